	.target	sm_80

	.elftype	@"ET_EXEC"


//--------------------- .note.nv.tkinfo           --------------------------
	.section	.note.nv.tkinfo,"",@"SHT_NOTE"
	.sectionflags	@"SHF_NOTE_NV_TKINFO"
	.tkinfo
        /*0018*/ 	.word	0x00000002
        /*0030*/ 	.string	""
        /*0030*/ 	.string	"ptxas"
        /*0030*/ 	.string	"Cuda compilation tools, release 13.0, V13.0.88"
        /*0030*/ 	.string	"Build cuda_13.0.r13.0/compiler.36424714_0"
        /*0030*/ 	.string	"-v  -suppress-debug-info  -lineinfo  -arch sm_80 "



//--------------------- .note.nv.cuinfo           --------------------------
	.section	.note.nv.cuinfo,"",@"SHT_NOTE"
	.sectionflags	@"SHF_NOTE_NV_CUINFO"
        /*0018*/ 	.short	0x0002
        /*001a*/ 	.short	0x0050
        /*001c*/ 	.short	0x0082
	.zero		2


//--------------------- .nv.info                  --------------------------
	.section	.nv.info,"",@"SHT_CUDA_INFO"
	.align	4


	//----- nvinfo : EIATTR_REGCOUNT
	.align		4
        /*0000*/ 	.byte	0x04, 0x2f
        /*0002*/ 	.short	(.L_1 - .L_0)
	.align		4
.L_0:
        /*0004*/ 	.word	index@(matmul_kernel)
        /*0008*/ 	.word	0x00000020


	//----- nvinfo : EIATTR_FRAME_SIZE
	.align		4
.L_1:
        /*000c*/ 	.byte	0x04, 0x11
        /*000e*/ 	.short	(.L_3 - .L_2)
	.align		4
.L_2:
        /*0010*/ 	.word	index@(matmul_kernel)
        /*0014*/ 	.word	0x00003cc0


	//----- nvinfo : EIATTR_MIN_STACK_SIZE
	.align		4
.L_3:
        /*0018*/ 	.byte	0x04, 0x12
        /*001a*/ 	.short	(.L_5 - .L_4)
	.align		4
.L_4:
        /*001c*/ 	.word	index@(matmul_kernel)
        /*0020*/ 	.word	0x00003cc0
.L_5:


//--------------------- .nv.info.matmul_kernel    --------------------------
	.section	.nv.info.matmul_kernel,"",@"SHT_CUDA_INFO"
	.sectionflags	@""
	.align	4


	//----- nvinfo : EIATTR_CUDA_API_VERSION
	.align		4
        /*0000*/ 	.byte	0x04, 0x37
        /*0002*/ 	.short	(.L_7 - .L_6)
.L_6:
        /*0004*/ 	.word	0x00000082


	//----- nvinfo : EIATTR_SW2861232_WAR
	.align		4
.L_7:
        /*0008*/ 	.byte	0x01, 0x35
	.zero		2


	//----- nvinfo : EIATTR_PARAM_CBANK
	.align		4
        /*000c*/ 	.byte	0x04, 0x0a
        /*000e*/ 	.short	(.L_9 - .L_8)
	.align		4
.L_8:
        /*0010*/ 	.word	index@(.nv.constant0.matmul_kernel)
        /*0014*/ 	.short	0x0160
        /*0016*/ 	.short	0x0050


	//----- nvinfo : EIATTR_CBANK_PARAM_SIZE
	.align		4
.L_9:
        /*0018*/ 	.byte	0x03, 0x19
        /*001a*/ 	.short	0x0050


	//----- nvinfo : EIATTR_KPARAM_INFO
	.align		4
        /*001c*/ 	.byte	0x04, 0x17
        /*001e*/ 	.short	(.L_11 - .L_10)
.L_10:
        /*0020*/ 	.word	0x00000000
        /*0024*/ 	.short	0x000d
        /*0026*/ 	.short	0x0048
        /*0028*/ 	.byte	0x00, 0xf4, 0x21, 0x00


	//----- nvinfo : EIATTR_KPARAM_INFO
	.align		4
.L_11:
        /*002c*/ 	.byte	0x04, 0x17
        /*002e*/ 	.short	(.L_13 - .L_12)
.L_12:
        /*0030*/ 	.word	0x00000000
        /*0034*/ 	.short	0x000c
        /*0036*/ 	.short	0x0040
        /*0038*/ 	.byte	0x00, 0xf4, 0x21, 0x00


	//----- nvinfo : EIATTR_KPARAM_INFO
	.align		4
.L_13:
        /*003c*/ 	.byte	0x04, 0x17
        /*003e*/ 	.short	(.L_15 - .L_14)
.L_14:
        /*0040*/ 	.word	0x00000000
        /*0044*/ 	.short	0x000b
        /*0046*/ 	.short	0x0038
        /*0048*/ 	.byte	0x00, 0xf0, 0x11, 0x00


	//----- nvinfo : EIATTR_KPARAM_INFO
	.align		4
.L_15:
        /*004c*/ 	.byte	0x04, 0x17
        /*004e*/ 	.short	(.L_17 - .L_16)
.L_16:
        /*0050*/ 	.word	0x00000000
        /*0054*/ 	.short	0x000a
        /*0056*/ 	.short	0x0034
        /*0058*/ 	.byte	0x00, 0xf0, 0x11, 0x00


	//----- nvinfo : EIATTR_KPARAM_INFO
	.align		4
.L_17:
        /*005c*/ 	.byte	0x04, 0x17
        /*005e*/ 	.short	(.L_19 - .L_18)
.L_18:
        /*0060*/ 	.word	0x00000000
        /*0064*/ 	.short	0x0009
        /*0066*/ 	.short	0x0030
        /*0068*/ 	.byte	0x00, 0xf0, 0x11, 0x00


	//----- nvinfo : EIATTR_KPARAM_INFO
	.align		4
.L_19:
        /*006c*/ 	.byte	0x04, 0x17
        /*006e*/ 	.short	(.L_21 - .L_20)
.L_20:
        /*0070*/ 	.word	0x00000000
        /*0074*/ 	.short	0x0008
        /*0076*/ 	.short	0x002c
        /*0078*/ 	.byte	0x00, 0xf0, 0x11, 0x00


	//----- nvinfo : EIATTR_KPARAM_INFO
	.align		4
.L_21:
        /*007c*/ 	.byte	0x04, 0x17
        /*007e*/ 	.short	(.L_23 - .L_22)
.L_22:
        /*0080*/ 	.word	0x00000000
        /*0084*/ 	.short	0x0007
        /*0086*/ 	.short	0x0028
        /*0088*/ 	.byte	0x00, 0xf0, 0x11, 0x00


	//----- nvinfo : EIATTR_KPARAM_INFO
	.align		4
.L_23:
        /*008c*/ 	.byte	0x04, 0x17
        /*008e*/ 	.short	(.L_25 - .L_24)
.L_24:
        /*0090*/ 	.word	0x00000000
        /*0094*/ 	.short	0x0006
        /*0096*/ 	.short	0x0024
        /*0098*/ 	.byte	0x00, 0xf0, 0x11, 0x00


	//----- nvinfo : EIATTR_KPARAM_INFO
	.align		4
.L_25:
        /*009c*/ 	.byte	0x04, 0x17
        /*009e*/ 	.short	(.L_27 - .L_26)
.L_26:
        /*00a0*/ 	.word	0x00000000
        /*00a4*/ 	.short	0x0005
        /*00a6*/ 	.short	0x0020
        /*00a8*/ 	.byte	0x00, 0xf0, 0x11, 0x00


	//----- nvinfo : EIATTR_KPARAM_INFO
	.align		4
.L_27:
        /*00ac*/ 	.byte	0x04, 0x17
        /*00ae*/ 	.short	(.L_29 - .L_28)
.L_28:
        /*00b0*/ 	.word	0x00000000
        /*00b4*/ 	.short	0x0004
        /*00b6*/ 	.short	0x001c
        /*00b8*/ 	.byte	0x00, 0xf0, 0x11, 0x00


	//----- nvinfo : EIATTR_KPARAM_INFO
	.align		4
.L_29:
        /*00bc*/ 	.byte	0x04, 0x17
        /*00be*/ 	.short	(.L_31 - .L_30)
.L_30:
        /*00c0*/ 	.word	0x00000000
        /*00c4*/ 	.short	0x0003
        /*00c6*/ 	.short	0x0018
        /*00c8*/ 	.byte	0x00, 0xf0, 0x11, 0x00


	//----- nvinfo : EIATTR_KPARAM_INFO
	.align		4
.L_31:
        /*00cc*/ 	.byte	0x04, 0x17
        /*00ce*/ 	.short	(.L_33 - .L_32)
.L_32:
        /*00d0*/ 	.word	0x00000000
        /*00d4*/ 	.short	0x0002
        /*00d6*/ 	.short	0x0010
        /*00d8*/ 	.byte	0x00, 0xf4, 0x21, 0x00


	//----- nvinfo : EIATTR_KPARAM_INFO
	.align		4
.L_33:
        /*00dc*/ 	.byte	0x04, 0x17
        /*00de*/ 	.short	(.L_35 - .L_34)
.L_34:
        /*00e0*/ 	.word	0x00000000
        /*00e4*/ 	.short	0x0001
        /*00e6*/ 	.short	0x0008
        /*00e8*/ 	.byte	0x00, 0xf4, 0x21, 0x00


	//----- nvinfo : EIATTR_KPARAM_INFO
	.align		4
.L_35:
        /*00ec*/ 	.byte	0x04, 0x17
        /*00ee*/ 	.short	(.L_37 - .L_36)
.L_36:
        /*00f0*/ 	.word	0x00000000
        /*00f4*/ 	.short	0x0000
        /*00f6*/ 	.short	0x0000
        /*00f8*/ 	.byte	0x00, 0xf4, 0x21, 0x00


	//----- nvinfo : EIATTR_MAXREG_COUNT
	.align		4
.L_37:
        /*00fc*/ 	.byte	0x03, 0x1b
        /*00fe*/ 	.short	0x00ff


	//----- nvinfo : EIATTR_NUM_BARRIERS
	.align		4
        /*0100*/ 	.byte	0x02, 0x4c
        /*0102*/ 	.byte	0x01
	.zero		1


	//----- nvinfo : EIATTR_ANNOTATIONS
	.align		4
        /*0104*/ 	.byte	0x04, 0x55
        /*0106*/ 	.short	(.L_39 - .L_38)


	//   ....[0]....
.L_38:
        /*0108*/ 	.word	0x00000001
        /*010c*/ 	.byte	0xc0, 0x08, 0x00, 0x00, 0x01, 0x00, 0x00, 0x00, 0x00, 0x09, 0x00, 0x00, 0x01, 0x00, 0x00, 0x00
        /* <DEDUP_REMOVED lines=2976> */
        /*bb1c*/ 	.byte	0x60, 0xfb, 0x02, 0x00, 0x01, 0x00, 0x00, 0x00, 0xa0, 0xfb, 0x02, 0x00


	//----- nvinfo : EIATTR_MERCURY_ISA_VERSION
	.align		4
.L_39:
        /*bb28*/ 	.byte	0x03, 0x5f
        /*bb2a*/ 	.short	0x0000


	//----- nvinfo : EIATTR_EXIT_INSTR_OFFSETS
	.align		4
        /*bb2c*/ 	.byte	0x04, 0x1c
        /*bb2e*/ 	.short	(.L_41 - .L_40)


	//   ....[0]....
.L_40:
        /*bb30*/ 	.word	0x000612a0


	//   ....[1]....
        /*bb34*/ 	.word	0x000612d0


	//----- nvinfo : EIATTR_REQNTID
	.align		4
.L_41:
        /*bb38*/ 	.byte	0x04, 0x10
        /*bb3a*/ 	.short	(.L_43 - .L_42)
.L_42:
        /*bb3c*/ 	.word	0x00000100
        /*bb40*/ 	.word	0x00000001
        /*bb44*/ 	.word	0x00000001
.L_43:


//--------------------- .nv.callgraph             --------------------------
	.section	.nv.callgraph,"",@"SHT_CUDA_CALLGRAPH"
	.align	4
	.sectionentsize	8
	.align		4
        /*0000*/ 	.word	0x00000000
	.align		4
        /*0004*/ 	.word	0xffffffff
	.align		4
        /*0008*/ 	.word	0x00000000
	.align		4
        /*000c*/ 	.word	0xfffffffe
	.align		4
        /*0010*/ 	.word	0x00000000
	.align		4
        /*0014*/ 	.word	0xfffffffd
	.align		4
        /*0018*/ 	.word	0x00000000
	.align		4
        /*001c*/ 	.word	0xfffffffc


//--------------------- .nv.rel.action            --------------------------
	.section	.nv.rel.action,"",@"SHT_CUDA_RELOCINFO"
	.align	8
	.sectionentsize	8
        /*0000*/ 	.byte	0x73, 0x00, 0x00, 0x00, 0x00, 0x00, 0x00, 0x00, 0x00, 0x00, 0x00, 0x11, 0x25, 0x00, 0x05, 0x36


//--------------------- .nv.constant0.matmul_kernel --------------------------
	.section	.nv.constant0.matmul_kernel,"a",@progbits
	.sectionflags	@""
	.align	4
.nv.constant0.matmul_kernel:
	.zero		432


//--------------------- .text.matmul_kernel       --------------------------
	.section	.text.matmul_kernel,"ax",@progbits
	.sectioninfo	@"SHI_REGISTERS=32"
	.align	128
        .global         matmul_kernel
        .type           matmul_kernel,@function
        .size           matmul_kernel,(.L_x_5 - matmul_kernel)
        .other          matmul_kernel,@"STO_CUDA_ENTRY STV_DEFAULT"
matmul_kernel:
.text.matmul_kernel:
[----:B------:R-:W-:-:S03]  /*0000*/  IMAD.MOV.U32 R1, RZ, RZ, c[0x0][0x28] ;  /* 0x00000a00ff017624 */ /* 0x000fc600078e00ff */
[----:B------:R-:W-:Y:S01]  /*0010*/  IMAD.MOV.U32 R0, RZ, RZ, c[0x0][0x17c] ;  /* 0x00005f00ff007624 */ /* 0x000fe200078e00ff */
[----:B------:R-:W0:Y:S01]  /*0020*/  S2R R12, SR_TID.X ;  /* 0x00000000000c7919 */ /* 0x000e220000002100 */
[----:B------:R-:W-:Y:S01]  /*0030*/  IADD3 R1, R1, -0x3cc0, RZ ;  /* 0xffffc34001017810 */ /* 0x000fe20007ffe0ff */
[----:B------:R-:W-:Y:S02]  /*0040*/  ULDC.64 UR10, c[0x0][0x118] ;  /* 0x00004600000a7ab9 */ /* 0x000fe40000000a00 */
[----:B------:R-:W-:-:S04]  /*0050*/  IADD3 R0, R0, 0x1ff, RZ ;  /* 0x000001ff00007810 */ /* 0x000fc80007ffe0ff */
[----:B------:R-:W-:-:S04]  /*0060*/  SHF.R.S32.HI R3, RZ, 0x1f, R0 ;  /* 0x0000001fff037819 */ /* 0x000fc80000011400 */
[----:B------:R-:W-:-:S04]  /*0070*/  LEA.HI R3, R3, R0, RZ, 0x9 ;  /* 0x0000000003037211 */ /* 0x000fc800078f48ff */
[----:B------:R-:W-:Y:S02]  /*0080*/  SHF.R.S32.HI R0, RZ, 0x9, R3 ;  /* 0x00000009ff007819 */ /* 0x000fe40000011403 */
[----:B------:R-:W1:Y:S03]  /*0090*/  S2R R3, SR_CTAID.X ;  /* 0x0000000000037919 */ /* 0x000e660000002500 */
[----:B------:R-:W-:Y:S01]  /*00a0*/  IMAD.SHL.U32 R0, R0, 0x8, RZ ;  /* 0x0000000800007824 */ /* 0x000fe200078e00ff */
[----:B0-----:R-:W-:-:S04]  /*00b0*/  LOP3.LUT R13, R12, 0x7f, RZ, 0xc0, !PT ;  /* 0x0000007f0c0d7812 */ /* 0x001fc800078ec0ff */
[-C--:B------:R-:W-:Y:S02]  /*00c0*/  IABS R7, R0.reuse ;  /* 0x0000000000077213 */ /* 0x080fe40000000000 */
[----:B------:R-:W-:Y:S02]  /*00d0*/  IABS R10, R0 ;  /* 0x00000000000a7213 */ /* 0x000fe40000000000 */
[----:B------:R-:W0:Y:S01]  /*00e0*/  I2F.RP R2, R7 ;  /* 0x0000000700027306 */ /* 0x000e220000209400 */
[----:B-1----:R-:W-:-:S07]  /*00f0*/  IABS R8, R3 ;  /* 0x0000000300087213 */ /* 0x002fce0000000000 */
[----:B0-----:R-:W0:Y:S02]  /*0100*/  MUFU.RCP R2, R2 ;  /* 0x0000000200027308 */ /* 0x001e240000001000 */
[----:B0-----:R-:W-:Y:S01]  /*0110*/  IADD3 R4, R2, 0xffffffe, RZ ;  /* 0x0ffffffe02047810 */ /* 0x001fe20007ffe0ff */
[----:B------:R-:W-:-:S05]  /*0120*/  IMAD.MOV R2, RZ, RZ, -R10 ;  /* 0x000000ffff027224 */ /* 0x000fca00078e0a0a */
[----:B------:R0:W1:Y:S02]  /*0130*/  F2I.FTZ.U32.TRUNC.NTZ R5, R4 ;  /* 0x0000000400057305 */ /* 0x000064000021f000 */
[----:B0-----:R-:W-:Y:S02]  /*0140*/  IMAD.MOV.U32 R4, RZ, RZ, RZ ;  /* 0x000000ffff047224 */ /* 0x001fe400078e00ff */
[----:B-1----:R-:W-:-:S04]  /*0150*/  IMAD.MOV R6, RZ, RZ, -R5 ;  /* 0x000000ffff067224 */ /* 0x002fc800078e0a05 */
[----:B------:R-:W-:Y:S02]  /*0160*/  IMAD R9, R6, R7, RZ ;  /* 0x0000000706097224 */ /* 0x000fe400078e02ff */
[----:B------:R-:W-:Y:S02]  /*0170*/  IMAD.MOV.U32 R6, RZ, RZ, R8 ;  /* 0x000000ffff067224 */ /* 0x000fe400078e0008 */
[----:B------:R-:W-:-:S06]  /*0180*/  IMAD.HI.U32 R5, R5, R9, R4 ;  /* 0x0000000905057227 */ /* 0x000fcc00078e0004 */
[----:B------:R-:W-:-:S04]  /*0190*/  IMAD.HI.U32 R5, R5, R6, RZ ;  /* 0x0000000605057227 */ /* 0x000fc800078e00ff */
[----:B------:R-:W-:-:S05]  /*01a0*/  IMAD R2, R5, R2, R6 ;  /* 0x0000000205027224 */ /* 0x000fca00078e0206 */
[----:B------:R-:W-:-:S13]  /*01b0*/  ISETP.GT.U32.AND P1, PT, R7, R2, PT ;  /* 0x000000020700720c */ /* 0x000fda0003f24070 */
[----:B------:R-:W-:Y:S01]  /*01c0*/  @!P1 IMAD.IADD R2, R2, 0x1, -R7 ;  /* 0x0000000102029824 */ /* 0x000fe200078e0a07 */
[----:B------:R-:W-:Y:S02]  /*01d0*/  @!P1 IADD3 R5, R5, 0x1, RZ ;  /* 0x0000000105059810 */ /* 0x000fe40007ffe0ff */
[----:B------:R-:W-:Y:S02]  /*01e0*/  ISETP.NE.AND P1, PT, R0, RZ, PT ;  /* 0x000000ff0000720c */ /* 0x000fe40003f25270 */
[----:B------:R-:W-:Y:S02]  /*01f0*/  ISETP.GE.U32.AND P0, PT, R2, R7, PT ;  /* 0x000000070200720c */ /* 0x000fe40003f06070 */
[----:B------:R-:W-:-:S04]  /*0200*/  LOP3.LUT R2, R3, R0, RZ, 0x3c, !PT ;  /* 0x0000000003027212 */ /* 0x000fc800078e3cff */
[----:B------:R-:W-:Y:S01]  /*0210*/  ISETP.GE.AND P2, PT, R2, RZ, PT ;  /* 0x000000ff0200720c */ /* 0x000fe20003f46270 */
[----:B------:R-:W-:-:S05]  /*0220*/  IMAD.MOV.U32 R2, RZ, RZ, c[0x0][0x178] ;  /* 0x00005e00ff027624 */ /* 0x000fca00078e00ff */
[----:B------:R-:W-:Y:S02]  /*0230*/  IADD3 R2, R2, 0x7f, RZ ;  /* 0x0000007f02027810 */ /* 0x000fe40007ffe0ff */
[----:B------:R-:W-:-:S05]  /*0240*/  @P0 IADD3 R5, R5, 0x1, RZ ;  /* 0x0000000105050810 */ /* 0x000fca0007ffe0ff */
[----:B------:R-:W-:Y:S01]  /*0250*/  IMAD.MOV.U32 R4, RZ, RZ, R5 ;  /* 0x000000ffff047224 */ /* 0x000fe200078e0005 */
[----:B------:R-:W-:-:S03]  /*0260*/  SHF.R.S32.HI R5, RZ, 0x1f, R2 ;  /* 0x0000001fff057819 */ /* 0x000fc60000011402 */
[----:B------:R-:W-:Y:S01]  /*0270*/  @!P2 IMAD.MOV R4, RZ, RZ, -R4 ;  /* 0x000000ffff04a224 */ /* 0x000fe200078e0a04 */
[----:B------:R-:W-:Y:S02]  /*0280*/  @!P1 LOP3.LUT R4, RZ, R0, RZ, 0x33, !PT ;  /* 0x00000000ff049212 */ /* 0x000fe400078e33ff */
[----:B------:R-:W-:-:S03]  /*0290*/  LEA.HI R5, R5, R2, RZ, 0x7 ;  /* 0x0000000205057211 */ /* 0x000fc600078f38ff */
[----:B------:R-:W-:Y:S02]  /*02a0*/  IMAD.SHL.U32 R2, R4, 0x8, RZ ;  /* 0x0000000804027824 */ /* 0x000fe400078e00ff */
[----:B------:R-:W-:-:S03]  /*02b0*/  IMAD.MOV R4, RZ, RZ, -R4 ;  /* 0x000000ffff047224 */ /* 0x000fc600078e0a04 */
[----:B------:R-:W-:Y:S01]  /*02c0*/  LEA.HI.SX32 R5, R5, -R2, 0x19 ;  /* 0x8000000205057211 */ /* 0x000fe200078fcaff */
[----:B------:R-:W-:-:S03]  /*02d0*/  IMAD R11, R0, R4, R3 ;  /* 0x00000004000b7224 */ /* 0x000fc600078e0203 */
[----:B------:R-:W-:Y:S02]  /*02e0*/  IMNMX R6, R5, 0x8, PT ;  /* 0x0000000805067817 */ /* 0x000fe40003800200 */
[----:B------:R-:W-:Y:S02]  /*02f0*/  IABS R4, R11 ;  /* 0x0000000b00047213 */ /* 0x000fe40000000000 */
[----:B------:R-:W-:-:S04]  /*0300*/  IABS R9, R6 ;  /* 0x0000000600097213 */ /* 0x000fc80000000000 */
[----:B------:R-:W0:Y:S08]  /*0310*/  I2F.RP R7, R9 ;  /* 0x0000000900077306 */ /* 0x000e300000209400 */
[----:B0-----:R-:W0:Y:S02]  /*0320*/  MUFU.RCP R7, R7 ;  /* 0x0000000700077308 */ /* 0x001e240000001000 */
[----:B0-----:R-:W-:-:S06]  /*0330*/  IADD3 R5, R7, 0xffffffe, RZ ;  /* 0x0ffffffe07057810 */ /* 0x001fcc0007ffe0ff */
[----:B------:R-:W0:Y:S02]  /*0340*/  F2I.FTZ.U32.TRUNC.NTZ R5, R5 ;  /* 0x0000000500057305 */ /* 0x000e24000021f000 */
[----:B0-----:R-:W-:-:S04]  /*0350*/  IMAD.MOV R8, RZ, RZ, -R5 ;  /* 0x000000ffff087224 */ /* 0x001fc800078e0a05 */
[----:B------:R-:W-:Y:S01]  /*0360*/  IMAD.MOV.U32 R0, RZ, RZ, R8 ;  /* 0x000000ffff007224 */ /* 0x000fe200078e0008 */
[----:B------:R-:W-:-:S03]  /*0370*/  IABS R8, R6 ;  /* 0x0000000600087213 */ /* 0x000fc60000000000 */
[----:B------:R-:W-:Y:S02]  /*0380*/  IMAD R3, R0, R9, RZ ;  /* 0x0000000900037224 */ /* 0x000fe400078e02ff */
[----:B------:R-:W-:Y:S02]  /*0390*/  IMAD.MOV.U32 R0, RZ, RZ, R4 ;  /* 0x000000ffff007224 */ /* 0x000fe400078e0004 */
[----:B------:R-:W-:-:S04]  /*03a0*/  IMAD.MOV.U32 R4, RZ, RZ, RZ ;  /* 0x000000ffff047224 */ /* 0x000fc800078e00ff */
[----:B------:R-:W-:-:S04]  /*03b0*/  IMAD.HI.U32 R4, R5, R3, R4 ;  /* 0x0000000305047227 */ /* 0x000fc800078e0004 */
[----:B------:R-:W-:Y:S02]  /*03c0*/  IMAD.MOV R5, RZ, RZ, -R8 ;  /* 0x000000ffff057224 */ /* 0x000fe400078e0a08 */
[----:B------:R-:W-:Y:S01]  /*03d0*/  IMAD.HI.U32 R3, R4, R0, RZ ;  /* 0x0000000004037227 */ /* 0x000fe200078e00ff */
[----:B------:R-:W-:-:S03]  /*03e0*/  SHF.R.U32.HI R4, RZ, 0x7, R12 ;  /* 0x00000007ff047819 */ /* 0x000fc6000001160c */
[----:B------:R-:W-:Y:S01]  /*03f0*/  IMAD R0, R3, R5, R0 ;  /* 0x0000000503007224 */ /* 0x000fe200078e0200 */
[----:B------:R-:W-:-:S04]  /*0400*/  SGXT.U32 R14, R4, 0x1 ;  /* 0x00000001040e781a */ /* 0x000fc80000000000 */
[----:B------:R-:W-:Y:S02]  /*0410*/  ISETP.GT.U32.AND P1, PT, R9, R0, PT ;  /* 0x000000000900720c */ /* 0x000fe40003f24070 */
[C---:B------:R-:W-:Y:S02]  /*0420*/  LOP3.LUT R4, R14.reuse, 0x4, RZ, 0xfc, !PT ;  /* 0x000000040e047812 */ /* 0x040fe400078efcff */
[C---:B------:R-:W-:Y:S02]  /*0430*/  LOP3.LUT R4, R14.reuse, 0xa, RZ, 0xfc, !PT ;  /* 0x0000000a0e047812 */ /* 0x040fe400078efcff */
[C---:B------:R-:W-:Y:S02]  /*0440*/  LOP3.LUT R4, R14.reuse, 0x10, RZ, 0xfc, !PT ;  /* 0x000000100e047812 */ /* 0x040fe400078efcff */
[C---:B------:R-:W-:Y:S02]  /*0450*/  LOP3.LUT R4, R14.reuse, 0x16, RZ, 0xfc, !PT ;  /* 0x000000160e047812 */ /* 0x040fe400078efcff */
[----:B------:R-:W-:-:S02]  /*0460*/  LOP3.LUT R4, R14, 0x1c, RZ, 0xfc, !PT ;  /* 0x0000001c0e047812 */ /* 0x000fc400078efcff */
[----:B------:R-:W-:Y:S01]  /*0470*/  LOP3.LUT R4, R14, 0x22, RZ, 0xfc, !PT ;  /* 0x000000220e047812 */ /* 0x000fe200078efcff */
[----:B------:R-:W-:Y:S01]  /*0480*/  @!P1 IMAD.IADD R0, R0, 0x1, -R9 ;  /* 0x0000000100009824 */ /* 0x000fe200078e0a09 */
[----:B------:R-:W-:Y:S02]  /*0490*/  @!P1 IADD3 R3, R3, 0x1, RZ ;  /* 0x0000000103039810 */ /* 0x000fe40007ffe0ff */
[----:B------:R-:W-:Y:S02]  /*04a0*/  ISETP.NE.AND P1, PT, R6, RZ, PT ;  /* 0x000000ff0600720c */ /* 0x000fe40003f25270 */
[----:B------:R-:W-:Y:S02]  /*04b0*/  ISETP.GE.U32.AND P0, PT, R0, R9, PT ;  /* 0x000000090000720c */ /* 0x000fe40003f06070 */
[----:B------:R-:W-:Y:S02]  /*04c0*/  LOP3.LUT R0, R11, R6, RZ, 0x3c, !PT ;  /* 0x000000060b007212 */ /* 0x000fe400078e3cff */
[----:B------:R-:W-:-:S02]  /*04d0*/  LOP3.LUT R4, R14, 0x28, RZ, 0xfc, !PT ;  /* 0x000000280e047812 */ /* 0x000fc400078efcff */
[----:B------:R-:W-:Y:S01]  /*04e0*/  ISETP.GE.AND P2, PT, R0, RZ, PT ;  /* 0x000000ff0000720c */ /* 0x000fe20003f46270 */
[----:B------:R-:W-:Y:S01]  /*04f0*/  IMAD.MOV.U32 R0, RZ, RZ, 0x7f ;  /* 0x0000007fff007424 */ /* 0x000fe200078e00ff */
[C---:B------:R-:W-:Y:S02]  /*0500*/  LOP3.LUT R4, R14.reuse, 0x2e, RZ, 0xfc, !PT ;  /* 0x0000002e0e047812 */ /* 0x040fe400078efcff */
[C---:B------:R-:W-:Y:S02]  /*0510*/  LOP3.LUT R4, R14.reuse, 0x34, RZ, 0xfc, !PT ;  /* 0x000000340e047812 */ /* 0x040fe400078efcff */
[C---:B------:R-:W-:Y:S02]  /*0520*/  LOP3.LUT R4, R14.reuse, 0x3a, RZ, 0xfc, !PT ;  /* 0x0000003a0e047812 */ /* 0x040fe400078efcff */
[----:B------:R-:W-:Y:S02]  /*0530*/  @P0 IADD3 R3, R3, 0x1, RZ ;  /* 0x0000000103030810 */ /* 0x000fe40007ffe0ff */
[----:B------:R-:W-:-:S02]  /*0540*/  LOP3.LUT R4, R14, 0x40, RZ, 0xfc, !PT ;  /* 0x000000400e047812 */ /* 0x000fc400078efcff */
[C---:B------:R-:W-:Y:S01]  /*0550*/  LOP3.LUT R4, R14.reuse, 0x46, RZ, 0xfc, !PT ;  /* 0x000000460e047812 */ /* 0x040fe200078efcff */
[----:B------:R-:W-:Y:S01]  /*0560*/  @!P2 IMAD.MOV R3, RZ, RZ, -R3 ;  /* 0x000000ffff03a224 */ /* 0x000fe200078e0a03 */
[----:B------:R-:W-:Y:S02]  /*0570*/  @!P1 LOP3.LUT R3, RZ, R6, RZ, 0x33, !PT ;  /* 0x00000006ff039212 */ /* 0x000fe400078e33ff */
[C---:B------:R-:W-:Y:S02]  /*0580*/  LOP3.LUT R4, R14.reuse, 0x4c, RZ, 0xfc, !PT ;  /* 0x0000004c0e047812 */ /* 0x040fe400078efcff */
[C---:B------:R-:W-:Y:S01]  /*0590*/  LOP3.LUT R4, R14.reuse, 0x52, RZ, 0xfc, !PT ;  /* 0x000000520e047812 */ /* 0x040fe200078efcff */
[----:B------:R-:W-:Y:S01]  /*05a0*/  IMAD.MOV R5, RZ, RZ, -R3 ;  /* 0x000000ffff057224 */ /* 0x000fe200078e0a03 */
[C---:B------:R-:W-:Y:S01]  /*05b0*/  LOP3.LUT R4, R14.reuse, 0x58, RZ, 0xfc, !PT ;  /* 0x000000580e047812 */ /* 0x040fe200078efcff */
[----:B------:R-:W-:Y:S01]  /*05c0*/  IMAD.SHL.U32 R3, R3, 0x200, RZ ;  /* 0x0000020003037824 */ /* 0x000fe200078e00ff */
[----:B------:R-:W-:Y:S01]  /*05d0*/  LOP3.LUT R4, R14, 0x5e, RZ, 0xfc, !PT ;  /* 0x0000005e0e047812 */ /* 0x000fe200078efcff */
[----:B------:R-:W-:Y:S01]  /*05e0*/  IMAD R5, R6, R5, R11 ;  /* 0x0000000506057224 */ /* 0x000fe200078e020b */
[----:B------:R-:W-:-:S02]  /*05f0*/  LOP3.LUT R6, R14, 0x2, RZ, 0xfc, !PT ;  /* 0x000000020e067812 */ /* 0x000fc400078efcff */
[----:B------:R-:W-:Y:S01]  /*0600*/  LOP3.LUT R6, R14, 0x8, RZ, 0xfc, !PT ;  /* 0x000000080e067812 */ /* 0x000fe200078efcff */
[----:B------:R-:W-:Y:S01]  /*0610*/  IMAD.IADD R2, R2, 0x1, R5 ;  /* 0x0000000102027824 */ /* 0x000fe200078e0205 */
[C---:B------:R-:W-:Y:S02]  /*0620*/  LOP3.LUT R5, R14.reuse, 0x6, RZ, 0xfc, !PT ;  /* 0x000000060e057812 */ /* 0x040fe400078efcff */
[C---:B------:R-:W-:Y:S02]  /*0630*/  LOP3.LUT R5, R14.reuse, 0xc, RZ, 0xfc, !PT ;  /* 0x0000000c0e057812 */ /* 0x040fe400078efcff */
[C---:B------:R-:W-:Y:S02]  /*0640*/  LOP3.LUT R5, R14.reuse, 0x12, RZ, 0xfc, !PT ;  /* 0x000000120e057812 */ /* 0x040fe400078efcff */
[C---:B------:R-:W-:Y:S02]  /*0650*/  LOP3.LUT R5, R14.reuse, 0x18, RZ, 0xfc, !PT ;  /* 0x000000180e057812 */ /* 0x040fe400078efcff */
[----:B------:R-:W-:-:S02]  /*0660*/  LOP3.LUT R5, R14, 0x1e, RZ, 0xfc, !PT ;  /* 0x0000001e0e057812 */ /* 0x000fc400078efcff */
[C---:B------:R-:W-:Y:S02]  /*0670*/  LOP3.LUT R5, R14.reuse, 0x24, RZ, 0xfc, !PT ;  /* 0x000000240e057812 */ /* 0x040fe400078efcff */
        /* <DEDUP_REMOVED lines=33> */
[----:B------:R-:W-:Y:S02]  /*0890*/  LOP3.LUT R7, R3, 0x2, R14, 0xfe, !PT ;  /* 0x0000000203077812 */ /* 0x000fe400078efe0e */
[----:B------:R-:W-:-:S02]  /*08a0*/  LOP3.LUT R6, R14, 0x62, RZ, 0xfc, !PT ;  /* 0x000000620e067812 */ /* 0x000fc400078efcff */
[C---:B------:R-:W-:Y:S01]  /*08b0*/  LOP3.LUT R5, R14.reuse, 0x7e, RZ, 0xfc, !PT ;  /* 0x0000007e0e057812 */ /* 0x040fe200078efcff */
[----:B------:R0:W-:Y:S01]  /*08c0*/  STL [R1+0x1188], R7 ;  /* 0x0011880701007387 */ /* 0x0001e20000100800 */
[C---:B------:R-:W-:Y:S02]  /*08d0*/  LOP3.LUT R4, R3.reuse, R14, RZ, 0xfc, !PT ;  /* 0x0000000e03047212 */ /* 0x040fe400078efcff */
[C---:B------:R-:W-:Y:S02]  /*08e0*/  LOP3.LUT R6, R14.reuse, 0x68, RZ, 0xfc, !PT ;  /* 0x000000680e067812 */ /* 0x040fe400078efcff */
[----:B------:R-:W-:Y:S01]  /*08f0*/  LOP3.LUT R5, R3, 0x4, R14, 0xfe, !PT ;  /* 0x0000000403057812 */ /* 0x000fe200078efe0e */
[----:B------:R-:W-:Y:S01]  /*0900*/  STL [R1+0x764], R4 ;  /* 0x0007640401007387 */ /* 0x000fe20000100800 */
[C---:B------:R-:W-:Y:S02]  /*0910*/  LOP3.LUT R6, R14.reuse, 0x6e, RZ, 0xfc, !PT ;  /* 0x0000006e0e067812 */ /* 0x040fe400078efcff */
[C---:B------:R-:W-:Y:S01]  /*0920*/  LOP3.LUT R6, R14.reuse, 0x74, RZ, 0xfc, !PT ;  /* 0x000000740e067812 */ /* 0x040fe200078efcff */
[----:B------:R1:W-:Y:S01]  /*0930*/  STL [R1+0x118c], R5 ;  /* 0x00118c0501007387 */ /* 0x0003e20000100800 */
[----:B------:R-:W-:-:S02]  /*0940*/  LOP3.LUT R6, R14, 0x7c, RZ, 0xfc, !PT ;  /* 0x0000007c0e067812 */ /* 0x000fc400078efcff */
[C-C-:B------:R-:W-:Y:S02]  /*0950*/  LOP3.LUT R6, R3.reuse, 0x6, R14.reuse, 0xfe, !PT ;  /* 0x0000000603067812 */ /* 0x140fe400078efe0e */
[C-C-:B0-----:R-:W-:Y:S02]  /*0960*/  LOP3.LUT R7, R3.reuse, 0xa, R14.reuse, 0xfe, !PT ;  /* 0x0000000a03077812 */ /* 0x141fe400078efe0e */
[C-C-:B------:R-:W-:Y:S01]  /*0970*/  LOP3.LUT R28, R3.reuse, 0x7c, R14.reuse, 0xfe, !PT ;  /* 0x0000007c031c7812 */ /* 0x140fe200078efe0e */
[----:B------:R0:W-:Y:S01]  /*0980*/  STL [R1+0x1190], R6 ;  /* 0x0011900601007387 */ /* 0x0001e20000100800 */
[----:B------:R-:W-:Y:S02]  /*0990*/  LOP3.LUT R29, R4, 0x1ec, RZ, 0xfc, !PT ;  /* 0x000001ec041d7812 */ /* 0x000fe400078efcff */
[----:B-1----:R-:W-:Y:S02]  /*09a0*/  LOP3.LUT R5, R3, 0x8, R14, 0xfe, !PT ;  /* 0x0000000803057812 */ /* 0x002fe400078efe0e */
[----:B------:R-:W-:-:S03]  /*09b0*/  IADD3 R0, R0, c[0x0][0x180], RZ ;  /* 0x0000600000007a10 */ /* 0x000fc60007ffe0ff */
[----:B------:R1:W-:Y:S01]  /*09c0*/  STL [R1+0x1194], R5 ;  /* 0x0011940501007387 */ /* 0x0003e20000100800 */
[----:B------:R-:W-:Y:S02]  /*09d0*/  ISETP.GT.AND P0, PT, R0, 0x7f, PT ;  /* 0x0000007f0000780c */ /* 0x000fe40003f04270 */
[C-C-:B0-----:R-:W-:Y:S01]  /*09e0*/  LOP3.LUT R6, R3.reuse, 0xc, R14.reuse, 0xfe, !PT ;  /* 0x0000000c03067812 */ /* 0x141fe200078efe0e */
[----:B------:R0:W-:Y:S04]  /*09f0*/  STL [R1+0x1198], R7 ;  /* 0x0011980701007387 */ /* 0x0001e80000100800 */
[----:B------:R2:W-:Y:S01]  /*0a00*/  STL [R1+0x119c], R6 ;  /* 0x00119c0601007387 */ /* 0x0005e20000100800 */
[C-C-:B-1----:R-:W-:Y:S02]  /*0a10*/  LOP3.LUT R5, R3.reuse, 0xe, R14.reuse, 0xfe, !PT ;  /* 0x0000000e03057812 */ /* 0x142fe400078efe0e */
[----:B0-----:R-:W-:-:S03]  /*0a20*/  LOP3.LUT R7, R3, 0x10, R14, 0xfe, !PT ;  /* 0x0000001003077812 */ /* 0x001fc600078efe0e */
[----:B------:R0:W-:Y:S01]  /*0a30*/  STL [R1+0x11a0], R5 ;  /* 0x0011a00501007387 */ /* 0x0001e20000100800 */
[----:B--2---:R-:W-:-:S03]  /*0a40*/  LOP3.LUT R6, R3, 0x12, R14, 0xfe, !PT ;  /* 0x0000001203067812 */ /* 0x004fc600078efe0e */
[----:B------:R1:W-:Y:S04]  /*0a50*/  STL [R1+0x11a4], R7 ;  /* 0x0011a40701007387 */ /* 0x0003e80000100800 */
[----:B------:R2:W-:Y:S01]  /*0a60*/  STL [R1+0x11a8], R6 ;  /* 0x0011a80601007387 */ /* 0x0005e20000100800 */
[C-C-:B0-----:R-:W-:Y:S02]  /*0a70*/  LOP3.LUT R5, R3.reuse, 0x14, R14.reuse, 0xfe, !PT ;  /* 0x0000001403057812 */ /* 0x141fe400078efe0e */
[----:B-1----:R-:W-:-:S03]  /*0a80*/  LOP3.LUT R7, R3, 0x16, R14, 0xfe, !PT ;  /* 0x0000001603077812 */ /* 0x002fc600078efe0e */
        /* <DEDUP_REMOVED lines=100> */
[----:B0-----:R-:W-:Y:S02]  /*10d0*/  LOP3.LUT R5, R3, 0x7a, R14, 0xfe, !PT ;  /* 0x0000007a03057812 */ /* 0x001fe400078efe0e */
[----:B-1----:R-:W-:-:S03]  /*10e0*/  LOP3.LUT R7, R4, 0x1f2, RZ, 0xfc, !PT ;  /* 0x000001f204077812 */ /* 0x002fc600078efcff */
[----:B------:R0:W-:Y:S01]  /*10f0*/  STL [R1+0x1278], R5 ;  /* 0x0012780501007387 */ /* 0x0001e20000100800 */
[----:B--2---:R-:W-:Y:S02]  /*1100*/  LOP3.LUT R6, R3, 0x7e, R14, 0xfe, !PT ;  /* 0x0000007e03067812 */ /* 0x004fe400078efe0e */
[----:B------:R-:W-:-:S03]  /*1110*/  LOP3.LUT R3, R4, 0x82, RZ, 0xfc, !PT ;  /* 0x0000008204037812 */ /* 0x000fc600078efcff */
[----:B------:R1:W-:Y:S01]  /*1120*/  STL [R1+0x127c], R6 ;  /* 0x00127c0601007387 */ /* 0x0003e20000100800 */
[----:B0-----:R-:W-:-:S03]  /*1130*/  LOP3.LUT R5, R4, 0x80, RZ, 0xfc, !PT ;  /* 0x0000008004057812 */ /* 0x001fc600078efcff */
[----:B------:R-:W-:Y:S04]  /*1140*/  STL [R1+0x1280], R28 ;  /* 0x0012801c01007387 */ /* 0x000fe80000100800 */
[----:B------:R0:W-:Y:S01]  /*1150*/  STL [R1+0x1284], R5 ;  /* 0x0012840501007387 */ /* 0x0001e20000100800 */
[----:B-1----:R-:W-:-:S03]  /*1160*/  LOP3.LUT R6, R4, 0x84, RZ, 0xfc, !PT ;  /* 0x0000008404067812 */ /* 0x002fc600078efcff */
[----:B------:R1:W-:Y:S04]  /*1170*/  STL [R1+0x1288], R3 ;  /* 0x0012880301007387 */ /* 0x0003e80000100800 */
[----:B------:R2:W-:Y:S01]  /*1180*/  STL [R1+0x128c], R6 ;  /* 0x00128c0601007387 */ /* 0x0005e20000100800 */
[C---:B0-----:R-:W-:Y:S02]  /*1190*/  LOP3.LUT R5, R4.reuse, 0x88, RZ, 0xfc, !PT ;  /* 0x0000008804057812 */ /* 0x041fe400078efcff */
[C---:B-1----:R-:W-:Y:S02]  /*11a0*/  LOP3.LUT R3, R4.reuse, 0x86, RZ, 0xfc, !PT ;  /* 0x0000008604037812 */ /* 0x042fe400078efcff */
[----:B--2---:R-:W-:-:S03]  /*11b0*/  LOP3.LUT R6, R4, 0x8a, RZ, 0xfc, !PT ;  /* 0x0000008a04067812 */ /* 0x004fc600078efcff */
[----:B------:R0:W-:Y:S04]  /*11c0*/  STL [R1+0x1294], R3 ;  /* 0x0012940301007387 */ /* 0x0001e80000100800 */
[----:B------:R1:W-:Y:S04]  /*11d0*/  STL [R1+0x1290], R5 ;  /* 0x0012900501007387 */ /* 0x0003e80000100800 */
[----:B------:R2:W-:Y:S01]  /*11e0*/  STL [R1+0x1298], R6 ;  /* 0x0012980601007387 */ /* 0x0005e20000100800 */
[C---:B0-----:R-:W-:Y:S02]  /*11f0*/  LOP3.LUT R3, R4.reuse, 0x8c, RZ, 0xfc, !PT ;  /* 0x0000008c04037812 */ /* 0x041fe400078efcff */
[----:B-1----:R-:W-:-:S03]  /*1200*/  LOP3.LUT R5, R4, 0x8e, RZ, 0xfc, !PT ;  /* 0x0000008e04057812 */ /* 0x002fc600078efcff */
[----:B------:R0:W-:Y:S01]  /*1210*/  STL [R1+0x129c], R3 ;  /* 0x00129c0301007387 */ /* 0x0001e20000100800 */
[----:B--2---:R-:W-:-:S03]  /*1220*/  LOP3.LUT R6, R4, 0x90, RZ, 0xfc, !PT ;  /* 0x0000009004067812 */ /* 0x004fc600078efcff */
        /* <DEDUP_REMOVED lines=320> */
[----:B0-----:R-:W-:Y:S01]  /*2630*/  LOP3.LUT R3, R4, 0x1d0, RZ, 0xfc, !PT ;  /* 0x000001d004037812 */ /* 0x001fe200078efcff */
[----:B-1----:R-:W-:Y:S01]  /*2640*/  IMAD R5, R2, 0x80, R13 ;  /* 0x0000008002057824 */ /* 0x002fe200078e020d */
[----:B------:R-:W-:-:S03]  /*2650*/  LOP3.LUT R2, R4, 0x1d2, RZ, 0xfc, !PT ;  /* 0x000001d204027812 */ /* 0x000fc600078efcff */
        /* <DEDUP_REMOVED lines=16> */
[----:B0-----:R-:W-:-:S03]  /*2760*/  LOP3.LUT R3, R4, 0x1e0, RZ, 0xfc, !PT ;  /* 0x000001e004037812 */ /* 0x001fc600078efcff */
[----:B------:R0:W-:Y:S01]  /*2770*/  STL [R1+0x1548], R6 ;  /* 0x0015480601007387 */ /* 0x0001e20000100800 */
[----:B-1----:R-:W-:-:S03]  /*2780*/  LOP3.LUT R5, R4, 0x1e4, RZ, 0xfc, !PT ;  /* 0x000001e404057812 */ /* 0x002fc600078efcff */
[----:B------:R-:W-:Y:S01]  /*2790*/  STL [R1+0x1544], R3 ;  /* 0x0015440301007387 */ /* 0x000fe20000100800 */
[----:B--2---:R-:W-:-:S03]  /*27a0*/  LOP3.LUT R2, R4, 0x1e6, RZ, 0xfc, !PT ;  /* 0x000001e604027812 */ /* 0x004fc600078efcff */
[----:B------:R1:W-:Y:S01]  /*27b0*/  STL [R1+0x154c], R5 ;  /* 0x00154c0501007387 */ /* 0x0003e20000100800 */
[----:B0-----:R-:W-:-:S03]  /*27c0*/  LOP3.LUT R6, R4, 0x1ee, RZ, 0xfc, !PT ;  /* 0x000001ee04067812 */ /* 0x001fc600078efcff */
[----:B------:R0:W-:Y:S01]  /*27d0*/  STL [R1+0x1550], R2 ;  /* 0x0015500201007387 */ /* 0x0001e20000100800 */
[C---:B-1----:R-:W-:Y:S02]  /*27e0*/  LOP3.LUT R5, R4.reuse, 0x1e8, RZ, 0xfc, !PT ;  /* 0x000001e804057812 */ /* 0x042fe400078efcff */
[----:B0-----:R-:W-:-:S03]  /*27f0*/  LOP3.LUT R2, R4, 0x1ea, RZ, 0xfc, !PT ;  /* 0x000001ea04027812 */ /* 0x001fc600078efcff */
[----:B------:R0:W-:Y:S04]  /*2800*/  STL [R1+0x1554], R5 ;  /* 0x0015540501007387 */ /* 0x0001e80000100800 */
[----:B------:R-:W-:Y:S04]  /*2810*/  STL [R1+0x1558], R2 ;  /* 0x0015580201007387 */ /* 0x000fe80000100800 */
        /* <DEDUP_REMOVED lines=14> */
[----:B------:R-:W-:-:S03]  /*2900*/  LOP3.LUT R4, R4, 0x1fe, RZ, 0xfc, !PT ;  /* 0x000001fe04047812 */ /* 0x000fc600078efcff */
[----:B------:R1:W-:Y:S04]  /*2910*/  STL [R1+0x1580], R5 ;  /* 0x0015800501007387 */ /* 0x0003e80000100800 */
[----:B------:R1:W-:Y:S01]  /*2920*/  STL [R1+0x1570], R4 ;  /* 0x0015700401007387 */ /* 0x0003e20000100800 */
[----:B------:R-:W-:Y:S05]  /*2930*/  @P0 BRA `(.L_x_0) ;  /* 0x0000077000000947 */ /* 0x000fea0003800000 */
[----:B------:R-:W-:Y:S01]  /*2940*/  IMAD.SHL.U32 R0, R12, 0x80, RZ ;  /* 0x000000800c007824 */ /* 0x000fe200078e00ff */
[----:B------:R-:W-:Y:S01]  /*2950*/  CS2R R24, SRZ ;  /* 0x0000000000187805 */ /* 0x000fe2000001ff00 */
[----:B------:R-:W-:Y:S01]  /*2960*/  CS2R R26, SRZ ;  /* 0x00000000001a7805 */ /* 0x000fe2000001ff00 */
[----:B------:R-:W-:Y:S01]  /*2970*/  CS2R R20, SRZ ;  /* 0x0000000000147805 */ /* 0x000fe2000001ff00 */
[----:B------:R-:W-:Y:S01]  /*2980*/  CS2R R22, SRZ ;  /* 0x0000000000167805 */ /* 0x000fe2000001ff00 */
[----:B------:R0:W-:Y:S01]  /*2990*/  STL [R1+0x1180], R0 ;  /* 0x0011800001007387 */ /* 0x0001e20000100800 */
[----:B------:R-:W-:Y:S01]  /*29a0*/  CS2R R16, SRZ ;  /* 0x0000000000107805 */ /* 0x000fe2000001ff00 */
[----:B------:R-:W-:Y:S01]  /*29b0*/  CS2R R18, SRZ ;  /* 0x0000000000127805 */ /* 0x000fe2000001ff00 */
[----:B------:R-:W-:Y:S01]  /*29c0*/  CS2R R12, SRZ ;  /* 0x00000000000c7805 */ /* 0x000fe2000001ff00 */
[----:B------:R0:W-:Y:S01]  /*29d0*/  STL [R1], RZ ;  /* 0x000000ff01007387 */ /* 0x0001e20000100800 */
[----:B------:R-:W-:Y:S01]  /*29e0*/  CS2R R14, SRZ ;  /* 0x00000000000e7805 */ /* 0x000fe2000001ff00 */
[----:B------:R-:W-:Y:S01]  /*29f0*/  CS2R R8, SRZ ;  /* 0x0000000000087805 */ /* 0x000fe2000001ff00 */
[----:B------:R-:W-:Y:S01]  /*2a00*/  CS2R R10, SRZ ;  /* 0x00000000000a7805 */ /* 0x000fe2000001ff00 */
[----:B------:R0:W-:Y:S01]  /*2a10*/  STL [R1+0x4], RZ ;  /* 0x000004ff01007387 */ /* 0x0001e20000100800 */
[----:B-1----:R-:W-:Y:S01]  /*2a20*/  CS2R R4, SRZ ;  /* 0x0000000000047805 */ /* 0x002fe2000001ff00 */
[----:B------:R-:W-:-:S02]  /*2a30*/  CS2R R6, SRZ ;  /* 0x0000000000067805 */ /* 0x000fc4000001ff00 */
[----:B------:R0:W-:Y:S04]  /*2a40*/  STL [R1+0x8], RZ ;  /* 0x000008ff01007387 */ /* 0x0001e80000100800 */
        /* <DEDUP_REMOVED lines=100> */
[----:B------:R0:W-:Y:S01]  /*3090*/  STL [R1+0x1cc], RZ ;  /* 0x0001ccff01007387 */ /* 0x0001e20000100800 */
[----:B------:R-:W-:Y:S05]  /*30a0*/  BRA `(.L_x_1) ;  /* 0x0005576000007947 */ /* 0x000fea0003800000 */
.L_x_0:
[----:B------:R-:W-:Y:S01]  /*30b0*/  IABS R25, c[0x0][0x178] ;  /* 0x00005e0000197a13 */ /* 0x000fe20000000000 */
[----:B------:R-:W-:Y:S01]  /*30c0*/  IMAD.MOV.U32 R14, RZ, RZ, R3 ;  /* 0x000000ffff0e7224 */ /* 0x000fe200078e0003 */
[----:B------:R-:W2:Y:S01]  /*30d0*/  LDL R26, [R1+0x1580] ;  /* 0x00158000011a7983 */ /* 0x000ea20000100800 */
[----:B------:R-:W-:Y:S01]  /*30e0*/  IMAD.MOV.U32 R23, RZ, RZ, R29 ;  /* 0x000000ffff177224 */ /* 0x000fe200078e001d */
[----:B------:R-:W0:Y:S01]  /*30f0*/  I2F.RP R3, R25 ;  /* 0x0000001900037306 */ /* 0x000e220000209400 */
[----:B------:R-:W-:Y:S01]  /*3100*/  IABS R29, c[0x0][0x17c] ;  /* 0x00005f00001d7a13 */ /* 0x000fe20000000000 */
[----:B------:R-:W-:Y:S01]  /*3110*/  IMAD.MOV.U32 R16, RZ, RZ, R2 ;  /* 0x000000ffff107224 */ /* 0x000fe200078e0002 */
[----:B-1----:R-:W-:Y:S01]  /*3120*/  SHF.R.S32.HI R6, RZ, 0x1f, R0 ;  /* 0x0000001fff067819 */ /* 0x002fe20000011400 */
[----:B------:R-:W3:Y:S01]  /*3130*/  LDL R9, [R1+0x1184] ;  /* 0x0011840001097983 */ /* 0x000ee20000100800 */
[----:B------:R-:W-:-:S03]  /*3140*/  ULDC.64 UR6, c[0x0][0x188] ;  /* 0x0000620000067ab9 */ /* 0x000fc60000000a00 */
[----:B------:R-:W1:Y:S01]  /*3150*/  I2F.RP R2, R29 ;  /* 0x0000001d00027306 */ /* 0x000e620000209400 */
[----:B------:R-:W4:Y:S04]  /*3160*/  LDL R7, [R1+0x1570] ;  /* 0x0015700001077983 */ /* 0x000f280000100800 */
[----:B------:R-:W4:Y:S03]  /*3170*/  LDL R27, [R1+0x1574] ;  /* 0x00157400011b7983 */ /* 0x000f260000100800 */
[----:B0-----:R-:W0:Y:S01]  /*3180*/  MUFU.RCP R3, R3 ;  /* 0x0000000300037308 */ /* 0x001e220000001000 */
[----:B------:R-:W4:Y:S04]  /*3190*/  LDL R20, [R1+0x156c] ;  /* 0x00156c0001147983 */ /* 0x000f280000100800 */
[----:B------:R-:W4:Y:S03]  /*31a0*/  LDL R21, [R1+0x1568] ;  /* 0x0015680001157983 */ /* 0x000f260000100800 */
[----:B-1----:R-:W1:Y:S01]  /*31b0*/  MUFU.RCP R2, R2 ;  /* 0x0000000200027308 */ /* 0x002e620000001000 */
[----:B------:R-:W4:Y:S04]  /*31c0*/  LDL R22, [R1+0x1560] ;  /* 0x0015600001167983 */ /* 0x000f280000100800 */
[----:B------:R-:W4:Y:S01]  /*31d0*/  LDL R12, [R1+0x154c] ;  /* 0x00154c00010c7983 */ /* 0x000f220000100800 */
[----:B0-----:R-:W-:-:S03]  /*31e0*/  IADD3 R3, R3, 0xffffffe, RZ ;  /* 0x0ffffffe03037810 */ /* 0x001fc60007ffe0ff */
[----:B------:R-:W4:Y:S04]  /*31f0*/  LDL R19, [R1+0x1538] ;  /* 0x0015380001137983 */ /* 0x000f280000100800 */
[----:B------:R-:W4:Y:S01]  /*3200*/  LDL R24, [R1+0x1578] ;  /* 0x0015780001187983 */ /* 0x000f220000100800 */
[----:B------:R-:W0:Y:S01]  /*3210*/  F2I.FTZ.U32.TRUNC.NTZ R3, R3 ;  /* 0x0000000300037305 */ /* 0x000e22000021f000 */
[----:B-1----:R-:W-:Y:S02]  /*3220*/  IADD3 R2, R2, 0xffffffe, RZ ;  /* 0x0ffffffe02027810 */ /* 0x002fe40007ffe0ff */
[----:B------:R-:W4:Y:S04]  /*3230*/  LDL R15, [R1+0x1540] ;  /* 0x00154000010f7983 */ /* 0x000f280000100800 */
[----:B------:R-:W4:Y:S01]  /*3240*/  LDL R8, [R1+0x1564] ;  /* 0x0015640001087983 */ /* 0x000f220000100800 */
[----:B------:R0:W1:Y:S01]  /*3250*/  F2I.FTZ.U32.TRUNC.NTZ R5, R2 ;  /* 0x0000000200057305 */ /* 0x000062000021f000 */
[----:B------:R-:W-:-:S02]  /*3260*/  LEA.HI R0, R6, R0, RZ, 0x7 ;  /* 0x0000000006007211 */ /* 0x000fc400078f38ff */
[----:B------:R-:W4:Y:S04]  /*3270*/  LDL R18, [R1+0x1550] ;  /* 0x0015500001127983 */ /* 0x000f280000100800 */
[----:B------:R-:W4:Y:S01]  /*3280*/  LDL R17, [R1+0x1554] ;  /* 0x0015540001117983 */ /* 0x000f220000100800 */
[----:B0-----:R-:W-:-:S03]  /*3290*/  IMAD.MOV R2, RZ, RZ, -R3 ;  /* 0x000000ffff027224 */ /* 0x001fc600078e0a03 */
[----:B------:R-:W4:Y:S01]  /*32a0*/  LDL R11, [R1+0x153c] ;  /* 0x00153c00010b7983 */ /* 0x000f220000100800 */
[----:B------:R-:W-:Y:S02]  /*32b0*/  IMAD R10, R2, R25, RZ ;  /* 0x00000019020a7224 */ /* 0x000fe400078e02ff */
[----:B------:R-:W-:Y:S01]  /*32c0*/  IMAD.MOV.U32 R2, RZ, RZ, RZ ;  /* 0x000000ffff027224 */ /* 0x000fe200078e00ff */
[----:B------:R-:W4:Y:S03]  /*32d0*/  LDL R13, [R1+0x1548] ;  /* 0x00154800010d7983 */ /* 0x000f260000100800 */
[----:B------:R-:W-:Y:S01]  /*32e0*/  IMAD.HI.U32 R10, R3, R10, R2 ;  /* 0x0000000a030a7227 */ /* 0x000fe200078e0002 */
[----:B------:R0:W-:Y:S04]  /*32f0*/  STL [R1+0x498], R0 ;  /* 0x0004980001007387 */ /* 0x0001e80000100800 */
[----:B------:R-:W4:Y:S01]  /*3300*/  LDL R2, [R1+0x157c] ;  /* 0x00157c0001027983 */ /* 0x000f220000100800 */
[----:B-1----:R-:W-:-:S04]  /*3310*/  IMAD.MOV R4, RZ, RZ, -R5 ;  /* 0x000000ffff047224 */ /* 0x002fc800078e0a05 */
[----:B0-----:R-:W-:Y:S02]  /*3320*/  IMAD R0, R4, R29, RZ ;  /* 0x0000001d04007224 */ /* 0x001fe400078e02ff */
[----:B------:R-:W-:-:S04]  /*3330*/  IMAD.MOV.U32 R4, RZ, RZ, RZ ;  /* 0x000000ffff047224 */ /* 0x000fc800078e00ff */
[----:B------:R-:W-:-:S04]  /*3340*/  IMAD.HI.U32 R0, R5, R0, R4 ;  /* 0x0000000005007227 */ /* 0x000fc800078e0004 */
[----:B--2---:R-:W-:Y:S02]  /*3350*/  IMAD.MOV.U32 R6, RZ, RZ, R26 ;  /* 0x000000ffff067224 */ /* 0x004fe400078e001a */
[----:B------:R-:W0:Y:S02]  /*3360*/  S2R R26, SR_TID.X ;  /* 0x00000000001a7919 */ /* 0x000e240000002100 */
[----:B------:R-:W-:Y:S01]  /*3370*/  IMAD.MOV.U32 R5, RZ, RZ, R6 ;  /* 0x000000ffff057224 */ /* 0x000fe200078e0006 */
[----:B---3--:R-:W-:-:S04]  /*3380*/  IABS R9, R9 ;  /* 0x0000000900097213 */ /* 0x008fc80000000000 */
[----:B------:R-:W-:Y:S02]  /*3390*/  IABS R4, R5 ;  /* 0x0000000500047213 */ /* 0x000fe40000000000 */
[----:B----4-:R-:W-:Y:S01]  /*33a0*/  IABS R7, R7 ;  /* 0x0000000700077213 */ /* 0x010fe20000000000 */
[----:B------:R-:W-:Y:S01]  /*33b0*/  IMAD.HI.U32 R10, R10, R9, RZ ;  /* 0x000000090a0a7227 */ /* 0x000fe200078e00ff */
[----:B0-----:R-:W-:-:S03]  /*33c0*/  LOP3.LUT R3, R26, 0x7, RZ, 0xc0, !PT ;  /* 0x000000071a037812 */ /* 0x001fc600078ec0ff */
[C---:B------:R-:W-:Y:S02]  /*33d0*/  IMAD.SHL.U32 R6, R26.reuse, 0x2, RZ ;  /* 0x000000021a067824 */ /* 0x040fe400078e00ff */
[----:B------:R-:W-:Y:S02]  /*33e0*/  IMAD.SHL.U32 R5, R26, 0x40, RZ ;  /* 0x000000401a057824 */ /* 0x000fe400078e00ff */
[----:B------:R-:W-:Y:S02]  /*33f0*/  IMAD.SHL.U32 R3, R3, 0x10, RZ ;  /* 0x0000001003037824 */ /* 0x000fe400078e00ff */
[----:B------:R-:W-:Y:S02]  /*3400*/  IMAD.MOV.U32 R26, RZ, RZ, R27 ;  /* 0x000000ffff1a7224 */ /* 0x000fe400078e001b */
[----:B------:R-:W-:Y:S02]  /*3410*/  IMAD.MOV.U32 R27, RZ, RZ, R20 ;  /* 0x000000ffff1b7224 */ /* 0x000fe400078e0014 */
[----:B------:R-:W-:Y:S01]  /*3420*/  IMAD.MOV.U32 R20, RZ, RZ, R21 ;  /* 0x000000ffff147224 */ /* 0x000fe200078e0015 */
[----:B------:R-:W-:Y:S01]  /*3430*/  LOP3.LUT R3, R3, 0x30, R6, 0x78, !PT ;  /* 0x0000003003037812 */ /* 0x000fe200078e7806 */
[----:B------:R-:W-:-:S02]  /*3440*/  IMAD.MOV R10, RZ, RZ, -R10 ;  /* 0x000000ffff0a7224 */ /* 0x000fc400078e0a0a */
[----:B------:R-:W-:-:S04]  /*3450*/  IMAD.HI.U32 R6, R0, R4, RZ ;  /* 0x0000000400067227 */ /* 0x000fc800078e00ff */
[----:B------:R-:W-:Y:S02]  /*3460*/  IMAD.MOV.U32 R21, RZ, RZ, R8 ;  /* 0x000000ffff157224 */ /* 0x000fe400078e0008 */
[----:B------:R-:W-:Y:S01]  /*3470*/  IMAD.HI.U32 R8, R0, R7, RZ ;  /* 0x0000000700087227 */ /* 0x000fe200078e00ff */
[----:B------:R-:W-:-:S03]  /*3480*/  LOP3.LUT R3, R3, 0x3800, R5, 0xf8, !PT ;  /* 0x0000380003037812 */ /* 0x000fc600078ef805 */
[----:B------:R-:W-:Y:S02]  /*3490*/  IMAD.MOV R8, RZ, RZ, -R8 ;  /* 0x000000ffff087224 */ /* 0x000fe400078e0a08 */
[----:B------:R-:W-:Y:S02]  /*34a0*/  IMAD R9, R25, R10, R9 ;  /* 0x0000000a19097224 */ /* 0x000fe400078e0209 */
[----:B------:R-:W-:Y:S01]  /*34b0*/  IMAD R7, R29, R8, R7 ;  /* 0x000000081d077224 */ /* 0x000fe200078e0207 */
[----:B------:R0:W-:Y:S01]  /*34c0*/  STL [R1+0x39c], R3 ;  /* 0x00039c0301007387 */ /* 0x0001e20000100800 */
[----:B------:R-:W-:Y:S01]  /*34d0*/  IMAD.MOV R6, RZ, RZ, -R6 ;  /* 0x000000ffff067224 */ /* 0x000fe200078e0a06 */
[----:B------:R-:W-:-:S05]  /*34e0*/  IABS R2, R2 ;  /* 0x0000000200027213 */ /* 0x000fca0000000000 */
[C---:B------:R-:W-:Y:S01]  /*34f0*/  IMAD.HI.U32 R5, R0.reuse, R2, RZ ;  /* 0x0000000200057227 */ /* 0x040fe200078e00ff */
[----:B0-----:R-:W-:Y:S01]  /*3500*/  IABS R3, R24 ;  /* 0x0000001800037213 */ /* 0x001fe20000000000 */
[----:B------:R0:W-:Y:S02]  /*3510*/  STL [R1+0x70], R9 ;  /* 0x0000700901007387 */ /* 0x0001e40000100800 */
[----:B------:R-:W-:Y:S02]  /*3520*/  IMAD.MOV R5, RZ, RZ, -R5 ;  /* 0x000000ffff057224 */ /* 0x000fe400078e0a05 */
[C---:B------:R-:W-:Y:S01]  /*3530*/  IMAD R6, R29.reuse, R6, R4 ;  /* 0x000000061d067224 */ /* 0x040fe200078e0204 */
[----:B------:R1:W-:Y:S01]  /*3540*/  STL [R1+0x6c], R7 ;  /* 0x00006c0701007387 */ /* 0x0003e20000100800 */
[----:B------:R-:W-:Y:S01]  /*3550*/  IMAD R2, R29, R5, R2 ;  /* 0x000000051d027224 */ /* 0x000fe200078e0202 */
[----:B0-----:R-:W-:Y:S01]  /*3560*/  IABS R9, R26 ;  /* 0x0000001a00097213 */ /* 0x001fe20000000000 */
[C---:B------:R-:W-:Y:S01]  /*3570*/  IMAD.HI.U32 R4, R0.reuse, R3, RZ ;  /* 0x0000000300047227 */ /* 0x040fe200078e00ff */
[----:B-1----:R-:W-:Y:S01]  /*3580*/  IABS R7, R27 ;  /* 0x0000001b00077213 */ /* 0x002fe20000000000 */
[----:B------:R-:W-:Y:S02]  /*3590*/  STL [R1+0x68], R6 ;  /* 0x0000680601007387 */ /* 0x000fe40000100800 */
[C---:B------:R-:W-:Y:S01]  /*35a0*/  IMAD.HI.U32 R10, R0.reuse, R9, RZ ;  /* 0x00000009000a7227 */ /* 0x040fe200078e00ff */
[----:B------:R-:W-:Y:S01]  /*35b0*/  IABS R5, R20 ;  /* 0x0000001400057213 */ /* 0x000fe20000000000 */
[----:B------:R0:W-:Y:S02]  /*35c0*/  STL [R1+0x64], R2 ;  /* 0x0000640201007387 */ /* 0x0001e40000100800 */
[----:B------:R-:W-:-:S04]  /*35d0*/  IMAD.HI.U32 R8, R0, R7, RZ ;  /* 0x0000000700087227 */ /* 0x000fc800078e00ff */
[----:B------:R-:W-:Y:S02]  /*35e0*/  IMAD.MOV R4, RZ, RZ, -R4 ;  /* 0x000000ffff047224 */ /* 0x000fe400078e0a04 */
[----:B------:R-:W-:Y:S01]  /*35f0*/  IMAD.MOV R10, RZ, RZ, -R10 ;  /* 0x000000ffff0a7224 */ /* 0x000fe200078e0a0a */
[----:B0-----:R-:W-:Y:S01]  /*3600*/  IABS R2, R21 ;  /* 0x0000001500027213 */ /* 0x001fe20000000000 */
[----:B------:R-:W-:Y:S02]  /*3610*/  IMAD.MOV R8, RZ, RZ, -R8 ;  /* 0x000000ffff087224 */ /* 0x000fe400078e0a08 */
[----:B------:R-:W-:Y:S02]  /*3620*/  IMAD R3, R29, R4, R3 ;  /* 0x000000041d037224 */ /* 0x000fe400078e0203 */
[----:B------:R-:W-:-:S04]  /*3630*/  IMAD.HI.U32 R6, R0, R5, RZ ;  /* 0x0000000500067227 */ /* 0x000fc800078e00ff */
[----:B------:R-:W-:Y:S01]  /*3640*/  IMAD.HI.U32 R4, R0, R2, RZ ;  /* 0x0000000200047227 */ /* 0x000fe200078e00ff */
[----:B------:R0:W-:Y:S03]  /*3650*/  STL [R1+0x60], R3 ;  /* 0x0000600301007387 */ /* 0x0001e60000100800 */
[C---:B------:R-:W-:Y:S02]  /*3660*/  IMAD R9, R29.reuse, R10, R9 ;  /* 0x0000000a1d097224 */ /* 0x040fe400078e0209 */
[C---:B------:R-:W-:Y:S02]  /*3670*/  IMAD R7, R29.reuse, R8, R7 ;  /* 0x000000081d077224 */ /* 0x040fe400078e0207 */
[----:B------:R-:W-:Y:S02]  /*3680*/  IMAD.MOV R6, RZ, RZ, -R6 ;  /* 0x000000ffff067224 */ /* 0x000fe400078e0a06 */
[----:B------:R-:W-:Y:S01]  /*3690*/  IMAD.MOV R4, RZ, RZ, -R4 ;  /* 0x000000ffff047224 */ /* 0x000fe200078e0a04 */
[----:B0-----:R-:W-:Y:S01]  /*36a0*/  IABS R3, R22 ;  /* 0x0000001600037213 */ /* 0x001fe20000000000 */
[----:B------:R0:W-:Y:S01]  /*36b0*/  STL [R1+0x5c], R9 ;  /* 0x00005c0901007387 */ /* 0x0001e20000100800 */
[----:B------:R-:W-:-:S02]  /*36c0*/  IMAD R6, R29, R6, R5 ;  /* 0x000000061d067224 */ /* 0x000fc400078e0205 */
[----:B------:R-:W-:Y:S01]  /*36d0*/  IMAD R2, R29, R4, R2 ;  /* 0x000000041d027224 */ /* 0x000fe200078e0202 */
[----:B------:R1:W-:Y:S01]  /*36e0*/  STL [R1+0x58], R7 ;  /* 0x0000580701007387 */ /* 0x0003e20000100800 */
[----:B------:R-:W-:Y:S01]  /*36f0*/  IABS R4, R17 ;  /* 0x0000001100047213 */ /* 0x000fe20000000000 */
[C---:B------:R-:W-:Y:S01]  /*3700*/  IMAD.HI.U32 R5, R0.reuse, R3, RZ ;  /* 0x0000000300057227 */ /* 0x040fe200078e00ff */
[----:B0-----:R-:W-:Y:S02]  /*3710*/  IABS R9, R23 ;  /* 0x0000001700097213 */ /* 0x001fe40000000000 */
[----:B-1----:R-:W-:Y:S01]  /*3720*/  IABS R7, R16 ;  /* 0x0000001000077213 */ /* 0x002fe20000000000 */
[----:B------:R0:W-:Y:S02]  /*3730*/  STL [R1+0x54], R6 ;  /* 0x0000540601007387 */ /* 0x0001e40000100800 */
[C---:B------:R-:W-:Y:S02]  /*3740*/  IMAD.HI.U32 R10, R0.reuse, R9, RZ ;  /* 0x00000009000a7227 */ /* 0x040fe400078e00ff */
[----:B------:R1:W-:Y:S02]  /*3750*/  STL [R1+0x50], R2 ;  /* 0x0000500201007387 */ /* 0x0003e40000100800 */
[----:B------:R-:W-:-:S04]  /*3760*/  IMAD.HI.U32 R8, R0, R7, RZ ;  /* 0x0000000700087227 */ /* 0x000fc800078e00ff */
[----:B------:R-:W-:Y:S02]  /*3770*/  IMAD.MOV R5, RZ, RZ, -R5 ;  /* 0x000000ffff057224 */ /* 0x000fe400078e0a05 */
[----:B0-----:R-:W-:Y:S01]  /*3780*/  IMAD.HI.U32 R6, R0, R4, RZ ;  /* 0x0000000400067227 */ /* 0x001fe200078e00ff */
[----:B-1----:R-:W-:-:S03]  /*3790*/  IABS R2, R18 ;  /* 0x0000001200027213 */ /* 0x002fc60000000000 */
[----:B------:R-:W-:Y:S02]  /*37a0*/  IMAD.MOV R10, RZ, RZ, -R10 ;  /* 0x000000ffff0a7224 */ /* 0x000fe400078e0a0a */
[----:B------:R-:W-:Y:S02]  /*37b0*/  IMAD.MOV R8, RZ, RZ, -R8 ;  /* 0x000000ffff087224 */ /* 0x000fe400078e0a08 */
[----:B------:R-:W-:Y:S02]  /*37c0*/  IMAD R3, R29, R5, R3 ;  /* 0x000000051d037224 */ /* 0x000fe400078e0203 */
[----:B------:R-:W-:Y:S02]  /*37d0*/  IMAD.MOV R6, RZ, RZ, -R6 ;  /* 0x000000ffff067224 */ /* 0x000fe400078e0a06 */
[----:B------:R-:W-:-:S04]  /*37e0*/  IMAD.HI.U32 R5, R0, R2, RZ ;  /* 0x0000000200057227 */ /* 0x000fc800078e00ff */
[C---:B------:R-:W-:Y:S02]  /*37f0*/  IMAD R9, R29.reuse, R10, R9 ;  /* 0x0000000a1d097224 */ /* 0x040fe400078e0209 */
[C---:B------:R-:W-:Y:S02]  /*3800*/  IMAD R7, R29.reuse, R8, R7 ;  /* 0x000000081d077224 */ /* 0x040fe400078e0207 */
[----:B------:R-:W-:Y:S01]  /*3810*/  IMAD R6, R29, R6, R4 ;  /* 0x000000061d067224 */ /* 0x000fe200078e0204 */
[----:B------:R0:W-:Y:S01]  /*3820*/  STL [R1+0x4c], R3 ;  /* 0x00004c0301007387 */ /* 0x0001e20000100800 */
[----:B------:R-:W-:-:S03]  /*3830*/  IMAD.MOV R5, RZ, RZ, -R5 ;  /* 0x000000ffff057224 */ /* 0x000fc600078e0a05 */
[----:B------:R1:W-:Y:S01]  /*3840*/  STL [R1+0x48], R9 ;  /* 0x0000480901007387 */ /* 0x0003e20000100800 */
[----:B------:R-:W-:-:S03]  /*3850*/  IMAD R2, R29, R5, R2 ;  /* 0x000000051d027224 */ /* 0x000fc600078e0202 */
[----:B------:R2:W-:Y:S01]  /*3860*/  STL [R1+0x44], R7 ;  /* 0x0000440701007387 */ /* 0x0005e20000100800 */
[----:B0-----:R-:W-:-:S03]  /*3870*/  IABS R3, R12 ;  /* 0x0000000c00037213 */ /* 0x001fc60000000000 */
[----:B------:R0:W-:Y:S04]  /*3880*/  STL [R1+0x40], R6 ;  /* 0x0000400601007387 */ /* 0x0001e80000100800 */
[----:B------:R-:W3:Y:S01]  /*3890*/  LDL R12, [R1+0x1534] ;  /* 0x00153400010c7983 */ /* 0x000ee20000100800 */
[----:B-1----:R-:W-:-:S03]  /*38a0*/  IABS R9, R13 ;  /* 0x0000000d00097213 */ /* 0x002fc60000000000 */
[----:B------:R1:W-:Y:S04]  /*38b0*/  STL [R1+0x3c], R2 ;  /* 0x00003c0201007387 */ /* 0x0003e80000100800 */
[----:B------:R-:W4:Y:S01]  /*38c0*/  LDL R13, [R1+0x1530] ;  /* 0x00153000010d7983 */ /* 0x000f220000100800 */
[----:B--2---:R-:W-:-:S03]  /*38d0*/  IABS R7, R14 ;  /* 0x0000000e00077213 */ /* 0x004fc60000000000 */
[----:B------:R-:W2:Y:S01]  /*38e0*/  LDL R14, [R1+0x152c] ;  /* 0x00152c00010e7983 */ /* 0x000ea20000100800 */
[----:B------:R-:W-:-:S03]  /*38f0*/  IABS R5, R15 ;  /* 0x0000000f00057213 */ /* 0x000fc60000000000 */
[----:B------:R-:W2:Y:S01]  /*3900*/  LDL R15, [R1+0x1528] ;  /* 0x00152800010f7983 */ /* 0x000ea20000100800 */
[----:B------:R-:W-:-:S04]  /*3910*/  IMAD.HI.U32 R4, R0, R3, RZ ;  /* 0x0000000300047227 */ /* 0x000fc800078e00ff */
[----:B------:R-:W-:-:S04]  /*3920*/  IMAD.HI.U32 R10, R0, R9, RZ ;  /* 0x00000009000a7227 */ /* 0x000fc800078e00ff */
[----:B------:R-:W-:-:S04]  /*3930*/  IMAD.HI.U32 R8, R0, R7, RZ ;  /* 0x0000000700087227 */ /* 0x000fc800078e00ff */
[----:B0-----:R-:W-:-:S04]  /*3940*/  IMAD.HI.U32 R6, R0, R5, RZ ;  /* 0x0000000500067227 */ /* 0x001fc800078e00ff */
[----:B------:R-:W-:Y:S02]  /*3950*/  IMAD.MOV R4, RZ, RZ, -R4 ;  /* 0x000000ffff047224 */ /* 0x000fe400078e0a04 */
[----:B------:R-:W-:Y:S02]  /*3960*/  IMAD.MOV R10, RZ, RZ, -R10 ;  /* 0x000000ffff0a7224 */ /* 0x000fe400078e0a0a */
[----:B------:R-:W-:Y:S02]  /*3970*/  IMAD.MOV R8, RZ, RZ, -R8 ;  /* 0x000000ffff087224 */ /* 0x000fe400078e0a08 */
[----:B------:R-:W-:Y:S02]  /*3980*/  IMAD.MOV R6, RZ, RZ, -R6 ;  /* 0x000000ffff067224 */ /* 0x000fe400078e0a06 */
[C---:B------:R-:W-:Y:S02]  /*3990*/  IMAD R3, R29.reuse, R4, R3 ;  /* 0x000000041d037224 */ /* 0x040fe400078e0203 */
[C---:B------:R-:W-:Y:S01]  /*39a0*/  IMAD R9, R29.reuse, R10, R9 ;  /* 0x0000000a1d097224 */ /* 0x040fe200078e0209 */
[----:B-1----:R-:W-:Y:S01]  /*39b0*/  IABS R2, R11 ;  /* 0x0000000b00027213 */ /* 0x002fe20000000000 */
[C---:B------:R-:W-:Y:S01]  /*39c0*/  IMAD R7, R29.reuse, R8, R7 ;  /* 0x000000081d077224 */ /* 0x040fe200078e0207 */
[----:B------:R-:W2:Y:S01]  /*39d0*/  LDL R11, [R1+0x1524] ;  /* 0x00152400010b7983 */ /* 0x000ea20000100800 */
[----:B------:R-:W-:-:S03]  /*39e0*/  IMAD R6, R29, R6, R5 ;  /* 0x000000061d067224 */ /* 0x000fc600078e0205 */
[----:B------:R0:W-:Y:S01]  /*39f0*/  STL [R1+0x38], R3 ;  /* 0x0000380301007387 */ /* 0x0001e20000100800 */
[----:B------:R-:W-:-:S03]  /*3a00*/  IMAD.HI.U32 R4, R0, R2, RZ ;  /* 0x0000000200047227 */ /* 0x000fc600078e00ff */
[----:B------:R3:W-:Y:S04]  /*3a10*/  STL [R1+0x34], R9 ;  /* 0x0000340901007387 */ /* 0x0007e80000100800 */
[----:B------:R4:W-:Y:S01]  /*3a20*/  STL [R1+0x38c], R7 ;  /* 0x00038c0701007387 */ /* 0x0009e20000100800 */
[----:B0-----:R-:W-:-:S03]  /*3a30*/  IABS R3, R19 ;  /* 0x0000001300037213 */ /* 0x001fc60000000000 */
[----:B------:R-:W-:Y:S01]  /*3a40*/  STL [R1+0x390], R6 ;  /* 0x0003900601007387 */ /* 0x000fe20000100800 */
[----:B------:R-:W-:-:S03]  /*3a50*/  IMAD.MOV R4, RZ, RZ, -R4 ;  /* 0x000000ffff047224 */ /* 0x000fc600078e0a04 */
[----:B------:R-:W2:Y:S01]  /*3a60*/  LDL R19, [R1+0x1520] ;  /* 0x0015200001137983 */ /* 0x000ea20000100800 */
[----:B------:R-:W-:-:S05]  /*3a70*/  IMAD R2, R29, R4, R2 ;  /* 0x000000041d027224 */ /* 0x000fca00078e0202 */
[----:B------:R0:W-:Y:S01]  /*3a80*/  STL [R1+0x394], R2 ;  /* 0x0003940201007387 */ /* 0x0001e20000100800 */
[----:B---3--:R-:W-:-:S03]  /*3a90*/  IABS R9, R12 ;  /* 0x0000000c00097213 */ /* 0x008fc60000000000 */
[----:B------:R-:W3:Y:S01]  /*3aa0*/  LDL R12, [R1+0x151c] ;  /* 0x00151c00010c7983 */ /* 0x000ee20000100800 */
[----:B----4-:R-:W-:-:S03]  /*3ab0*/  IABS R7, R13 ;  /* 0x0000000d00077213 */ /* 0x010fc60000000000 */
[----:B------:R-:W4:Y:S01]  /*3ac0*/  LDL R13, [R1+0x1518] ;  /* 0x00151800010d7983 */ /* 0x000f220000100800 */
[----:B--2---:R-:W-:-:S03]  /*3ad0*/  IABS R4, R14 ;  /* 0x0000000e00047213 */ /* 0x004fc60000000000 */
[----:B------:R-:W2:Y:S01]  /*3ae0*/  LDL R14, [R1+0x1514] ;  /* 0x00151400010e7983 */ /* 0x000ea20000100800 */
[----:B0-----:R-:W-:-:S03]  /*3af0*/  IABS R2, R15 ;  /* 0x0000000f00027213 */ /* 0x001fc60000000000 */
[----:B------:R-:W2:Y:S01]  /*3b00*/  LDL R15, [R1+0x1510] ;  /* 0x00151000010f7983 */ /* 0x000ea20000100800 */
[----:B------:R-:W-:-:S04]  /*3b10*/  IMAD.HI.U32 R5, R0, R3, RZ ;  /* 0x0000000300057227 */ /* 0x000fc800078e00ff */
[----:B------:R-:W-:-:S04]  /*3b20*/  IMAD.HI.U32 R10, R0, R9, RZ ;  /* 0x00000009000a7227 */ /* 0x000fc800078e00ff */
[----:B------:R-:W-:-:S04]  /*3b30*/  IMAD.HI.U32 R8, R0, R7, RZ ;  /* 0x0000000700087227 */ /* 0x000fc800078e00ff */
[----:B------:R-:W-:Y:S02]  /*3b40*/  IMAD.MOV R5, RZ, RZ, -R5 ;  /* 0x000000ffff057224 */ /* 0x000fe400078e0a05 */
[----:B------:R-:W-:-:S04]  /*3b50*/  IMAD.HI.U32 R6, R0, R4, RZ ;  /* 0x0000000400067227 */ /* 0x000fc800078e00ff */
        /* <DEDUP_REMOVED lines=15> */
[----:B------:R-:W2:Y:S01]  /*3c50*/  LDL R11, [R1+0x150c] ;  /* 0x00150c00010b7983 */ /* 0x000ea20000100800 */
[----:B-1----:R-:W-:-:S03]  /*3c60*/  IABS R9, R19 ;  /* 0x0000001300097213 */ /* 0x002fc60000000000 */
[----:B------:R2:W-:Y:S04]  /*3c70*/  STL [R1+0x388], R2 ;  /* 0x0003880201007387 */ /* 0x0005e80000100800 */
[----:B------:R-:W2:Y:S01]  /*3c80*/  LDL R19, [R1+0x1508] ;  /* 0x0015080001137983 */ /* 0x000ea20000100800 */
[----:B------:R-:W-:-:S04]  /*3c90*/  IMAD.HI.U32 R4, R0, R3, RZ ;  /* 0x0000000300047227 */ /* 0x000fc800078e00ff */
[----:B------:R-:W-:-:S04]  /*3ca0*/  IMAD.HI.U32 R10, R0, R9, RZ ;  /* 0x00000009000a7227 */ /* 0x000fc800078e00ff */
[----:B------:R-:W-:Y:S02]  /*3cb0*/  IMAD.MOV R4, RZ, RZ, -R4 ;  /* 0x000000ffff047224 */ /* 0x000fe400078e0a04 */
[----:B------:R-:W-:Y:S02]  /*3cc0*/  IMAD.MOV R10, RZ, RZ, -R10 ;  /* 0x000000ffff0a7224 */ /* 0x000fe400078e0a0a */
[C---:B------:R-:W-:Y:S02]  /*3cd0*/  IMAD R3, R29.reuse, R4, R3 ;  /* 0x000000041d037224 */ /* 0x040fe400078e0203 */
[----:B------:R-:W-:Y:S01]  /*3ce0*/  IMAD R9, R29, R10, R9 ;  /* 0x0000000a1d097224 */ /* 0x000fe200078e0209 */
[----:B---3--:R-:W-:Y:S02]  /*3cf0*/  IABS R7, R12 ;  /* 0x0000000c00077213 */ /* 0x008fe40000000000 */
[----:B------:R-:W3:Y:S01]  /*3d00*/  LDL R12, [R1+0x1504] ;  /* 0x00150400010c7983 */ /* 0x000ee20000100800 */
[----:B----4-:R-:W-:-:S03]  /*3d10*/  IABS R5, R13 ;  /* 0x0000000d00057213 */ /* 0x010fc60000000000 */
[----:B------:R-:W4:Y:S01]  /*3d20*/  LDL R13, [R1+0x1500] ;  /* 0x00150000010d7983 */ /* 0x000f220000100800 */
[----:B------:R-:W-:-:S04]  /*3d30*/  IMAD.HI.U32 R8, R0, R7, RZ ;  /* 0x0000000700087227 */ /* 0x000fc800078e00ff */
[----:B0-----:R-:W-:-:S04]  /*3d40*/  IMAD.HI.U32 R6, R0, R5, RZ ;  /* 0x0000000500067227 */ /* 0x001fc800078e00ff */
[----:B------:R-:W-:Y:S02]  /*3d50*/  IMAD.MOV R8, RZ, RZ, -R8 ;  /* 0x000000ffff087224 */ /* 0x000fe400078e0a08 */
[----:B------:R-:W-:Y:S01]  /*3d60*/  IMAD.MOV R6, RZ, RZ, -R6 ;  /* 0x000000ffff067224 */ /* 0x000fe200078e0a06 */
[----:B--2---:R-:W-:Y:S01]  /*3d70*/  IABS R2, R14 ;  /* 0x0000000e00027213 */ /* 0x004fe20000000000 */
[C---:B------:R-:W-:Y:S01]  /*3d80*/  IMAD R7, R29.reuse, R8, R7 ;  /* 0x000000081d077224 */ /* 0x040fe200078e0207 */
[----:B------:R-:W2:Y:S01]  /*3d90*/  LDL R14, [R1+0x14fc] ;  /* 0x0014fc00010e7983 */ /* 0x000ea20000100800 */
[----:B------:R-:W-:-:S03]  /*3da0*/  IMAD R6, R29, R6, R5 ;  /* 0x000000061d067224 */ /* 0x000fc600078e0205 */
[----:B------:R0:W-:Y:S04]  /*3db0*/  STL [R1+0x384], R3 ;  /* 0x0003840301007387 */ /* 0x0001e80000100800 */
[----:B------:R1:W-:Y:S04]  /*3dc0*/  STL [R1+0x364], R9 ;  /* 0x0003640901007387 */ /* 0x0003e80000100800 */
[----:B------:R1:W-:Y:S01]  /*3dd0*/  STL [R1+0x368], R7 ;  /* 0x0003680701007387 */ /* 0x0003e20000100800 */
[----:B0-----:R-:W-:-:S03]  /*3de0*/  IABS R3, R15 ;  /* 0x0000000f00037213 */ /* 0x001fc60000000000 */
[----:B------:R0:W-:Y:S04]  /*3df0*/  STL [R1+0x36c], R6 ;  /* 0x00036c0601007387 */ /* 0x0001e80000100800 */
[----:B------:R-:W2:Y:S01]  /*3e00*/  LDL R15, [R1+0x14f8] ;  /* 0x0014f800010f7983 */ /* 0x000ea20000100800 */
[----:B------:R-:W-:-:S04]  /*3e10*/  IMAD.HI.U32 R4, R0, R2, RZ ;  /* 0x0000000200047227 */ /* 0x000fc800078e00ff */
[----:B------:R-:W-:-:S04]  /*3e20*/  IMAD.MOV R4, RZ, RZ, -R4 ;  /* 0x000000ffff047224 */ /* 0x000fc800078e0a04 */
[----:B------:R-:W-:-:S05]  /*3e30*/  IMAD R2, R29, R4, R2 ;  /* 0x000000041d027224 */ /* 0x000fca00078e0202 */
[----:B------:R4:W-:Y:S01]  /*3e40*/  STL [R1+0x374], R2 ;  /* 0x0003740201007387 */ /* 0x0009e20000100800 */
[----:B-1----:R-:W-:-:S03]  /*3e50*/  IABS R9, R11 ;  /* 0x0000000b00097213 */ /* 0x002fc60000000000 */
[----:B------:R-:W2:Y:S01]  /*3e60*/  LDL R11, [R1+0x14f4] ;  /* 0x0014f400010b7983 */ /* 0x000ea20000100800 */
[----:B------:R-:W-:-:S03]  /*3e70*/  IABS R7, R19 ;  /* 0x0000001300077213 */ /* 0x000fc60000000000 */
[----:B------:R-:W2:Y:S01]  /*3e80*/  LDL R19, [R1+0x14f0] ;  /* 0x0014f00001137983 */ /* 0x000ea20000100800 */
[----:B------:R-:W-:-:S04]  /*3e90*/  IMAD.HI.U32 R5, R0, R3, RZ ;  /* 0x0000000300057227 */ /* 0x000fc800078e00ff */
[----:B------:R-:W-:-:S04]  /*3ea0*/  IMAD.HI.U32 R10, R0, R9, RZ ;  /* 0x00000009000a7227 */ /* 0x000fc800078e00ff */
[----:B------:R-:W-:-:S04]  /*3eb0*/  IMAD.HI.U32 R8, R0, R7, RZ ;  /* 0x0000000700087227 */ /* 0x000fc800078e00ff */
[----:B------:R-:W-:Y:S02]  /*3ec0*/  IMAD.MOV R5, RZ, RZ, -R5 ;  /* 0x000000ffff057224 */ /* 0x000fe400078e0a05 */
[----:B------:R-:W-:Y:S02]  /*3ed0*/  IMAD.MOV R10, RZ, RZ, -R10 ;  /* 0x000000ffff0a7224 */ /* 0x000fe400078e0a0a */
[----:B------:R-:W-:Y:S02]  /*3ee0*/  IMAD.MOV R8, RZ, RZ, -R8 ;  /* 0x000000ffff087224 */ /* 0x000fe400078e0a08 */
[C---:B------:R-:W-:Y:S02]  /*3ef0*/  IMAD R3, R29.reuse, R5, R3 ;  /* 0x000000051d037224 */ /* 0x040fe400078e0203 */
[C---:B------:R-:W-:Y:S02]  /*3f00*/  IMAD R9, R29.reuse, R10, R9 ;  /* 0x0000000a1d097224 */ /* 0x040fe400078e0209 */
[----:B------:R-:W-:Y:S01]  /*3f10*/  IMAD R7, R29, R8, R7 ;  /* 0x000000081d077224 */ /* 0x000fe200078e0207 */
[----:B---3--:R-:W-:-:S02]  /*3f20*/  IABS R4, R12 ;  /* 0x0000000c00047213 */ /* 0x008fc40000000000 */
[----:B------:R-:W3:Y:S03]  /*3f30*/  LDL R12, [R1+0x14ec] ;  /* 0x0014ec00010c7983 */ /* 0x000ee60000100800 */
[C---:B0-----:R-:W-:Y:S01]  /*3f40*/  IMAD.HI.U32 R6, R0.reuse, R4, RZ ;  /* 0x0000000400067227 */ /* 0x041fe200078e00ff */
[----:B----4-:R-:W-:Y:S02]  /*3f50*/  IABS R2, R13 ;  /* 0x0000000d00027213 */ /* 0x010fe40000000000 */
[----:B------:R-:W4:Y:S01]  /*3f60*/  LDL R13, [R1+0x14e8] ;  /* 0x0014e800010d7983 */ /* 0x000f220000100800 */
[----:B------:R-:W-:Y:S02]  /*3f70*/  IMAD.MOV R6, RZ, RZ, -R6 ;  /* 0x000000ffff067224 */ /* 0x000fe400078e0a06 */
[----:B------:R-:W-:Y:S01]  /*3f80*/  IMAD.HI.U32 R5, R0, R2, RZ ;  /* 0x0000000200057227 */ /* 0x000fe200078e00ff */
[----:B------:R2:W-:Y:S03]  /*3f90*/  STL [R1+0x370], R3 ;  /* 0x0003700301007387 */ /* 0x0005e60000100800 */
[----:B------:R-:W-:-:S02]  /*3fa0*/  IMAD R6, R29, R6, R4 ;  /* 0x000000061d067224 */ /* 0x000fc400078e0204 */
[----:B------:R-:W-:Y:S01]  /*3fb0*/  IMAD.MOV R5, RZ, RZ, -R5 ;  /* 0x000000ffff057224 */ /* 0x000fe200078e0a05 */
[----:B------:R0:W-:Y:S03]  /*3fc0*/  STL [R1+0x350], R9 ;  /* 0x0003500901007387 */ /* 0x0001e60000100800 */
[----:B------:R-:W-:Y:S01]  /*3fd0*/  IMAD R2, R29, R5, R2 ;  /* 0x000000051d027224 */ /* 0x000fe200078e0202 */
[----:B------:R1:W-:Y:S01]  /*3fe0*/  STL [R1+0x354], R7 ;  /* 0x0003540701007387 */ /* 0x0003e20000100800 */
[----:B--2---:R-:W-:-:S03]  /*3ff0*/  IABS R3, R14 ;  /* 0x0000000e00037213 */ /* 0x004fc60000000000 */
[----:B------:R2:W-:Y:S04]  /*4000*/  STL [R1+0x358], R6 ;  /* 0x0003580601007387 */ /* 0x0005e80000100800 */
[----:B------:R-:W4:Y:S04]  /*4010*/  LDL R14, [R1+0x14e4] ;  /* 0x0014e400010e7983 */ /* 0x000f280000100800 */
[----:B------:R3:W-:Y:S01]  /*4020*/  STL [R1+0x360], R2 ;  /* 0x0003600201007387 */ /* 0x0007e20000100800 */
[----:B0-----:R-:W-:-:S03]  /*4030*/  IABS R9, R15 ;  /* 0x0000000f00097213 */ /* 0x001fc60000000000 */
[----:B------:R-:W4:Y:S01]  /*4040*/  LDL R15, [R1+0x14e0] ;  /* 0x0014e000010f7983 */ /* 0x000f220000100800 */
[----:B------:R-:W-:-:S04]  /*4050*/  IMAD.HI.U32 R4, R0, R3, RZ ;  /* 0x0000000300047227 */ /* 0x000fc800078e00ff */
[----:B------:R-:W-:-:S04]  /*4060*/  IMAD.HI.U32 R10, R0, R9, RZ ;  /* 0x00000009000a7227 */ /* 0x000fc800078e00ff */
[----:B------:R-:W-:Y:S02]  /*4070*/  IMAD.MOV R4, RZ, RZ, -R4 ;  /* 0x000000ffff047224 */ /* 0x000fe400078e0a04 */
[----:B------:R-:W-:Y:S01]  /*4080*/  IMAD.MOV R10, RZ, RZ, -R10 ;  /* 0x000000ffff0a7224 */ /* 0x000fe200078e0a0a */
[----:B-1----:R-:W-:Y:S02]  /*4090*/  IABS R7, R11 ;  /* 0x0000000b00077213 */ /* 0x002fe40000000000 */
[----:B------:R-:W4:Y:S01]  /*40a0*/  LDL R11, [R1+0x14dc] ;  /* 0x0014dc00010b7983 */ /* 0x000f220000100800 */
[----:B------:R-:W-:-:S03]  /*40b0*/  IABS R5, R19 ;  /* 0x0000001300057213 */ /* 0x000fc60000000000 */
[----:B------:R-:W4:Y:S01]  /*40c0*/  LDL R19, [R1+0x14d8] ;  /* 0x0014d80001137983 */ /* 0x000f220000100800 */
[----:B------:R-:W-:-:S04]  /*40d0*/  IMAD.HI.U32 R8, R0, R7, RZ ;  /* 0x0000000700087227 */ /* 0x000fc800078e00ff */
[----:B--2---:R-:W-:-:S04]  /*40e0*/  IMAD.HI.U32 R6, R0, R5, RZ ;  /* 0x0000000500067227 */ /* 0x004fc800078e00ff */
[----:B------:R-:W-:Y:S02]  /*40f0*/  IMAD.MOV R8, RZ, RZ, -R8 ;  /* 0x000000ffff087224 */ /* 0x000fe400078e0a08 */
[----:B------:R-:W-:Y:S02]  /*4100*/  IMAD.MOV R6, RZ, RZ, -R6 ;  /* 0x000000ffff067224 */ /* 0x000fe400078e0a06 */
[C---:B------:R-:W-:Y:S02]  /*4110*/  IMAD R3, R29.reuse, R4, R3 ;  /* 0x000000041d037224 */ /* 0x040fe400078e0203 */
[C---:B------:R-:W-:Y:S02]  /*4120*/  IMAD R9, R29.reuse, R10, R9 ;  /* 0x0000000a1d097224 */ /* 0x040fe400078e0209 */
[C---:B------:R-:W-:Y:S02]  /*4130*/  IMAD R7, R29.reuse, R8, R7 ;  /* 0x000000081d077224 */ /* 0x040fe400078e0207 */
[----:B------:R-:W-:Y:S01]  /*4140*/  IMAD R6, R29, R6, R5 ;  /* 0x000000061d067224 */ /* 0x000fe200078e0205 */
[----:B---3--:R-:W-:-:S02]  /*4150*/  IABS R2, R12 ;  /* 0x0000000c00027213 */ /* 0x008fc40000000000 */
[----:B------:R-:W2:Y:S04]  /*4160*/  LDL R12, [R1+0x14d4] ;  /* 0x0014d400010c7983 */ /* 0x000ea80000100800 */
[----:B------:R4:W-:Y:S01]  /*4170*/  STL [R1+0x35c], R3 ;  /* 0x00035c0301007387 */ /* 0x0009e20000100800 */
[----:B------:R-:W-:-:S03]  /*4180*/  IMAD.HI.U32 R4, R0, R2, RZ ;  /* 0x0000000200047227 */ /* 0x000fc600078e00ff */
[----:B------:R0:W-:Y:S04]  /*4190*/  STL [R1+0x33c], R9 ;  /* 0x00033c0901007387 */ /* 0x0001e80000100800 */
[----:B------:R1:W-:Y:S01]  /*41a0*/  STL [R1+0x340], R7 ;  /* 0x0003400701007387 */ /* 0x0003e20000100800 */
[----:B----4-:R-:W-:-:S03]  /*41b0*/  IABS R3, R13 ;  /* 0x0000000d00037213 */ /* 0x010fc60000000000 */
[----:B------:R3:W-:Y:S01]  /*41c0*/  STL [R1+0x344], R6 ;  /* 0x0003440601007387 */ /* 0x0007e20000100800 */
[----:B------:R-:W-:-:S03]  /*41d0*/  IMAD.MOV R4, RZ, RZ, -R4 ;  /* 0x000000ffff047224 */ /* 0x000fc600078e0a04 */
[----:B------:R-:W4:Y:S01]  /*41e0*/  LDL R13, [R1+0x14d0] ;  /* 0x0014d000010d7983 */ /* 0x000f220000100800 */
[----:B------:R-:W-:-:S05]  /*41f0*/  IMAD R2, R29, R4, R2 ;  /* 0x000000041d027224 */ /* 0x000fca00078e0202 */
[----:B------:R1:W-:Y:S01]  /*4200*/  STL [R1+0x34c], R2 ;  /* 0x00034c0201007387 */ /* 0x0003e20000100800 */
[----:B0-----:R-:W-:-:S03]  /*4210*/  IABS R9, R14 ;  /* 0x0000000e00097213 */ /* 0x001fc60000000000 */
[----:B------:R-:W4:Y:S01]  /*4220*/  LDL R14, [R1+0x14cc] ;  /* 0x0014cc00010e7983 */ /* 0x000f220000100800 */
[----:B-1----:R-:W-:-:S03]  /*4230*/  IABS R7, R15 ;  /* 0x0000000f00077213 */ /* 0x002fc60000000000 */
[----:B------:R-:W4:Y:S01]  /*4240*/  LDL R15, [R1+0x14c8] ;  /* 0x0014c800010f7983 */ /* 0x000f220000100800 */
[----:B------:R-:W-:-:S04]  /*4250*/  IMAD.HI.U32 R5, R0, R3, RZ ;  /* 0x0000000300057227 */ /* 0x000fc800078e00ff */
[----:B------:R-:W-:-:S04]  /*4260*/  IMAD.HI.U32 R10, R0, R9, RZ ;  /* 0x00000009000a7227 */ /* 0x000fc800078e00ff */
[----:B------:R-:W-:-:S04]  /*4270*/  IMAD.HI.U32 R8, R0, R7, RZ ;  /* 0x0000000700087227 */ /* 0x000fc800078e00ff */
[----:B------:R-:W-:Y:S02]  /*4280*/  IMAD.MOV R5, RZ, RZ, -R5 ;  /* 0x000000ffff057224 */ /* 0x000fe400078e0a05 */
[----:B------:R-:W-:Y:S01]  /*4290*/  IMAD.MOV R10, RZ, RZ, -R10 ;  /* 0x000000ffff0a7224 */ /* 0x000fe200078e0a0a */
[----:B------:R-:W-:Y:S02]  /*42a0*/  IABS R4, R11 ;  /* 0x0000000b00047213 */ /* 0x000fe40000000000 */
[----:B------:R-:W4:Y:S03]  /*42b0*/  LDL R11, [R1+0x14c4] ;  /* 0x0014c400010b7983 */ /* 0x000f260000100800 */
[----:B---3--:R-:W-:Y:S01]  /*42c0*/  IMAD.HI.U32 R6, R0, R4, RZ ;  /* 0x0000000400067227 */ /* 0x008fe200078e00ff */
[----:B------:R-:W-:Y:S02]  /*42d0*/  IABS R2, R19 ;  /* 0x0000001300027213 */ /* 0x000fe40000000000 */
[----:B------:R-:W3:Y:S01]  /*42e0*/  LDL R19, [R1+0x14c0] ;  /* 0x0014c00001137983 */ /* 0x000ee20000100800 */
[----:B------:R-:W-:-:S02]  /*42f0*/  IMAD.MOV R8, RZ, RZ, -R8 ;  /* 0x000000ffff087224 */ /* 0x000fc400078e0a08 */
        /* <DEDUP_REMOVED lines=10> */
[----:B------:R0:W-:Y:S04]  /*43a0*/  STL [R1+0x32c], R7 ;  /* 0x00032c0701007387 */ /* 0x0001e80000100800 */
[----:B------:R1:W-:Y:S01]  /*43b0*/  STL [R1+0x330], R6 ;  /* 0x0003300601007387 */ /* 0x0003e20000100800 */
[----:B--2---:R-:W-:-:S03]  /*43c0*/  IABS R3, R12 ;  /* 0x0000000c00037213 */ /* 0x004fc60000000000 */
[----:B------:R-:W2:Y:S04]  /*43d0*/  LDL R12, [R1+0x14bc] ;  /* 0x0014bc00010c7983 */ /* 0x000ea80000100800 */
[----:B------:R0:W-:Y:S01]  /*43e0*/  STL [R1+0x338], R2 ;  /* 0x0003380201007387 */ /* 0x0001e20000100800 */
[----:B----4-:R-:W-:-:S03]  /*43f0*/  IABS R9, R13 ;  /* 0x0000000d00097213 */ /* 0x010fc60000000000 */
[----:B------:R-:W4:Y:S01]  /*4400*/  LDL R13, [R1+0x14b8] ;  /* 0x0014b800010d7983 */ /* 0x000f220000100800 */
[----:B0-----:R-:W-:-:S03]  /*4410*/  IABS R7, R14 ;  /* 0x0000000e00077213 */ /* 0x001fc60000000000 */
[----:B------:R-:W4:Y:S01]  /*4420*/  LDL R14, [R1+0x14b4] ;  /* 0x0014b400010e7983 */ /* 0x000f220000100800 */
[----:B------:R-:W-:-:S03]  /*4430*/  IABS R5, R15 ;  /* 0x0000000f00057213 */ /* 0x000fc60000000000 */
[----:B------:R-:W4:Y:S01]  /*4440*/  LDL R15, [R1+0x14b0] ;  /* 0x0014b000010f7983 */ /* 0x000f220000100800 */
[----:B------:R-:W-:-:S04]  /*4450*/  IMAD.HI.U32 R4, R0, R3, RZ ;  /* 0x0000000300047227 */ /* 0x000fc800078e00ff */
[----:B------:R-:W-:-:S04]  /*4460*/  IMAD.HI.U32 R10, R0, R9, RZ ;  /* 0x00000009000a7227 */ /* 0x000fc800078e00ff */
[----:B------:R-:W-:-:S04]  /*4470*/  IMAD.HI.U32 R8, R0, R7, RZ ;  /* 0x0000000700087227 */ /* 0x000fc800078e00ff */
[----:B-1----:R-:W-:-:S04]  /*4480*/  IMAD.HI.U32 R6, R0, R5, RZ ;  /* 0x0000000500067227 */ /* 0x002fc800078e00ff */
[----:B------:R-:W-:Y:S02]  /*4490*/  IMAD.MOV R4, RZ, RZ, -R4 ;  /* 0x000000ffff047224 */ /* 0x000fe400078e0a04 */
[----:B------:R-:W-:Y:S02]  /*44a0*/  IMAD.MOV R10, RZ, RZ, -R10 ;  /* 0x000000ffff0a7224 */ /* 0x000fe400078e0a0a */
[----:B------:R-:W-:Y:S02]  /*44b0*/  IMAD.MOV R8, RZ, RZ, -R8 ;  /* 0x000000ffff087224 */ /* 0x000fe400078e0a08 */
[----:B------:R-:W-:Y:S02]  /*44c0*/  IMAD.MOV R6, RZ, RZ, -R6 ;  /* 0x000000ffff067224 */ /* 0x000fe400078e0a06 */
[C---:B------:R-:W-:Y:S02]  /*44d0*/  IMAD R3, R29.reuse, R4, R3 ;  /* 0x000000041d037224 */ /* 0x040fe400078e0203 */
[C---:B------:R-:W-:Y:S01]  /*44e0*/  IMAD R9, R29.reuse, R10, R9 ;  /* 0x0000000a1d097224 */ /* 0x040fe200078e0209 */
[----:B------:R-:W-:Y:S01]  /*44f0*/  IABS R2, R11 ;  /* 0x0000000b00027213 */ /* 0x000fe20000000000 */
[C---:B------:R-:W-:Y:S01]  /*4500*/  IMAD R7, R29.reuse, R8, R7 ;  /* 0x000000081d077224 */ /* 0x040fe200078e0207 */
[----:B------:R-:W4:Y:S01]  /*4510*/  LDL R11, [R1+0x14ac] ;  /* 0x0014ac00010b7983 */ /* 0x000f220000100800 */
[----:B------:R-:W-:-:S03]  /*4520*/  IMAD R6, R29, R6, R5 ;  /* 0x000000061d067224 */ /* 0x000fc600078e0205 */
[----:B------:R3:W-:Y:S01]  /*4530*/  STL [R1+0x334], R3 ;  /* 0x0003340301007387 */ /* 0x0007e20000100800 */
[----:B------:R-:W-:-:S03]  /*4540*/  IMAD.HI.U32 R4, R0, R2, RZ ;  /* 0x0000000200047227 */ /* 0x000fc600078e00ff */
[----:B------:R2:W-:Y:S04]  /*4550*/  STL [R1+0x314], R9 ;  /* 0x0003140901007387 */ /* 0x0005e80000100800 */
[----:B------:R4:W-:Y:S01]  /*4560*/  STL [R1+0x318], R7 ;  /* 0x0003180701007387 */ /* 0x0009e20000100800 */
[----:B---3--:R-:W-:-:S03]  /*4570*/  IABS R3, R19 ;  /* 0x0000001300037213 */ /* 0x008fc60000000000 */
[----:B------:R-:W-:Y:S01]  /*4580*/  STL [R1+0x31c], R6 ;  /* 0x00031c0601007387 */ /* 0x000fe20000100800 */
[----:B------:R-:W-:-:S03]  /*4590*/  IMAD.MOV R4, RZ, RZ, -R4 ;  /* 0x000000ffff047224 */ /* 0x000fc600078e0a04 */
[----:B------:R-:W3:Y:S01]  /*45a0*/  LDL R19, [R1+0x14a8] ;  /* 0x0014a80001137983 */ /* 0x000ee20000100800 */
[----:B------:R-:W-:-:S05]  /*45b0*/  IMAD R2, R29, R4, R2 ;  /* 0x000000041d027224 */ /* 0x000fca00078e0202 */
[----:B------:R0:W-:Y:S01]  /*45c0*/  STL [R1+0x324], R2 ;  /* 0x0003240201007387 */ /* 0x0001e20000100800 */
[----:B--2---:R-:W-:-:S03]  /*45d0*/  IABS R9, R12 ;  /* 0x0000000c00097213 */ /* 0x004fc60000000000 */
[----:B------:R-:W2:Y:S01]  /*45e0*/  LDL R12, [R1+0x14a4] ;  /* 0x0014a400010c7983 */ /* 0x000ea20000100800 */
[----:B----4-:R-:W-:-:S03]  /*45f0*/  IABS R7, R13 ;  /* 0x0000000d00077213 */ /* 0x010fc60000000000 */
[----:B------:R-:W4:Y:S01]  /*4600*/  LDL R13, [R1+0x14a0] ;  /* 0x0014a000010d7983 */ /* 0x000f220000100800 */
[----:B------:R-:W-:-:S03]  /*4610*/  IABS R4, R14 ;  /* 0x0000000e00047213 */ /* 0x000fc60000000000 */
[----:B------:R-:W4:Y:S01]  /*4620*/  LDL R14, [R1+0x149c] ;  /* 0x00149c00010e7983 */ /* 0x000f220000100800 */
[----:B0-----:R-:W-:-:S03]  /*4630*/  IABS R2, R15 ;  /* 0x0000000f00027213 */ /* 0x001fc60000000000 */
[----:B------:R-:W4:Y:S01]  /*4640*/  LDL R15, [R1+0x1498] ;  /* 0x00149800010f7983 */ /* 0x000f220000100800 */
        /* <DEDUP_REMOVED lines=20> */
[----:B------:R-:W4:Y:S01]  /*4790*/  LDL R11, [R1+0x1494] ;  /* 0x00149400010b7983 */ /* 0x000f220000100800 */
[----:B---3--:R-:W-:-:S03]  /*47a0*/  IABS R9, R19 ;  /* 0x0000001300097213 */ /* 0x008fc60000000000 */
[----:B------:R1:W-:Y:S04]  /*47b0*/  STL [R1+0x310], R2 ;  /* 0x0003100201007387 */ /* 0x0003e80000100800 */
[----:B------:R-:W3:Y:S01]  /*47c0*/  LDL R19, [R1+0x1490] ;  /* 0x0014900001137983 */ /* 0x000ee20000100800 */
[----:B------:R-:W-:-:S04]  /*47d0*/  IMAD.HI.U32 R4, R0, R3, RZ ;  /* 0x0000000300047227 */ /* 0x000fc800078e00ff */
[----:B------:R-:W-:-:S04]  /*47e0*/  IMAD.HI.U32 R10, R0, R9, RZ ;  /* 0x00000009000a7227 */ /* 0x000fc800078e00ff */
[----:B------:R-:W-:Y:S02]  /*47f0*/  IMAD.MOV R4, RZ, RZ, -R4 ;  /* 0x000000ffff047224 */ /* 0x000fe400078e0a04 */
[----:B------:R-:W-:Y:S02]  /*4800*/  IMAD.MOV R10, RZ, RZ, -R10 ;  /* 0x000000ffff0a7224 */ /* 0x000fe400078e0a0a */
[C---:B------:R-:W-:Y:S02]  /*4810*/  IMAD R3, R29.reuse, R4, R3 ;  /* 0x000000041d037224 */ /* 0x040fe400078e0203 */
[----:B------:R-:W-:Y:S01]  /*4820*/  IMAD R9, R29, R10, R9 ;  /* 0x0000000a1d097224 */ /* 0x000fe200078e0209 */
[----:B--2---:R-:W-:Y:S02]  /*4830*/  IABS R7, R12 ;  /* 0x0000000c00077213 */ /* 0x004fe40000000000 */
[----:B------:R-:W2:Y:S03]  /*4840*/  LDL R12, [R1+0x148c] ;  /* 0x00148c00010c7983 */ /* 0x000ea60000100800 */
[----:B------:R-:W-:-:S04]  /*4850*/  IMAD.HI.U32 R8, R0, R7, RZ ;  /* 0x0000000700087227 */ /* 0x000fc800078e00ff */
[----:B------:R-:W-:Y:S01]  /*4860*/  IMAD.MOV R8, RZ, RZ, -R8 ;  /* 0x000000ffff087224 */ /* 0x000fe200078e0a08 */
[----:B----4-:R-:W-:Y:S02]  /*4870*/  IABS R5, R13 ;  /* 0x0000000d00057213 */ /* 0x010fe40000000000 */
[----:B------:R-:W4:Y:S03]  /*4880*/  LDL R13, [R1+0x1488] ;  /* 0x00148800010d7983 */ /* 0x000f260000100800 */
[----:B0-----:R-:W-:-:S04]  /*4890*/  IMAD.HI.U32 R6, R0, R5, RZ ;  /* 0x0000000500067227 */ /* 0x001fc800078e00ff */
[----:B------:R-:W-:Y:S01]  /*48a0*/  IMAD.MOV R6, RZ, RZ, -R6 ;  /* 0x000000ffff067224 */ /* 0x000fe200078e0a06 */
[----:B-1----:R-:W-:Y:S01]  /*48b0*/  IABS R2, R14 ;  /* 0x0000000e00027213 */ /* 0x002fe20000000000 */
[C---:B------:R-:W-:Y:S01]  /*48c0*/  IMAD R7, R29.reuse, R8, R7 ;  /* 0x000000081d077224 */ /* 0x040fe200078e0207 */
[----:B------:R-:W4:Y:S01]  /*48d0*/  LDL R14, [R1+0x1484] ;  /* 0x00148400010e7983 */ /* 0x000f220000100800 */
[----:B------:R-:W-:-:S03]  /*48e0*/  IMAD R6, R29, R6, R5 ;  /* 0x000000061d067224 */ /* 0x000fc600078e0205 */
[----:B------:R0:W-:Y:S04]  /*48f0*/  STL [R1+0x30c], R3 ;  /* 0x00030c0301007387 */ /* 0x0001e80000100800 */
[----:B------:R1:W-:Y:S04]  /*4900*/  STL [R1+0x2ec], R9 ;  /* 0x0002ec0901007387 */ /* 0x0003e80000100800 */
[----:B------:R3:W-:Y:S01]  /*4910*/  STL [R1+0x2f0], R7 ;  /* 0x0002f00701007387 */ /* 0x0007e20000100800 */
[----:B0-----:R-:W-:-:S03]  /*4920*/  IABS R3, R15 ;  /* 0x0000000f00037213 */ /* 0x001fc60000000000 */
[----:B------:R0:W-:Y:S04]  /*4930*/  STL [R1+0x2f4], R6 ;  /* 0x0002f40601007387 */ /* 0x0001e80000100800 */
[----:B------:R-:W4:Y:S01]  /*4940*/  LDL R15, [R1+0x1480] ;  /* 0x00148000010f7983 */ /* 0x000f220000100800 */
[----:B------:R-:W-:-:S04]  /*4950*/  IMAD.HI.U32 R4, R0, R2, RZ ;  /* 0x0000000200047227 */ /* 0x000fc800078e00ff */
[----:B------:R-:W-:-:S04]  /*4960*/  IMAD.MOV R4, RZ, RZ, -R4 ;  /* 0x000000ffff047224 */ /* 0x000fc800078e0a04 */
[----:B------:R-:W-:-:S05]  /*4970*/  IMAD R2, R29, R4, R2 ;  /* 0x000000041d027224 */ /* 0x000fca00078e0202 */
[----:B------:R4:W-:Y:S01]  /*4980*/  STL [R1+0x2fc], R2 ;  /* 0x0002fc0201007387 */ /* 0x0009e20000100800 */
[----:B------:R-:W-:-:S04]  /*4990*/  IMAD.HI.U32 R5, R0, R3, RZ ;  /* 0x0000000300057227 */ /* 0x000fc800078e00ff */
[----:B------:R-:W-:Y:S01]  /*49a0*/  IMAD.MOV R5, RZ, RZ, -R5 ;  /* 0x000000ffff057224 */ /* 0x000fe200078e0a05 */
[----:B-1----:R-:W-:Y:S02]  /*49b0*/  IABS R9, R11 ;  /* 0x0000000b00097213 */ /* 0x002fe40000000000 */
[----:B------:R-:W4:Y:S01]  /*49c0*/  LDL R11, [R1+0x147c] ;  /* 0x00147c00010b7983 */ /* 0x000f220000100800 */
[----:B---3--:R-:W-:-:S03]  /*49d0*/  IABS R7, R19 ;  /* 0x0000001300077213 */ /* 0x008fc60000000000 */
[----:B------:R-:W3:Y:S01]  /*49e0*/  LDL R19, [R1+0x1478] ;  /* 0x0014780001137983 */ /* 0x000ee20000100800 */
[----:B------:R-:W-:-:S04]  /*49f0*/  IMAD.HI.U32 R10, R0, R9, RZ ;  /* 0x00000009000a7227 */ /* 0x000fc800078e00ff */
[----:B------:R-:W-:-:S04]  /*4a00*/  IMAD.HI.U32 R8, R0, R7, RZ ;  /* 0x0000000700087227 */ /* 0x000fc800078e00ff */
[----:B------:R-:W-:Y:S02]  /*4a10*/  IMAD.MOV R10, RZ, RZ, -R10 ;  /* 0x000000ffff0a7224 */ /* 0x000fe400078e0a0a */
[----:B------:R-:W-:Y:S02]  /*4a20*/  IMAD.MOV R8, RZ, RZ, -R8 ;  /* 0x000000ffff087224 */ /* 0x000fe400078e0a08 */
[C---:B------:R-:W-:Y:S02]  /*4a30*/  IMAD R3, R29.reuse, R5, R3 ;  /* 0x000000051d037224 */ /* 0x040fe400078e0203 */
[C---:B------:R-:W-:Y:S02]  /*4a40*/  IMAD R9, R29.reuse, R10, R9 ;  /* 0x0000000a1d097224 */ /* 0x040fe400078e0209 */
[----:B------:R-:W-:Y:S01]  /*4a50*/  IMAD R7, R29, R8, R7 ;  /* 0x000000081d077224 */ /* 0x000fe200078e0207 */
[----:B--2---:R-:W-:Y:S02]  /*4a60*/  IABS R4, R12 ;  /* 0x0000000c00047213 */ /* 0x004fe40000000000 */
[----:B------:R-:W2:Y:S03]  /*4a70*/  LDL R12, [R1+0x1474] ;  /* 0x00147400010c7983 */ /* 0x000ea60000100800 */
[----:B0-----:R-:W-:-:S04]  /*4a80*/  IMAD.HI.U32 R6, R0, R4, RZ ;  /* 0x0000000400067227 */ /* 0x001fc800078e00ff */
[----:B------:R-:W-:Y:S01]  /*4a90*/  IMAD.MOV R6, RZ, RZ, -R6 ;  /* 0x000000ffff067224 */ /* 0x000fe200078e0a06 */
[----:B----4-:R-:W-:Y:S02]  /*4aa0*/  IABS R2, R13 ;  /* 0x0000000d00027213 */ /* 0x010fe40000000000 */
[----:B------:R-:W4:Y:S03]  /*4ab0*/  LDL R13, [R1+0x1470] ;  /* 0x00147000010d7983 */ /* 0x000f260000100800 */
[----:B------:R-:W-:Y:S01]  /*4ac0*/  IMAD.HI.U32 R5, R0, R2, RZ ;  /* 0x0000000200057227 */ /* 0x000fe200078e00ff */
[----:B------:R0:W-:Y:S03]  /*4ad0*/  STL [R1+0x2f8], R3 ;  /* 0x0002f80301007387 */ /* 0x0001e60000100800 */
[----:B------:R-:W-:-:S02]  /*4ae0*/  IMAD R6, R29, R6, R4 ;  /* 0x000000061d067224 */ /* 0x000fc400078e0204 */
[----:B------:R-:W-:Y:S01]  /*4af0*/  IMAD.MOV R5, RZ, RZ, -R5 ;  /* 0x000000ffff057224 */ /* 0x000fe200078e0a05 */
[----:B------:R1:W-:Y:S03]  /*4b00*/  STL [R1+0x2d8], R9 ;  /* 0x0002d80901007387 */ /* 0x0003e60000100800 */
[----:B------:R-:W-:Y:S01]  /*4b10*/  IMAD R2, R29, R5, R2 ;  /* 0x000000051d027224 */ /* 0x000fe200078e0202 */
[----:B------:R1:W-:Y:S01]  /*4b20*/  STL [R1+0x2dc], R7 ;  /* 0x0002dc0701007387 */ /* 0x0003e20000100800 */
[----:B0-----:R-:W-:-:S03]  /*4b30*/  IABS R3, R14 ;  /* 0x0000000e00037213 */ /* 0x001fc60000000000 */
[----:B------:R0:W-:Y:S04]  /*4b40*/  STL [R1+0x2e0], R6 ;  /* 0x0002e00601007387 */ /* 0x0001e80000100800 */
[----:B------:R-:W4:Y:S04]  /*4b50*/  LDL R14, [R1+0x146c] ;  /* 0x00146c00010e7983 */ /* 0x000f280000100800 */
[----:B------:R2:W-:Y:S01]  /*4b60*/  STL [R1+0x2e8], R2 ;  /* 0x0002e80201007387 */ /* 0x0005e20000100800 */
[----:B-1----:R-:W-:-:S03]  /*4b70*/  IABS R9, R15 ;  /* 0x0000000f00097213 */ /* 0x002fc60000000000 */
[----:B------:R-:W4:Y:S01]  /*4b80*/  LDL R15, [R1+0x1468] ;  /* 0x00146800010f7983 */ /* 0x000f220000100800 */
[----:B------:R-:W-:-:S04]  /*4b90*/  IMAD.HI.U32 R4, R0, R3, RZ ;  /* 0x0000000300047227 */ /* 0x000fc800078e00ff */
[----:B------:R-:W-:-:S04]  /*4ba0*/  IMAD.HI.U32 R10, R0, R9, RZ ;  /* 0x00000009000a7227 */ /* 0x000fc800078e00ff */
[----:B------:R-:W-:Y:S02]  /*4bb0*/  IMAD.MOV R4, RZ, RZ, -R4 ;  /* 0x000000ffff047224 */ /* 0x000fe400078e0a04 */
[----:B------:R-:W-:Y:S02]  /*4bc0*/  IMAD.MOV R10, RZ, RZ, -R10 ;  /* 0x000000ffff0a7224 */ /* 0x000fe400078e0a0a */
[C---:B------:R-:W-:Y:S02]  /*4bd0*/  IMAD R3, R29.reuse, R4, R3 ;  /* 0x000000041d037224 */ /* 0x040fe400078e0203 */
[----:B------:R-:W-:Y:S01]  /*4be0*/  IMAD R9, R29, R10, R9 ;  /* 0x0000000a1d097224 */ /* 0x000fe200078e0209 */
[----:B------:R-:W-:Y:S02]  /*4bf0*/  IABS R7, R11 ;  /* 0x0000000b00077213 */ /* 0x000fe40000000000 */
[----:B------:R-:W4:Y:S01]  /*4c00*/  LDL R11, [R1+0x1464] ;  /* 0x00146400010b7983 */ /* 0x000f220000100800 */
[----:B---3--:R-:W-:-:S03]  /*4c10*/  IABS R5, R19 ;  /* 0x0000001300057213 */ /* 0x008fc60000000000 */
[----:B------:R-:W3:Y:S01]  /*4c20*/  LDL R19, [R1+0x1460] ;  /* 0x0014600001137983 */ /* 0x000ee20000100800 */
[----:B------:R-:W-:-:S04]  /*4c30*/  IMAD.HI.U32 R8, R0, R7, RZ ;  /* 0x0000000700087227 */ /* 0x000fc800078e00ff */
[----:B0-----:R-:W-:-:S04]  /*4c40*/  IMAD.HI.U32 R6, R0, R5, RZ ;  /* 0x0000000500067227 */ /* 0x001fc800078e00ff */
[----:B------:R-:W-:Y:S02]  /*4c50*/  IMAD.MOV R8, RZ, RZ, -R8 ;  /* 0x000000ffff087224 */ /* 0x000fe400078e0a08 */
[----:B------:R-:W-:Y:S02]  /*4c60*/  IMAD.MOV R6, RZ, RZ, -R6 ;  /* 0x000000ffff067224 */ /* 0x000fe400078e0a06 */
[C---:B------:R-:W-:Y:S02]  /*4c70*/  IMAD R7, R29.reuse, R8, R7 ;  /* 0x000000081d077224 */ /* 0x040fe400078e0207 */
[----:B------:R-:W-:Y:S01]  /*4c80*/  IMAD R6, R29, R6, R5 ;  /* 0x000000061d067224 */ /* 0x000fe200078e0205 */
[----:B--2---:R-:W-:Y:S02]  /*4c90*/  IABS R2, R12 ;  /* 0x0000000c00027213 */ /* 0x004fe40000000000 */
[----:B------:R-:W2:Y:S04]  /*4ca0*/  LDL R12, [R1+0x145c] ;  /* 0x00145c00010c7983 */ /* 0x000ea80000100800 */
[----:B------:R4:W-:Y:S01]  /*4cb0*/  STL [R1+0x2e4], R3 ;  /* 0x0002e40301007387 */ /* 0x0009e20000100800 */
[----:B------:R-:W-:-:S03]  /*4cc0*/  IMAD.HI.U32 R4, R0, R2, RZ ;  /* 0x0000000200047227 */ /* 0x000fc600078e00ff */
[----:B------:R0:W-:Y:S04]  /*4cd0*/  STL [R1+0x2c4], R9 ;  /* 0x0002c40901007387 */ /* 0x0001e80000100800 */
[----:B------:R1:W-:Y:S04]  /*4ce0*/  STL [R1+0x2c8], R7 ;  /* 0x0002c80701007387 */ /* 0x0003e80000100800 */
[----:B------:R0:W-:Y:S01]  /*4cf0*/  STL [R1+0x2cc], R6 ;  /* 0x0002cc0601007387 */ /* 0x0001e20000100800 */
[----:B----4-:R-:W-:-:S03]  /*4d00*/  IABS R3, R13 ;  /* 0x0000000d00037213 */ /* 0x010fc60000000000 */
[----:B------:R-:W4:Y:S01]  /*4d10*/  LDL R13, [R1+0x1458] ;  /* 0x00145800010d7983 */ /* 0x000f220000100800 */
[----:B------:R-:W-:-:S04]  /*4d20*/  IMAD.MOV R4, RZ, RZ, -R4 ;  /* 0x000000ffff047224 */ /* 0x000fc800078e0a04 */
        /* <DEDUP_REMOVED lines=15> */
[----:B------:R-:W-:-:S02]  /*4e20*/  IABS R4, R11 ;  /* 0x0000000b00047213 */ /* 0x000fc40000000000 */
[----:B------:R-:W4:Y:S03]  /*4e30*/  LDL R11, [R1+0x144c] ;  /* 0x00144c00010b7983 */ /* 0x000f260000100800 */
[C---:B------:R-:W-:Y:S01]  /*4e40*/  IMAD.HI.U32 R6, R0.reuse, R4, RZ ;  /* 0x0000000400067227 */ /* 0x040fe200078e00ff */
[----:B---3--:R-:W-:Y:S02]  /*4e50*/  IABS R2, R19 ;  /* 0x0000001300027213 */ /* 0x008fe40000000000 */
[----:B------:R-:W3:Y:S01]  /*4e60*/  LDL R19, [R1+0x1448] ;  /* 0x0014480001137983 */ /* 0x000ee20000100800 */
[----:B------:R-:W-:Y:S02]  /*4e70*/  IMAD.MOV R6, RZ, RZ, -R6 ;  /* 0x000000ffff067224 */ /* 0x000fe400078e0a06 */
[----:B------:R-:W-:Y:S01]  /*4e80*/  IMAD.HI.U32 R5, R0, R2, RZ ;  /* 0x0000000200057227 */ /* 0x000fe200078e00ff */
[----:B------:R2:W-:Y:S03]  /*4e90*/  STL [R1+0x2d0], R3 ;  /* 0x0002d00301007387 */ /* 0x0005e60000100800 */
[----:B------:R-:W-:-:S02]  /*4ea0*/  IMAD R6, R29, R6, R4 ;  /* 0x000000061d067224 */ /* 0x000fc400078e0204 */
[----:B------:R-:W-:Y:S01]  /*4eb0*/  IMAD.MOV R5, RZ, RZ, -R5 ;  /* 0x000000ffff057224 */ /* 0x000fe200078e0a05 */
[----:B------:R4:W-:Y:S03]  /*4ec0*/  STL [R1+0x2b0], R9 ;  /* 0x0002b00901007387 */ /* 0x0009e60000100800 */
[----:B------:R-:W-:Y:S01]  /*4ed0*/  IMAD R2, R29, R5, R2 ;  /* 0x000000051d027224 */ /* 0x000fe200078e0202 */
        /* <DEDUP_REMOVED lines=20> */
[----:B------:R-:W-:-:S02]  /*5020*/  IMAD R9, R29, R10, R9 ;  /* 0x0000000a1d097224 */ /* 0x000fc400078e0209 */
[C---:B------:R-:W-:Y:S02]  /*5030*/  IMAD R7, R29.reuse, R8, R7 ;  /* 0x000000081d077224 */ /* 0x040fe400078e0207 */
[----:B------:R-:W-:Y:S01]  /*5040*/  IMAD R6, R29, R6, R5 ;  /* 0x000000061d067224 */ /* 0x000fe200078e0205 */
[----:B------:R-:W-:Y:S02]  /*5050*/  IABS R2, R11 ;  /* 0x0000000b00027213 */ /* 0x000fe40000000000 */
[----:B------:R-:W4:Y:S04]  /*5060*/  LDL R11, [R1+0x1434] ;  /* 0x00143400010b7983 */ /* 0x000f280000100800 */
        /* <DEDUP_REMOVED lines=38> */
[----:B------:R-:W4:Y:S04]  /*52d0*/  LDL R11, [R1+0x141c] ;  /* 0x00141c00010b7983 */ /* 0x000f280000100800 */
[----:B------:R1:W-:Y:S01]  /*52e0*/  STL [R1+0x298], R2 ;  /* 0x0002980201007387 */ /* 0x0003e20000100800 */
[----:B---3--:R-:W-:-:S03]  /*52f0*/  IABS R9, R19 ;  /* 0x0000001300097213 */ /* 0x008fc60000000000 */
        /* <DEDUP_REMOVED lines=14> */
[----:B------:R-:W-:Y:S02]  /*53e0*/  IMAD.MOV R6, RZ, RZ, -R6 ;  /* 0x000000ffff067224 */ /* 0x000fe400078e0a06 */
[C---:B------:R-:W-:Y:S02]  /*53f0*/  IMAD R7, R29.reuse, R8, R7 ;  /* 0x000000081d077224 */ /* 0x040fe400078e0207 */
[----:B------:R-:W-:Y:S01]  /*5400*/  IMAD R6, R29, R6, R5 ;  /* 0x000000061d067224 */ /* 0x000fe200078e0205 */
[----:B-1----:R-:W-:Y:S02]  /*5410*/  IABS R2, R14 ;  /* 0x0000000e00027213 */ /* 0x002fe40000000000 */
[----:B------:R-:W4:Y:S04]  /*5420*/  LDL R14, [R1+0x1408] ;  /* 0x00140800010e7983 */ /* 0x000f280000100800 */
        /* <DEDUP_REMOVED lines=10> */
[----:B------:R-:W-:Y:S01]  /*54d0*/  IMAD.HI.U32 R5, R0, R3, RZ ;  /* 0x0000000300057227 */ /* 0x000fe200078e00ff */
        /* <DEDUP_REMOVED lines=12> */
[----:B--2---:R-:W-:-:S02]  /*55a0*/  IABS R4, R12 ;  /* 0x0000000c00047213 */ /* 0x004fc40000000000 */
        /* <DEDUP_REMOVED lines=13> */
[----:B0-----:R-:W-:-:S03]  /*5680*/  IABS R3, R14 ;  /* 0x0000000e00037213 */ /* 0x001fc60000000000 */
        /* <DEDUP_REMOVED lines=11> */
[----:B------:R-:W4:Y:S03]  /*5740*/  LDL R11, [R1+0x13e8] ;  /* 0x0013e800010b7983 */ /* 0x000f260000100800 */
[----:B------:R-:W-:Y:S01]  /*5750*/  IMAD.HI.U32 R8, R0, R7, RZ ;  /* 0x0000000700087227 */ /* 0x000fe200078e00ff */
[----:B---3--:R-:W-:-:S02]  /*5760*/  IABS R5, R19 ;  /* 0x0000001300057213 */ /* 0x008fc40000000000 */
[----:B------:R-:W3:Y:S03]  /*5770*/  LDL R19, [R1+0x13ec] ;  /* 0x0013ec0001137983 */ /* 0x000ee60000100800 */
[----:B------:R-:W-:-:S04]  /*5780*/  IMAD.HI.U32 R6, R0, R5, RZ ;  /* 0x0000000500067227 */ /* 0x000fc800078e00ff */
        /* <DEDUP_REMOVED lines=128> */
[----:B------:R3:W-:Y:S04]  /*5f90*/  STL [R1+0x200], R7 ;  /* 0x0002000701007387 */ /* 0x0007e80000100800 */
[----:B------:R1:W-:Y:S01]  /*5fa0*/  STL [R1+0x204], R6 ;  /* 0x0002040601007387 */ /* 0x0003e20000100800 */
[----:B0-----:R-:W-:-:S03]  /*5fb0*/  IABS R3, R15 ;  /* 0x0000000f00037213 */ /* 0x001fc60000000000 */
[----:B------:R-:W4:Y:S01]  /*5fc0*/  LDL R15, [R1+0x1394] ;  /* 0x00139400010f7983 */ /* 0x000f220000100800 */
[----:B------:R-:W-:-:S04]  /*5fd0*/  IMAD.HI.U32 R4, R0, R2, RZ ;  /* 0x0000000200047227 */ /* 0x000fc800078e00ff */
[----:B------:R-:W-:-:S04]  /*5fe0*/  IMAD.MOV R4, RZ, RZ, -R4 ;  /* 0x000000ffff047224 */ /* 0x000fc800078e0a04 */
[----:B------:R-:W-:-:S05]  /*5ff0*/  IMAD R2, R29, R4, R2 ;  /* 0x000000041d027224 */ /* 0x000fca00078e0202 */
[----:B------:R4:W-:Y:S01]  /*6000*/  STL [R1+0x20c], R2 ;  /* 0x00020c0201007387 */ /* 0x0009e20000100800 */
[----:B------:R-:W-:-:S04]  /*6010*/  IMAD.HI.U32 R5, R0, R3, RZ ;  /* 0x0000000300057227 */ /* 0x000fc800078e00ff */
[----:B------:R-:W-:-:S04]  /*6020*/  IMAD.MOV R5, RZ, RZ, -R5 ;  /* 0x000000ffff057224 */ /* 0x000fc800078e0a05 */
[----:B------:R-:W-:Y:S01]  /*6030*/  IMAD R3, R29, R5, R3 ;  /* 0x000000051d037224 */ /* 0x000fe200078e0203 */
        /* <DEDUP_REMOVED lines=38> */
[----:B------:R-:W3:Y:S02]  /*62a0*/  LDL R19, [R1+0x1370] ;  /* 0x0013700001137983 */ /* 0x000ee40000100800 */
[----:B------:R-:W-:-:S04]  /*62b0*/  IMAD.HI.U32 R6, R0, R5, RZ ;  /* 0x0000000500067227 */ /* 0x000fc800078e00ff */
[----:B------:R-:W-:-:S04]  /*62c0*/  IMAD.MOV R6, RZ, RZ, -R6 ;  /* 0x000000ffff067224 */ /* 0x000fc800078e0a06 */
[----:B------:R-:W-:Y:S02]  /*62d0*/  IMAD R6, R29, R6, R5 ;  /* 0x000000061d067224 */ /* 0x000fe400078e0205 */
[----:B------:R-:W-:-:S04]  /*62e0*/  IMAD.HI.U32 R8, R0, R7, RZ ;  /* 0x0000000700087227 */ /* 0x000fc800078e00ff */
[----:B------:R-:W-:-:S04]  /*62f0*/  IMAD.MOV R8, RZ, RZ, -R8 ;  /* 0x000000ffff087224 */ /* 0x000fc800078e0a08 */
[----:B------:R-:W-:Y:S01]  /*6300*/  IMAD R26, R29, R8, R7 ;  /* 0x000000081d1a7224 */ /* 0x000fe200078e0207 */
[----:B--2---:R-:W-:Y:S02]  /*6310*/  IABS R2, R12 ;  /* 0x0000000c00027213 */ /* 0x004fe40000000000 */
[----:B------:R-:W2:Y:S04]  /*6320*/  LDL R12, [R1+0x136c] ;  /* 0x00136c00010c7983 */ /* 0x000ea80000100800 */
[----:B------:R4:W-:Y:S01]  /*6330*/  STL [R1+0x1f4], R3 ;  /* 0x0001f40301007387 */ /* 0x0009e20000100800 */
[----:B------:R-:W-:-:S03]  /*6340*/  IMAD.HI.U32 R4, R0, R2, RZ ;  /* 0x0000000200047227 */ /* 0x000fc600078e00ff */
[----:B------:R0:W-:Y:S04]  /*6350*/  STL [R1+0x1d0], R9 ;  /* 0x0001d00901007387 */ /* 0x0001e80000100800 */
[----:B------:R1:W-:Y:S01]  /*6360*/  STL [R1+0x1dc], R6 ;  /* 0x0001dc0601007387 */ /* 0x0003e20000100800 */
[----:B------:R-:W-:Y:S01]  /*6370*/  IMAD.MOV R4, RZ, RZ, -R4 ;  /* 0x000000ffff047224 */ /* 0x000fe200078e0a04 */
[----:B----4-:R-:W-:Y:S02]  /*6380*/  IABS R3, R13 ;  /* 0x0000000d00037213 */ /* 0x010fe40000000000 */
[----:B------:R-:W4:Y:S01]  /*6390*/  LDL R13, [R1+0x1368] ;  /* 0x00136800010d7983 */ /* 0x000f220000100800 */
[----:B------:R-:W-:-:S05]  /*63a0*/  IMAD R2, R29, R4, R2 ;  /* 0x000000041d027224 */ /* 0x000fca00078e0202 */
[----:B------:R3:W-:Y:S01]  /*63b0*/  STL [R1+0x1e4], R2 ;  /* 0x0001e40201007387 */ /* 0x0007e20000100800 */
[----:B0-----:R-:W-:-:S03]  /*63c0*/  IABS R9, R14 ;  /* 0x0000000e00097213 */ /* 0x001fc60000000000 */
[----:B------:R-:W4:Y:S01]  /*63d0*/  LDL R14, [R1+0x1364] ;  /* 0x00136400010e7983 */ /* 0x000f220000100800 */
[----:B------:R-:W-:-:S03]  /*63e0*/  IABS R7, R15 ;  /* 0x0000000f00077213 */ /* 0x000fc60000000000 */
        /* <DEDUP_REMOVED lines=12> */
[----:B-1----:R-:W-:Y:S01]  /*64b0*/  IMAD.HI.U32 R6, R0, R4, RZ ;  /* 0x0000000400067227 */ /* 0x002fe200078e00ff */
[----:B---3--:R-:W-:-:S03]  /*64c0*/  IABS R2, R19 ;  /* 0x0000001300027213 */ /* 0x008fc60000000000 */
[----:B------:R-:W-:Y:S01]  /*64d0*/  IMAD.MOV R6, RZ, RZ, -R6 ;  /* 0x000000ffff067224 */ /* 0x000fe200078e0a06 */
[----:B------:R-:W3:Y:S01]  /*64e0*/  LDL R19, [R1+0x1358] ;  /* 0x0013580001137983 */ /* 0x000ee20000100800 */
[----:B------:R-:W-:-:S03]  /*64f0*/  IMAD.HI.U32 R5, R0, R2, RZ ;  /* 0x0000000200057227 */ /* 0x000fc600078e00ff */
[----:B------:R2:W-:Y:S01]  /*6500*/  STL [R1+0x1e0], R3 ;  /* 0x0001e00301007387 */ /* 0x0005e20000100800 */
[C---:B------:R-:W-:Y:S02]  /*6510*/  IMAD R6, R29.reuse, R6, R4 ;  /* 0x000000061d067224 */ /* 0x040fe400078e0204 */
        /* <DEDUP_REMOVED lines=15> */
[----:B------:R-:W-:Y:S02]  /*6610*/  IMAD.MOV R4, RZ, RZ, -R4 ;  /* 0x000000ffff047224 */ /* 0x000fe400078e0a04 */
[----:B------:R-:W-:-:S04]  /*6620*/  IMAD.HI.U32 R10, R0, R9, RZ ;  /* 0x00000009000a7227 */ /* 0x000fc800078e00ff */
[----:B------:R-:W-:-:S04]  /*6630*/  IMAD.HI.U32 R8, R0, R7, RZ ;  /* 0x0000000700087227 */ /* 0x000fc800078e00ff */
[----:B-1----:R-:W-:-:S04]  /*6640*/  IMAD.HI.U32 R6, R0, R5, RZ ;  /* 0x0000000500067227 */ /* 0x002fc800078e00ff */
[C---:B------:R-:W-:Y:S02]  /*6650*/  IMAD R3, R29.reuse, R4, R3 ;  /* 0x000000041d037224 */ /* 0x040fe400078e0203 */
[----:B------:R-:W-:Y:S02]  /*6660*/  IMAD.MOV R10, RZ, RZ, -R10 ;  /* 0x000000ffff0a7224 */ /* 0x000fe400078e0a0a */
[----:B------:R-:W-:Y:S02]  /*6670*/  IMAD.MOV R8, RZ, RZ, -R8 ;  /* 0x000000ffff087224 */ /* 0x000fe400078e0a08 */
[----:B------:R-:W-:Y:S02]  /*6680*/  IMAD.MOV R6, RZ, RZ, -R6 ;  /* 0x000000ffff067224 */ /* 0x000fe400078e0a06 */
[C---:B------:R-:W-:Y:S02]  /*6690*/  IMAD R9, R29.reuse, R10, R9 ;  /* 0x0000000a1d097224 */ /* 0x040fe400078e0209 */
[----:B------:R-:W-:-:S02]  /*66a0*/  IMAD R7, R29, R8, R7 ;  /* 0x000000081d077224 */ /* 0x000fc400078e0207 */
[----:B------:R-:W-:Y:S01]  /*66b0*/  IMAD R6, R29, R6, R5 ;  /* 0x000000061d067224 */ /* 0x000fe200078e0205 */
[----:B------:R-:W-:Y:S02]  /*66c0*/  IABS R2, R11 ;  /* 0x0000000b00027213 */ /* 0x000fe40000000000 */
[----:B------:R-:W4:Y:S03]  /*66d0*/  LDL R11, [R1+0x1344] ;  /* 0x00134400010b7983 */ /* 0x000f260000100800 */
[----:B------:R-:W-:-:S04]  /*66e0*/  IMAD.HI.U32 R4, R0, R2, RZ ;  /* 0x0000000200047227 */ /* 0x000fc800078e00ff */
[----:B------:R-:W-:Y:S01]  /*66f0*/  IMAD.MOV R4, RZ, RZ, -R4 ;  /* 0x000000ffff047224 */ /* 0x000fe200078e0a04 */
[----:B------:R3:W-:Y:S03]  /*6700*/  STL [R1+0x1c8], R3 ;  /* 0x0001c80301007387 */ /* 0x0007e60000100800 */
[----:B------:R-:W-:Y:S01]  /*6710*/  IMAD R2, R29, R4, R2 ;  /* 0x000000041d027224 */ /* 0x000fe200078e0202 */
[----:B------:R2:W-:Y:S04]  /*6720*/  STL [R1+0x1a0], R9 ;  /* 0x0001a00901007387 */ /* 0x0005e80000100800 */
[----:B------:R4:W-:Y:S01]  /*6730*/  STL [R1+0x1a4], R7 ;  /* 0x0001a40701007387 */ /* 0x0009e20000100800 */
[----:B---3--:R-:W-:-:S03]  /*6740*/  IABS R3, R19 ;  /* 0x0000001300037213 */ /* 0x008fc60000000000 */
[----:B------:R-:W-:Y:S04]  /*6750*/  STL [R1+0x1ac], R6 ;  /* 0x0001ac0601007387 */ /* 0x000fe80000100800 */
[----:B------:R-:W3:Y:S04]  /*6760*/  LDL R19, [R1+0x1340] ;  /* 0x0013400001137983 */ /* 0x000ee80000100800 */
        /* <DEDUP_REMOVED lines=12> */
[----:B------:R-:W-:-:S04]  /*6830*/  IMAD.HI.U32 R6, R0, R4, RZ ;  /* 0x0000000400067227 */ /* 0x000fc800078e00ff */
        /* <DEDUP_REMOVED lines=8> */
[----:B------:R0:W-:Y:S04]  /*68c0*/  STL [R1+0x1b0], R3 ;  /* 0x0001b00301007387 */ /* 0x0001e80000100800 */
[----:B------:R3:W-:Y:S01]  /*68d0*/  STL [R1+0x188], R9 ;  /* 0x0001880901007387 */ /* 0x0007e20000100800 */
[----:B------:R-:W-:-:S03]  /*68e0*/  IMAD.HI.U32 R5, R0, R2, RZ ;  /* 0x0000000200057227 */ /* 0x000fc600078e00ff */
[----:B------:R2:W-:Y:S04]  /*68f0*/  STL [R1+0x190], R7 ;  /* 0x0001900701007387 */ /* 0x0005e80000100800 */
[----:B------:R1:W-:Y:S01]  /*6900*/  STL [R1+0x194], R6 ;  /* 0x0001940601007387 */ /* 0x0003e20000100800 */
[----:B0-----:R-:W-:-:S03]  /*6910*/  IABS R3, R11 ;  /* 0x0000000b00037213 */ /* 0x001fc60000000000 */
[----:B------:R-:W4:Y:S01]  /*6920*/  LDL R11, [R1+0x132c] ;  /* 0x00132c00010b7983 */ /* 0x000f220000100800 */
[----:B------:R-:W-:-:S04]  /*6930*/  IMAD.MOV R5, RZ, RZ, -R5 ;  /* 0x000000ffff057224 */ /* 0x000fc800078e0a05 */
[----:B------:R-:W-:-:S05]  /*6940*/  IMAD R2, R29, R5, R2 ;  /* 0x000000051d027224 */ /* 0x000fca00078e0202 */
[----:B------:R0:W-:Y:S01]  /*6950*/  STL [R1+0x19c], R2 ;  /* 0x00019c0201007387 */ /* 0x0001e20000100800 */
[C---:B------:R-:W-:Y:S01]  /*6960*/  IMAD.HI.U32 R4, R0.reuse, R3, RZ ;  /* 0x0000000300047227 */ /* 0x040fe200078e00ff */
[----:B---3--:R-:W-:Y:S02]  /*6970*/  IABS R9, R19 ;  /* 0x0000001300097213 */ /* 0x008fe40000000000 */
[----:B------:R-:W3:Y:S03]  /*6980*/  LDL R19, [R1+0x1328] ;  /* 0x0013280001137983 */ /* 0x000ee60000100800 */
        /* <DEDUP_REMOVED lines=11> */
[----:B-1----:R-:W-:-:S04]  /*6a40*/  IMAD.HI.U32 R6, R0, R5, RZ ;  /* 0x0000000500067227 */ /* 0x002fc800078e00ff */
[----:B------:R-:W-:Y:S02]  /*6a50*/  IMAD.MOV R6, RZ, RZ, -R6 ;  /* 0x000000ffff067224 */ /* 0x000fe400078e0a06 */
[C---:B------:R-:W-:Y:S02]  /*6a60*/  IMAD R7, R29.reuse, R8, R7 ;  /* 0x000000081d077224 */ /* 0x040fe400078e0207 */
[----:B------:R-:W-:Y:S01]  /*6a70*/  IMAD R6, R29, R6, R5 ;  /* 0x000000061d067224 */ /* 0x000fe200078e0205 */
[----:B0-----:R-:W-:Y:S02]  /*6a80*/  IABS R2, R14 ;  /* 0x0000000e00027213 */ /* 0x001fe40000000000 */
        /* <DEDUP_REMOVED lines=15> */
[----:B------:R-:W4:Y:S03]  /*6b80*/  LDL R11, [R1+0x1314] ;  /* 0x00131400010b7983 */ /* 0x000f260000100800 */
[----:B------:R-:W-:-:S04]  /*6b90*/  IMAD.HI.U32 R10, R0, R9, RZ ;  /* 0x00000009000a7227 */ /* 0x000fc800078e00ff */
[----:B------:R-:W-:Y:S01]  /*6ba0*/  IMAD.MOV R10, RZ, RZ, -R10 ;  /* 0x000000ffff0a7224 */ /* 0x000fe200078e0a0a */
[----:B---3--:R-:W-:Y:S02]  /*6bb0*/  IABS R7, R19 ;  /* 0x0000001300077213 */ /* 0x008fe40000000000 */
[----:B------:R-:W3:Y:S03]  /*6bc0*/  LDL R19, [R1+0x1310] ;  /* 0x0013100001137983 */ /* 0x000ee60000100800 */
[----:B------:R-:W-:-:S04]  /*6bd0*/  IMAD.HI.U32 R8, R0, R7, RZ ;  /* 0x0000000700087227 */ /* 0x000fc800078e00ff */
        /* <DEDUP_REMOVED lines=39> */
[----:B------:R-:W2:Y:S04]  /*6e50*/  LDL R12, [R1+0x12f4] ;  /* 0x0012f400010c7983 */ /* 0x000ea80000100800 */
[----:B------:R4:W-:Y:S04]  /*6e60*/  STL [R1+0x160], R3 ;  /* 0x0001600301007387 */ /* 0x0009e80000100800 */
[----:B------:R0:W-:Y:S01]  /*6e70*/  STL [R1+0x134], R9 ;  /* 0x0001340901007387 */ /* 0x0001e20000100800 */
[----:B----4-:R-:W-:-:S03]  /*6e80*/  IABS R3, R13 ;  /* 0x0000000d00037213 */ /* 0x010fc60000000000 */
[----:B------:R-:W4:Y:S04]  /*6e90*/  LDL R13, [R1+0x12f0] ;  /* 0x0012f000010d7983 */ /* 0x000f280000100800 */
[----:B------:R1:W-:Y:S04]  /*6ea0*/  STL [R1+0x13c], R7 ;  /* 0x00013c0701007387 */ /* 0x0003e80000100800 */
[----:B------:R0:W-:Y:S02]  /*6eb0*/  STL [R1+0x144], R6 ;  /* 0x0001440601007387 */ /* 0x0001e40000100800 */
[----:B0-----:R-:W-:-:S02]  /*6ec0*/  IABS R9, R14 ;  /* 0x0000000e00097213 */ /* 0x001fc40000000000 */
[----:B------:R-:W4:Y:S01]  /*6ed0*/  LDL R14, [R1+0x12ec] ;  /* 0x0012ec00010e7983 */ /* 0x000f220000100800 */
[----:B-1----:R-:W-:-:S03]  /*6ee0*/  IABS R7, R15 ;  /* 0x0000000f00077213 */ /* 0x002fc60000000000 */
[----:B------:R-:W4:Y:S01]  /*6ef0*/  LDL R15, [R1+0x12e8] ;  /* 0x0012e800010f7983 */ /* 0x000f220000100800 */
[----:B------:R-:W-:-:S04]  /*6f00*/  IMAD.HI.U32 R4, R0, R2, RZ ;  /* 0x0000000200047227 */ /* 0x000fc800078e00ff */
[----:B------:R-:W-:-:S04]  /*6f10*/  IMAD.MOV R4, RZ, RZ, -R4 ;  /* 0x000000ffff047224 */ /* 0x000fc800078e0a04 */
[----:B------:R-:W-:Y:S02]  /*6f20*/  IMAD R27, R29, R4, R2 ;  /* 0x000000041d1b7224 */ /* 0x000fe400078e0202 */
        /* <DEDUP_REMOVED lines=11> */
[----:B------:R-:W-:-:S04]  /*6fe0*/  IMAD.HI.U32 R6, R0, R4, RZ ;  /* 0x0000000400067227 */ /* 0x000fc800078e00ff */
[----:B------:R-:W-:-:S04]  /*6ff0*/  IMAD.MOV R6, RZ, RZ, -R6 ;  /* 0x000000ffff067224 */ /* 0x000fc800078e0a06 */
[----:B------:R-:W-:Y:S01]  /*7000*/  IMAD R6, R29, R6, R4 ;  /* 0x000000061d067224 */ /* 0x000fe200078e0204 */
[----:B---3--:R-:W-:Y:S02]  /*7010*/  IABS R2, R19 ;  /* 0x0000001300027213 */ /* 0x008fe40000000000 */
[----:B------:R-:W3:Y:S04]  /*7020*/  LDL R19, [R1+0x12e0] ;  /* 0x0012e00001137983 */ /* 0x000ee80000100800 */
[----:B------:R2:W-:Y:S01]  /*7030*/  STL [R1+0x148], R3 ;  /* 0x0001480301007387 */ /* 0x0005e20000100800 */
[----:B------:R-:W-:-:S03]  /*7040*/  IMAD.HI.U32 R5, R0, R2, RZ ;  /* 0x0000000200057227 */ /* 0x000fc600078e00ff */
[----:B------:R4:W-:Y:S01]  /*7050*/  STL [R1+0x114], R9 ;  /* 0x0001140901007387 */ /* 0x0009e20000100800 */
[----:B------:R-:W-:-:S04]  /*7060*/  IMAD.MOV R5, RZ, RZ, -R5 ;  /* 0x000000ffff057224 */ /* 0x000fc800078e0a05 */
[----:B------:R-:W-:Y:S01]  /*7070*/  IMAD R2, R29, R5, R2 ;  /* 0x000000051d027224 */ /* 0x000fe200078e0202 */
[----:B--2---:R-:W-:Y:S02]  /*7080*/  IABS R3, R12 ;  /* 0x0000000c00037213 */ /* 0x004fe40000000000 */
[----:B------:R-:W2:Y:S04]  /*7090*/  LDL R12, [R1+0x12dc] ;  /* 0x0012dc00010c7983 */ /* 0x000ea80000100800 */
[----:B------:R0:W-:Y:S04]  /*70a0*/  STL [R1+0x11c], R7 ;  /* 0x00011c0701007387 */ /* 0x0001e80000100800 */
[----:B------:R1:W-:Y:S01]  /*70b0*/  STL [R1+0x120], R6 ;  /* 0x0001200601007387 */ /* 0x0003e20000100800 */
[----:B----4-:R-:W-:-:S03]  /*70c0*/  IABS R9, R13 ;  /* 0x0000000d00097213 */ /* 0x010fc60000000000 */
[----:B------:R-:W4:Y:S04]  /*70d0*/  LDL R13, [R1+0x12d8] ;  /* 0x0012d800010d7983 */ /* 0x000f280000100800 */
[----:B------:R0:W-:Y:S02]  /*70e0*/  STL [R1+0x128], R2 ;  /* 0x0001280201007387 */ /* 0x0001e40000100800 */
[----:B0-----:R-:W-:Y:S02]  /*70f0*/  IABS R7, R14 ;  /* 0x0000000e00077213 */ /* 0x001fe40000000000 */
        /* <DEDUP_REMOVED lines=22> */
[----:B------:R4:W-:Y:S04]  /*7260*/  STL [R1+0x104], R7 ;  /* 0x0001040701007387 */ /* 0x0009e80000100800 */
[----:B------:R-:W-:Y:S04]  /*7270*/  STL [R1+0x108], R6 ;  /* 0x0001080601007387 */ /* 0x000fe80000100800 */
[----:B------:R-:W4:Y:S01]  /*7280*/  LDL R18, [R1+0x12c8] ;  /* 0x0012c80001127983 */ /* 0x000f220000100800 */
[----:B---3--:R-:W-:-:S03]  /*7290*/  IABS R3, R19 ;  /* 0x0000001300037213 */ /* 0x008fc60000000000 */
[----:B------:R0:W-:Y:S02]  /*72a0*/  STL [R1+0x110], R2 ;  /* 0x0001100201007387 */ /* 0x0001e40000100800 */
[----:B------:R-:W-:Y:S02]  /*72b0*/  IMAD.HI.U32 R5, R0, R3, RZ ;  /* 0x0000000300057227 */ /* 0x000fe400078e00ff */
[----:B------:R-:W3:Y:S02]  /*72c0*/  LDL R19, [R1+0x12b8] ;  /* 0x0012b80001137983 */ /* 0x000ee40000100800 */
[----:B------:R-:W-:-:S04]  /*72d0*/  IMAD.MOV R5, RZ, RZ, -R5 ;  /* 0x000000ffff057224 */ /* 0x000fc800078e0a05 */
[----:B------:R-:W-:Y:S01]  /*72e0*/  IMAD R3, R29, R5, R3 ;  /* 0x000000051d037224 */ /* 0x000fe200078e0203 */
[----:B--2---:R-:W-:Y:S02]  /*72f0*/  IABS R9, R12 ;  /* 0x0000000c00097213 */ /* 0x004fe40000000000 */
[----:B------:R-:W2:Y:S03]  /*7300*/  LDL R12, [R1+0x12c4] ;  /* 0x0012c400010c7983 */ /* 0x000ea60000100800 */
[----:B------:R-:W-:-:S04]  /*7310*/  IMAD.HI.U32 R10, R0, R9, RZ ;  /* 0x00000009000a7227 */ /* 0x000fc800078e00ff */
[----:B------:R-:W-:Y:S01]  /*7320*/  IMAD.MOV R10, RZ, RZ, -R10 ;  /* 0x000000ffff0a7224 */ /* 0x000fe200078e0a0a */
[----:B----4-:R-:W-:Y:S02]  /*7330*/  IABS R7, R13 ;  /* 0x0000000d00077213 */ /* 0x010fe40000000000 */
[----:B------:R-:W4:Y:S01]  /*7340*/  LDL R13, [R1+0x12c0] ;  /* 0x0012c000010d7983 */ /* 0x000f220000100800 */
[----:B------:R-:W-:Y:S01]  /*7350*/  IMAD R9, R29, R10, R9 ;  /* 0x0000000a1d097224 */ /* 0x000fe200078e0209 */
[----:B------:R-:W-:Y:S02]  /*7360*/  IABS R4, R14 ;  /* 0x0000000e00047213 */ /* 0x000fe40000000000 */
[----:B------:R-:W3:Y:S04]  /*7370*/  LDL R14, [R1+0x12bc] ;  /* 0x0012bc00010e7983 */ /* 0x000ee80000100800 */
[----:B------:R1:W-:Y:S04]  /*7380*/  STL [R1+0x10c], R3 ;  /* 0x00010c0301007387 */ /* 0x0003e80000100800 */
[----:B------:R0:W-:Y:S02]  /*7390*/  STL [R1+0xdc], R9 ;  /* 0x0000dc0901007387 */ /* 0x0001e40000100800 */
[----:B0-----:R-:W-:-:S02]  /*73a0*/  IABS R2, R15 ;  /* 0x0000000f00027213 */ /* 0x001fc40000000000 */
[----:B------:R-:W3:Y:S01]  /*73b0*/  LDL R15, [R1+0x12b4] ;  /* 0x0012b400010f7983 */ /* 0x000ee20000100800 */
[----:B------:R-:W-:-:S04]  /*73c0*/  IMAD.HI.U32 R8, R0, R7, RZ ;  /* 0x0000000700087227 */ /* 0x000fc800078e00ff */
[----:B------:R-:W-:-:S04]  /*73d0*/  IMAD.HI.U32 R6, R0, R4, RZ ;  /* 0x0000000400067227 */ /* 0x000fc800078e00ff */
[----:B------:R-:W-:Y:S02]  /*73e0*/  IMAD.MOV R8, RZ, RZ, -R8 ;  /* 0x000000ffff087224 */ /* 0x000fe400078e0a08 */
[----:B------:R-:W-:Y:S02]  /*73f0*/  IMAD.MOV R6, RZ, RZ, -R6 ;  /* 0x000000ffff067224 */ /* 0x000fe400078e0a06 */
[C---:B------:R-:W-:Y:S02]  /*7400*/  IMAD R7, R29.reuse, R8, R7 ;  /* 0x000000081d077224 */ /* 0x040fe400078e0207 */
[----:B------:R-:W-:-:S03]  /*7410*/  IMAD R6, R29, R6, R4 ;  /* 0x000000061d067224 */ /* 0x000fc600078e0204 */
[----:B------:R2:W-:Y:S04]  /*7420*/  STL [R1+0xe0], R7 ;  /* 0x0000e00701007387 */ /* 0x0005e80000100800 */
[----:B------:R0:W-:Y:S01]  /*7430*/  STL [R1+0xe4], R6 ;  /* 0x0000e40601007387 */ /* 0x0001e20000100800 */
[----:B------:R-:W-:-:S04]  /*7440*/  IMAD.HI.U32 R5, R0, R2, RZ ;  /* 0x0000000200057227 */ /* 0x000fc800078e00ff */
[----:B------:R-:W-:-:S04]  /*7450*/  IMAD.MOV R5, RZ, RZ, -R5 ;  /* 0x000000ffff057224 */ /* 0x000fc800078e0a05 */
[----:B------:R-:W-:Y:S01]  /*7460*/  IMAD R2, R29, R5, R2 ;  /* 0x000000051d027224 */ /* 0x000fe200078e0202 */
[----:B-1----:R-:W-:Y:S02]  /*7470*/  IABS R3, R11 ;  /* 0x0000000b00037213 */ /* 0x002fe40000000000 */
[----:B------:R-:W3:Y:S04]  /*7480*/  LDL R11, [R1+0x12b0] ;  /* 0x0012b000010b7983 */ /* 0x000ee80000100800 */
[----:B------:R3:W-:Y:S01]  /*7490*/  STL [R1+0xec], R2 ;  /* 0x0000ec0201007387 */ /* 0x0007e20000100800 */
[----:B------:R-:W-:-:S04]  /*74a0*/  IMAD.HI.U32 R4, R0, R3, RZ ;  /* 0x0000000300047227 */ /* 0x000fc800078e00ff */
[----:B------:R-:W-:Y:S01]  /*74b0*/  IMAD.MOV R4, RZ, RZ, -R4 ;  /* 0x000000ffff047224 */ /* 0x000fe200078e0a04 */
[----:B------:R-:W-:-:S05]  /*74c0*/  IABS R9, R18 ;  /* 0x0000001200097213 */ /* 0x000fca0000000000 */
        /* <DEDUP_REMOVED lines=14> */
[----:B---3--:R-:W-:Y:S02]  /*75b0*/  IABS R2, R14 ;  /* 0x0000000e00027213 */ /* 0x008fe40000000000 */
[----:B------:R-:W3:Y:S04]  /*75c0*/  LDL R14, [R1+0x12a4] ;  /* 0x0012a400010e7983 */ /* 0x000ee80000100800 */
[----:B------:R-:W-:Y:S04]  /*75d0*/  STL [R1+0xe8], R3 ;  /* 0x0000e80301007387 */ /* 0x000fe80000100800 */
[----:B------:R0:W-:Y:S04]  /*75e0*/  STL [R1+0xc4], R9 ;  /* 0x0000c40901007387 */ /* 0x0001e80000100800 */
[----:B------:R1:W-:Y:S04]  /*75f0*/  STL [R1+0xc8], R7 ;  /* 0x0000c80701007387 */ /* 0x0003e80000100800 */
[----:B------:R1:W-:Y:S01]  /*7600*/  STL [R1+0xcc], R6 ;  /* 0x0000cc0601007387 */ /* 0x0003e20000100800 */
[----:B0-----:R-:W-:-:S03]  /*7610*/  IABS R9, R15 ;  /* 0x0000000f00097213 */ /* 0x001fc60000000000 */
[----:B------:R-:W3:Y:S01]  /*7620*/  LDL R15, [R1+0x12a0] ;  /* 0x0012a000010f7983 */ /* 0x000ee20000100800 */
[----:B------:R-:W-:-:S04]  /*7630*/  IMAD.HI.U32 R4, R0, R2, RZ ;  /* 0x0000000200047227 */ /* 0x000fc800078e00ff */
[----:B------:R-:W-:-:S04]  /*7640*/  IMAD.MOV R4, RZ, RZ, -R4 ;  /* 0x000000ffff047224 */ /* 0x000fc800078e0a04 */
[----:B------:R-:W-:Y:S01]  /*7650*/  IMAD R2, R29, R4, R2 ;  /* 0x000000041d027224 */ /* 0x000fe200078e0202 */
[----:B------:R-:W-:-:S04]  /*7660*/  IABS R3, R19 ;  /* 0x0000001300037213 */ /* 0x000fc80000000000 */
[----:B------:R4:W-:Y:S04]  /*7670*/  STL [R1+0xd4], R2 ;  /* 0x0000d40201007387 */ /* 0x0009e80000100800 */
[----:B------:R-:W3:Y:S01]  /*7680*/  LDL R18, [R1+0x129c] ;  /* 0x00129c0001127983 */ /* 0x000ee20000100800 */
[----:B------:R-:W-:-:S03]  /*7690*/  IMAD.HI.U32 R5, R0, R3, RZ ;  /* 0x0000000300057227 */ /* 0x000fc600078e00ff */
[----:B------:R-:W3:Y:S01]  /*76a0*/  LDL R19, [R1+0x1290] ;  /* 0x0012900001137983 */ /* 0x000ee20000100800 */
[----:B------:R-:W-:-:S04]  /*76b0*/  IMAD.HI.U32 R10, R0, R9, RZ ;  /* 0x00000009000a7227 */ /* 0x000fc800078e00ff */
[----:B------:R-:W-:Y:S02]  /*76c0*/  IMAD.MOV R5, RZ, RZ, -R5 ;  /* 0x000000ffff057224 */ /* 0x000fe400078e0a05 */
[----:B------:R-:W-:Y:S02]  /*76d0*/  IMAD.MOV R10, RZ, RZ, -R10 ;  /* 0x000000ffff0a7224 */ /* 0x000fe400078e0a0a */
[C---:B------:R-:W-:Y:S02]  /*76e0*/  IMAD R3, R29.reuse, R5, R3 ;  /* 0x000000051d037224 */ /* 0x040fe400078e0203 */
[----:B------:R-:W-:Y:S01]  /*76f0*/  IMAD R9, R29, R10, R9 ;  /* 0x0000000a1d097224 */ /* 0x000fe200078e0209 */
[----:B-1----:R-:W-:Y:S02]  /*7700*/  IABS R7, R11 ;  /* 0x0000000b00077213 */ /* 0x002fe40000000000 */
[----:B------:R-:W3:Y:S03]  /*7710*/  LDL R11, [R1+0x1298] ;  /* 0x00129800010b7983 */ /* 0x000ee60000100800 */
[----:B------:R-:W-:-:S04]  /*7720*/  IMAD.HI.U32 R8, R0, R7, RZ ;  /* 0x0000000700087227 */ /* 0x000fc800078e00ff */
[----:B------:R-:W-:-:S04]  /*7730*/  IMAD.MOV R8, RZ, RZ, -R8 ;  /* 0x000000ffff087224 */ /* 0x000fc800078e0a08 */
[----:B------:R-:W-:Y:S01]  /*7740*/  IMAD R7, R29, R8, R7 ;  /* 0x000000081d077224 */ /* 0x000fe200078e0207 */
[----:B--2---:R-:W-:Y:S02]  /*7750*/  IABS R4, R12 ;  /* 0x0000000c00047213 */ /* 0x004fe40000000000 */
[----:B------:R-:W2:Y:S04]  /*7760*/  LDL R12, [R1+0x1294] ;  /* 0x00129400010c7983 */ /* 0x000ea80000100800 */
[----:B------:R3:W-:Y:S01]  /*7770*/  STL [R1+0xd0], R3 ;  /* 0x0000d00301007387 */ /* 0x0007e20000100800 */
[----:B------:R-:W-:-:S03]  /*7780*/  IMAD.HI.U32 R6, R0, R4, RZ ;  /* 0x0000000400067227 */ /* 0x000fc600078e00ff */
[----:B------:R0:W-:Y:S01]  /*7790*/  STL [R1+0xac], R9 ;  /* 0x0000ac0901007387 */ /* 0x0001e20000100800 */
[----:B------:R-:W-:Y:S01]  /*77a0*/  IMAD.MOV R6, RZ, RZ, -R6 ;  /* 0x000000ffff067224 */ /* 0x000fe200078e0a06 */
[----:B----4-:R-:W-:Y:S02]  /*77b0*/  IABS R2, R13 ;  /* 0x0000000d00027213 */ /* 0x010fe40000000000 */
[----:B------:R-:W4:Y:S03]  /*77c0*/  LDL R13, [R1+0x128c] ;  /* 0x00128c00010d7983 */ /* 0x000f260000100800 */
[----:B------:R-:W-:-:S04]  /*77d0*/  IMAD.HI.U32 R5, R0, R2, RZ ;  /* 0x0000000200057227 */ /* 0x000fc800078e00ff */
[----:B------:R-:W-:Y:S02]  /*77e0*/  IMAD.MOV R5, RZ, RZ, -R5 ;  /* 0x000000ffff057224 */ /* 0x000fe400078e0a05 */
[C---:B------:R-:W-:Y:S02]  /*77f0*/  IMAD R6, R29.reuse, R6, R4 ;  /* 0x000000061d067224 */ /* 0x040fe400078e0204 */
[----:B------:R-:W-:Y:S01]  /*7800*/  IMAD R2, R29, R5, R2 ;  /* 0x000000051d027224 */ /* 0x000fe200078e0202 */
[----:B------:R1:W-:Y:S04]  /*7810*/  STL [R1+0xb0], R7 ;  /* 0x0000b00701007387 */ /* 0x0003e80000100800 */
[----:B------:R-:W-:Y:S01]  /*7820*/  STL [R1+0xb4], R6 ;  /* 0x0000b40601007387 */ /* 0x000fe20000100800 */
[----:B---3--:R-:W-:-:S03]  /*7830*/  IABS R3, R14 ;  /* 0x0000000e00037213 */ /* 0x008fc60000000000 */
[----:B------:R-:W3:Y:S04]  /*7840*/  LDL R14, [R1+0x1288] ;  /* 0x00128800010e7983 */ /* 0x000ee80000100800 */
[----:B------:R0:W-:Y:S02]  /*7850*/  STL [R1+0xbc], R2 ;  /* 0x0000bc0201007387 */ /* 0x0001e40000100800 */
[----:B0-----:R-:W-:Y:S02]  /*7860*/  IABS R9, R15 ;  /* 0x0000000f00097213 */ /* 0x001fe40000000000 */
[----:B------:R-:W3:Y:S01]  /*7870*/  LDL R15, [R1+0x1284] ;  /* 0x00128400010f7983 */ /* 0x000ee20000100800 */
[----:B------:R-:W-:-:S04]  /*7880*/  IMAD.HI.U32 R4, R0, R3, RZ ;  /* 0x0000000300047227 */ /* 0x000fc800078e00ff */
[----:B------:R-:W-:Y:S02]  /*7890*/  IMAD.MOV R4, RZ, RZ, -R4 ;  /* 0x000000ffff047224 */ /* 0x000fe400078e0a04 */
[----:B------:R-:W-:Y:S01]  /*78a0*/  IMAD.HI.U32 R10, R0, R9, RZ ;  /* 0x00000009000a7227 */ /* 0x000fe200078e00ff */
[----:B-1----:R-:W-:Y:S02]  /*78b0*/  IABS R7, R18 ;  /* 0x0000001200077213 */ /* 0x002fe40000000000 */
[----:B------:R-:W-:-:S03]  /*78c0*/  IABS R2, R19 ;  /* 0x0000001300027213 */ /* 0x000fc60000000000 */
[----:B------:R-:W-:-:S04]  /*78d0*/  IMAD.HI.U32 R8, R0, R7, RZ ;  /* 0x0000000700087227 */ /* 0x000fc800078e00ff */
[----:B------:R-:W-:Y:S02]  /*78e0*/  IMAD R3, R29, R4, R3 ;  /* 0x000000041d037224 */ /* 0x000fe400078e0203 */
[----:B------:R-:W-:-:S04]  /*78f0*/  IMAD.HI.U32 R4, R0, R2, RZ ;  /* 0x0000000200047227 */ /* 0x000fc800078e00ff */
[----:B------:R-:W-:Y:S02]  /*7900*/  IMAD.MOV R10, RZ, RZ, -R10 ;  /* 0x000000ffff0a7224 */ /* 0x000fe400078e0a0a */
[----:B------:R-:W-:Y:S02]  /*7910*/  IMAD.MOV R8, RZ, RZ, -R8 ;  /* 0x000000ffff087224 */ /* 0x000fe400078e0a08 */
[----:B------:R-:W-:Y:S02]  /*7920*/  IMAD.MOV R4, RZ, RZ, -R4 ;  /* 0x000000ffff047224 */ /* 0x000fe400078e0a04 */
[----:B------:R-:W-:Y:S01]  /*7930*/  IMAD R9, R29, R10, R9 ;  /* 0x0000000a1d097224 */ /* 0x000fe200078e0209 */
[----:B------:R-:W-:Y:S02]  /*7940*/  IABS R5, R11 ;  /* 0x0000000b00057213 */ /* 0x000fe40000000000 */
[----:B------:R-:W3:Y:S03]  /*7950*/  LDL R11, [R1+0x127c] ;  /* 0x00127c00010b7983 */ /* 0x000ee60000100800 */
[----:B------:R-:W-:-:S04]  /*7960*/  IMAD.HI.U32 R6, R0, R5, RZ ;  /* 0x0000000500067227 */ /* 0x000fc800078e00ff */
[----:B------:R-:W-:Y:S02]  /*7970*/  IMAD.MOV R6, RZ, RZ, -R6 ;  /* 0x000000ffff067224 */ /* 0x000fe400078e0a06 */
[C---:B------:R-:W-:Y:S02]  /*7980*/  IMAD R7, R29.reuse, R8, R7 ;  /* 0x000000081d077224 */ /* 0x040fe400078e0207 */
[C---:B------:R-:W-:Y:S01]  /*7990*/  IMAD R6, R29.reuse, R6, R5 ;  /* 0x000000061d067224 */ /* 0x040fe200078e0205 */
[----:B------:R2:W-:Y:S01]  /*79a0*/  STL [R1+0xb8], R3 ;  /* 0x0000b80301007387 */ /* 0x0005e20000100800 */
[----:B------:R-:W-:-:S03]  /*79b0*/  IMAD R2, R29, R4, R2 ;  /* 0x000000041d027224 */ /* 0x000fc600078e0202 */
[----:B------:R4:W-:Y:S04]  /*79c0*/  STL [R1+0x98], R9 ;  /* 0x0000980901007387 */ /* 0x0009e80000100800 */
[----:B------:R0:W-:Y:S04]  /*79d0*/  STL [R1+0x9c], R7 ;  /* 0x00009c0701007387 */ /* 0x0001e80000100800 */
[----:B------:R1:W-:Y:S01]  /*79e0*/  STL [R1+0xa0], R6 ;  /* 0x0000a00601007387 */ /* 0x0003e20000100800 */
[----:B--2---:R-:W-:-:S03]  /*79f0*/  IABS R3, R12 ;  /* 0x0000000c00037213 */ /* 0x004fc60000000000 */
[----:B------:R-:W2:Y:S04]  /*7a00*/  LDL R12, [R1+0x1278] ;  /* 0x00127800010c7983 */ /* 0x000ea80000100800 */
[----:B------:R0:W-:Y:S04]  /*7a10*/  STL [R1+0xa8], R2 ;  /* 0x0000a80201007387 */ /* 0x0001e80000100800 */
[----:B------:R-:W2:Y:S01]  /*7a20*/  LDL R19, [R1+0x1270] ;  /* 0x0012700001137983 */ /* 0x000ea20000100800 */
[----:B----4-:R-:W-:-:S03]  /*7a30*/  IABS R9, R13 ;  /* 0x0000000d00097213 */ /* 0x010fc60000000000 */
[----:B------:R-:W4:Y:S01]  /*7a40*/  LDL R13, [R1+0x1274] ;  /* 0x00127400010d7983 */ /* 0x000f220000100800 */
[----:B---3--:R-:W-:-:S03]  /*7a50*/  IABS R4, R15 ;  /* 0x0000000f00047213 */ /* 0x008fc60000000000 */
[----:B------:R-:W3:Y:S01]  /*7a60*/  LDL R15, [R1+0x126c] ;  /* 0x00126c00010f7983 */ /* 0x000ee20000100800 */
[----:B------:R-:W-:-:S04]  /*7a70*/  IMAD.HI.U32 R5, R0, R3, RZ ;  /* 0x0000000300057227 */ /* 0x000fc800078e00ff */
[----:B------:R-:W-:Y:S02]  /*7a80*/  IMAD.MOV R5, RZ, RZ, -R5 ;  /* 0x000000ffff057224 */ /* 0x000fe400078e0a05 */
[C---:B------:R-:W-:Y:S01]  /*7a90*/  IMAD.HI.U32 R10, R0.reuse, R9, RZ ;  /* 0x00000009000a7227 */ /* 0x040fe200078e00ff */
[----:B0-----:R-:W-:Y:S02]  /*7aa0*/  IABS R7, R14 ;  /* 0x0000000e00077213 */ /* 0x001fe40000000000 */
[----:B------:R-:W3:Y:S01]  /*7ab0*/  LDL R14, [R1+0x1268] ;  /* 0x00126800010e7983 */ /* 0x000ee20000100800 */
[----:B-1----:R-:W-:-:S04]  /*7ac0*/  IMAD.HI.U32 R6, R0, R4, RZ ;  /* 0x0000000400067227 */ /* 0x002fc800078e00ff */
[C---:B------:R-:W-:Y:S02]  /*7ad0*/  IMAD R3, R29.reuse, R5, R3 ;  /* 0x000000051d037224 */ /* 0x040fe400078e0203 */
[----:B------:R-:W-:Y:S02]  /*7ae0*/  IMAD.MOV R10, RZ, RZ, -R10 ;  /* 0x000000ffff0a7224 */ /* 0x000fe400078e0a0a */
[----:B------:R-:W-:Y:S02]  /*7af0*/  IMAD.MOV R6, RZ, RZ, -R6 ;  /* 0x000000ffff067224 */ /* 0x000fe400078e0a06 */
[C---:B------:R-:W-:Y:S02]  /*7b00*/  IMAD R9, R29.reuse, R10, R9 ;  /* 0x0000000a1d097224 */ /* 0x040fe400078e0209 */
[----:B------:R-:W-:Y:S01]  /*7b10*/  IMAD.HI.U32 R8, R0, R7, RZ ;  /* 0x0000000700087227 */ /* 0x000fe200078e00ff */
[----:B------:R0:W-:Y:S03]  /*7b20*/  STL [R1+0xa4], R3 ;  /* 0x0000a40301007387 */ /* 0x0001e60000100800 */
[----:B------:R-:W-:Y:S01]  /*7b30*/  IMAD R6, R29, R6, R4 ;  /* 0x000000061d067224 */ /* 0x000fe200078e0204 */
[----:B------:R2:W-:Y:S01]  /*7b40*/  STL [R1+0x88], R9 ;  /* 0x0000880901007387 */ /* 0x0005e20000100800 */
[----:B------:R-:W-:-:S03]  /*7b50*/  IMAD.MOV R8, RZ, RZ, -R8 ;  /* 0x000000ffff087224 */ /* 0x000fc600078e0a08 */
[----:B------:R-:W-:Y:S01]  /*7b60*/  STL [R1+0x90], R6 ;  /* 0x0000900601007387 */ /* 0x000fe20000100800 */
[----:B------:R-:W-:-:S03]  /*7b70*/  IABS R2, R11 ;  /* 0x0000000b00027213 */ /* 0x000fc60000000000 */
[----:B------:R-:W3:Y:S02]  /*7b80*/  LDL R11, [R1+0x1264] ;  /* 0x00126400010b7983 */ /* 0x000ee40000100800 */
[----:B------:R-:W-:-:S04]  /*7b90*/  IMAD.HI.U32 R5, R0, R2, RZ ;  /* 0x0000000200057227 */ /* 0x000fc800078e00ff */
[----:B------:R-:W-:-:S04]  /*7ba0*/  IMAD.MOV R5, RZ, RZ, -R5 ;  /* 0x000000ffff057224 */ /* 0x000fc800078e0a05 */
[C---:B------:R-:W-:Y:S01]  /*7bb0*/  IMAD R2, R29.reuse, R5, R2 ;  /* 0x000000051d027224 */ /* 0x040fe200078e0202 */
[----:B0-----:R-:W-:Y:S01]  /*7bc0*/  IABS R3, R28 ;  /* 0x0000001c00037213 */ /* 0x001fe20000000000 */
[----:B------:R-:W-:-:S03]  /*7bd0*/  IMAD R28, R29, R8, R7 ;  /* 0x000000081d1c7224 */ /* 0x000fc600078e0207 */
[----:B------:R3:W-:Y:S01]  /*7be0*/  STL [R1+0x94], R2 ;  /* 0x0000940201007387 */ /* 0x0007e20000100800 */
[----:B--2---:R-:W-:-:S03]  /*7bf0*/  IABS R9, R12 ;  /* 0x0000000c00097213 */ /* 0x004fc60000000000 */
[----:B------:R-:W2:Y:S01]  /*7c00*/  LDL R12, [R1+0x1260] ;  /* 0x00126000010c7983 */ /* 0x000ea20000100800 */
[----:B----4-:R-:W-:-:S03]  /*7c10*/  IABS R7, R13 ;  /* 0x0000000d00077213 */ /* 0x010fc60000000000 */
[----:B------:R-:W4:Y:S01]  /*7c20*/  LDL R13, [R1+0x125c] ;  /* 0x00125c00010d7983 */ /* 0x000f220000100800 */
[----:B------:R-:W-:-:S03]  /*7c30*/  IABS R5, R19 ;  /* 0x0000001300057213 */ /* 0x000fc60000000000 */
[----:B------:R-:W4:Y:S01]  /*7c40*/  LDL R19, [R1+0x1258] ;  /* 0x0012580001137983 */ /* 0x000f220000100800 */
[----:B---3--:R-:W-:-:S03]  /*7c50*/  IABS R2, R15 ;  /* 0x0000000f00027213 */ /* 0x008fc60000000000 */
[----:B------:R-:W3:Y:S01]  /*7c60*/  LDL R15, [R1+0x1254] ;  /* 0x00125400010f7983 */ /* 0x000ee20000100800 */
[----:B------:R-:W-:-:S04]  /*7c70*/  IMAD.HI.U32 R4, R0, R3, RZ ;  /* 0x0000000300047227 */ /* 0x000fc800078e00ff */
[----:B------:R-:W-:Y:S02]  /*7c80*/  IMAD.MOV R4, RZ, RZ, -R4 ;  /* 0x000000ffff047224 */ /* 0x000fe400078e0a04 */
[----:B------:R-:W-:-:S04]  /*7c90*/  IMAD.HI.U32 R10, R0, R9, RZ ;  /* 0x00000009000a7227 */ /* 0x000fc800078e00ff */
[----:B------:R-:W-:-:S04]  /*7ca0*/  IMAD.HI.U32 R8, R0, R7, RZ ;  /* 0x0000000700087227 */ /* 0x000fc800078e00ff */
[----:B------:R-:W-:-:S04]  /*7cb0*/  IMAD.HI.U32 R6, R0, R5, RZ ;  /* 0x0000000500067227 */ /* 0x000fc800078e00ff */
[----:B------:R-:W-:Y:S02]  /*7cc0*/  IMAD R3, R29, R4, R3 ;  /* 0x000000041d037224 */ /* 0x000fe400078e0203 */
[----:B------:R-:W-:-:S04]  /*7cd0*/  IMAD.HI.U32 R4, R0, R2, RZ ;  /* 0x0000000200047227 */ /* 0x000fc800078e00ff */
[----:B------:R-:W-:Y:S02]  /*7ce0*/  IMAD.MOV R10, RZ, RZ, -R10 ;  /* 0x000000ffff0a7224 */ /* 0x000fe400078e0a0a */
[----:B------:R-:W-:Y:S02]  /*7cf0*/  IMAD.MOV R8, RZ, RZ, -R8 ;  /* 0x000000ffff087224 */ /* 0x000fe400078e0a08 */
[----:B------:R-:W-:Y:S02]  /*7d00*/  IMAD.MOV R6, RZ, RZ, -R6 ;  /* 0x000000ffff067224 */ /* 0x000fe400078e0a06 */
[----:B------:R-:W-:Y:S02]  /*7d10*/  IMAD.MOV R4, RZ, RZ, -R4 ;  /* 0x000000ffff047224 */ /* 0x000fe400078e0a04 */
[C---:B------:R-:W-:Y:S02]  /*7d20*/  IMAD R9, R29.reuse, R10, R9 ;  /* 0x0000000a1d097224 */ /* 0x040fe400078e0209 */
[----:B------:R-:W-:-:S02]  /*7d30*/  IMAD R7, R29, R8, R7 ;  /* 0x000000081d077224 */ /* 0x000fc400078e0207 */
[C---:B------:R-:W-:Y:S01]  /*7d40*/  IMAD R6, R29.reuse, R6, R5 ;  /* 0x000000061d067224 */ /* 0x040fe200078e0205 */
[----:B------:R0:W-:Y:S01]  /*7d50*/  STL [R1+0x1d4], R3 ;  /* 0x0001d40301007387 */ /* 0x0001e20000100800 */
[----:B------:R-:W-:-:S03]  /*7d60*/  IMAD R2, R29, R4, R2 ;  /* 0x000000041d027224 */ /* 0x000fc600078e0202 */
[----:B------:R1:W-:Y:S04]  /*7d70*/  STL [R1+0x7c], R9 ;  /* 0x00007c0901007387 */ /* 0x0003e80000100800 */
[----:B------:R2:W-:Y:S01]  /*7d80*/  STL [R1+0x80], R7 ;  /* 0x0000800701007387 */ /* 0x0005e20000100800 */
[----:B0-----:R-:W-:-:S03]  /*7d90*/  IABS R3, R14 ;  /* 0x0000000e00037213 */ /* 0x001fc60000000000 */
[----:B------:R-:W-:Y:S01]  /*7da0*/  STL [R1+0x84], R6 ;  /* 0x0000840601007387 */ /* 0x000fe20000100800 */
[----:B-1----:R-:W-:-:S03]  /*7db0*/  IABS R9, R11 ;  /* 0x0000000b00097213 */ /* 0x002fc60000000000 */
[----:B------:R-:W3:Y:S04]  /*7dc0*/  LDL R14, [R1+0x1250] ;  /* 0x00125000010e7983 */ /* 0x000ee80000100800 */
        /* <DEDUP_REMOVED lines=9> */
[----:B------:R-:W2:Y:S01]  /*7e60*/  LDL R12, [R1+0x1248] ;  /* 0x00124800010c7983 */ /* 0x000ea20000100800 */
[----:B----4-:R-:W-:-:S03]  /*7e70*/  IABS R4, R13 ;  /* 0x0000000d00047213 */ /* 0x010fc60000000000 */
[----:B------:R-:W4:Y:S01]  /*7e80*/  LDL R13, [R1+0x1244] ;  /* 0x00124400010d7983 */ /* 0x000f220000100800 */
[----:B0-----:R-:W-:-:S03]  /*7e90*/  IABS R2, R19 ;  /* 0x0000001300027213 */ /* 0x001fc60000000000 */
[----:B------:R-:W4:Y:S04]  /*7ea0*/  LDL R19, [R1+0x1240] ;  /* 0x0012400001137983 */ /* 0x000f280000100800 */
[----:B------:R3:W-:Y:S04]  /*7eb0*/  STL [R1+0x1a8], R3 ;  /* 0x0001a80301007387 */ /* 0x0007e80000100800 */
[----:B------:R0:W-:Y:S01]  /*7ec0*/  STL [R1+0x78], R9 ;  /* 0x0000780901007387 */ /* 0x0001e20000100800 */
[----:B---3--:R-:W-:-:S03]  /*7ed0*/  IABS R3, R15 ;  /* 0x0000000f00037213 */ /* 0x008fc60000000000 */
[----:B------:R-:W3:Y:S01]  /*7ee0*/  LDL R15, [R1+0x123c] ;  /* 0x00123c00010f7983 */ /* 0x000ee20000100800 */
        /* <DEDUP_REMOVED lines=9> */
[----:B------:R1:W-:Y:S01]  /*7f80*/  STL [R1+0x168], R7 ;  /* 0x0001680701007387 */ /* 0x0003e20000100800 */
[----:B------:R-:W-:-:S03]  /*7f90*/  IMAD.HI.U32 R4, R0, R3, RZ ;  /* 0x0000000300047227 */ /* 0x000fc600078e00ff */
[----:B------:R0:W-:Y:S01]  /*7fa0*/  STL [R1+0x16c], R6 ;  /* 0x00016c0601007387 */ /* 0x0001e20000100800 */
[----:B------:R-:W-:-:S04]  /*7fb0*/  IMAD.MOV R4, RZ, RZ, -R4 ;  /* 0x000000ffff047224 */ /* 0x000fc800078e0a04 */
[----:B------:R-:W-:Y:S01]  /*7fc0*/  IMAD R3, R29, R4, R3 ;  /* 0x000000041d037224 */ /* 0x000fe200078e0203 */
[----:B0-----:R-:W-:Y:S02]  /*7fd0*/  IABS R9, R14 ;  /* 0x0000000e00097213 */ /* 0x001fe40000000000 */
[----:B------:R-:W3:Y:S04]  /*7fe0*/  LDL R14, [R1+0x1238] ;  /* 0x00123800010e7983 */ /* 0x000ee80000100800 */
[----:B------:R4:W-:Y:S01]  /*7ff0*/  STL [R1+0x18c], R2 ;  /* 0x00018c0201007387 */ /* 0x0009e20000100800 */
[----:B-1----:R-:W-:Y:S01]  /*8000*/  IABS R7, R11 ;  /* 0x0000000b00077213 */ /* 0x002fe20000000000 */
[C---:B------:R-:W-:Y:S02]  /*8010*/  IMAD.HI.U32 R10, R0.reuse, R9, RZ ;  /* 0x00000009000a7227 */ /* 0x040fe400078e00ff */
[----:B------:R-:W3:Y:S02]  /*8020*/  LDL R11, [R1+0x1234] ;  /* 0x00123400010b7983 */ /* 0x000ee40000100800 */
        /* <DEDUP_REMOVED lines=9> */
[----:B----4-:R-:W-:-:S03]  /*80c0*/  IABS R2, R13 ;  /* 0x0000000d00027213 */ /* 0x010fc60000000000 */
[----:B------:R-:W-:Y:S01]  /*80d0*/  IMAD R6, R29, R6, R5 ;  /* 0x000000061d067224 */ /* 0x000fe200078e0205 */
[----:B------:R-:W4:Y:S01]  /*80e0*/  LDL R13, [R1+0x122c] ;  /* 0x00122c00010d7983 */ /* 0x000f220000100800 */
[----:B------:R-:W-:-:S04]  /*80f0*/  IMAD.HI.U32 R4, R0, R2, RZ ;  /* 0x0000000200047227 */ /* 0x000fc800078e00ff */
[----:B------:R-:W-:Y:S01]  /*8100*/  IMAD.MOV R4, RZ, RZ, -R4 ;  /* 0x000000ffff047224 */ /* 0x000fe200078e0a04 */
[----:B------:R-:W-:Y:S03]  /*8110*/  STL [R1+0x174], R3 ;  /* 0x0001740301007387 */ /* 0x000fe60000100800 */
[----:B------:R-:W-:Y:S01]  /*8120*/  IMAD R2, R29, R4, R2 ;  /* 0x000000041d027224 */ /* 0x000fe200078e0202 */
[----:B------:R3:W-:Y:S04]  /*8130*/  STL [R1+0x12c], R9 ;  /* 0x00012c0901007387 */ /* 0x0007e80000100800 */
[----:B------:R0:W-:Y:S04]  /*8140*/  STL [R1+0x130], R7 ;  /* 0x0001300701007387 */ /* 0x0001e80000100800 */
[----:B------:R1:W-:Y:S04]  /*8150*/  STL [R1+0x138], R6 ;  /* 0x0001380601007387 */ /* 0x0003e80000100800 */
[----:B------:R-:W4:Y:S04]  /*8160*/  LDL R18, [R1+0x1228] ;  /* 0x0012280001127983 */ /* 0x000f280000100800 */
[----:B------:R2:W-:Y:S01]  /*8170*/  STL [R1+0x150], R2 ;  /* 0x0001500201007387 */ /* 0x0005e20000100800 */
[----:B---3--:R-:W-:-:S03]  /*8180*/  IABS R9, R15 ;  /* 0x0000000f00097213 */ /* 0x008fc60000000000 */
[----:B------:R-:W3:Y:S01]  /*8190*/  LDL R15, [R1+0x1224] ;  /* 0x00122400010f7983 */ /* 0x000ee20000100800 */
[----:B------:R-:W-:Y:S01]  /*81a0*/  IABS R3, R19 ;  /* 0x0000001300037213 */ /* 0x000fe20000000000 */
[C---:B------:R-:W-:Y:S02]  /*81b0*/  IMAD.HI.U32 R10, R0.reuse, R9, RZ ;  /* 0x00000009000a7227 */ /* 0x040fe400078e00ff */
[----:B------:R-:W3:Y:S02]  /*81c0*/  LDL R19, [R1+0x1218] ;  /* 0x0012180001137983 */ /* 0x000ee40000100800 */
[----:B------:R-:W-:-:S04]  /*81d0*/  IMAD.HI.U32 R5, R0, R3, RZ ;  /* 0x0000000300057227 */ /* 0x000fc800078e00ff */
[----:B------:R-:W-:Y:S02]  /*81e0*/  IMAD.MOV R5, RZ, RZ, -R5 ;  /* 0x000000ffff057224 */ /* 0x000fe400078e0a05 */
[----:B------:R-:W-:Y:S02]  /*81f0*/  IMAD.MOV R10, RZ, RZ, -R10 ;  /* 0x000000ffff0a7224 */ /* 0x000fe400078e0a0a */
[C---:B------:R-:W-:Y:S02]  /*8200*/  IMAD R3, R29.reuse, R5, R3 ;  /* 0x000000051d037224 */ /* 0x040fe400078e0203 */
[----:B------:R-:W-:Y:S01]  /*8210*/  IMAD R9, R29, R10, R9 ;  /* 0x0000000a1d097224 */ /* 0x000fe200078e0209 */
[----:B0-----:R-:W-:Y:S02]  /*8220*/  IABS R7, R14 ;  /* 0x0000000e00077213 */ /* 0x001fe40000000000 */
[----:B------:R-:W3:Y:S03]  /*8230*/  LDL R14, [R1+0x1220] ;  /* 0x00122000010e7983 */ /* 0x000ee60000100800 */
[----:B------:R-:W-:Y:S01]  /*8240*/  IMAD.HI.U32 R8, R0, R7, RZ ;  /* 0x0000000700087227 */ /* 0x000fe200078e00ff */
[----:B------:R-:W-:-:S02]  /*8250*/  IABS R4, R11 ;  /* 0x0000000b00047213 */ /* 0x000fc40000000000 */
[----:B------:R-:W3:Y:S01]  /*8260*/  LDL R11, [R1+0x121c] ;  /* 0x00121c00010b7983 */ /* 0x000ee20000100800 */
[----:B------:R-:W-:Y:S02]  /*8270*/  IMAD.MOV R8, RZ, RZ, -R8 ;  /* 0x000000ffff087224 */ /* 0x000fe400078e0a08 */
[----:B-1----:R-:W-:-:S04]  /*8280*/  IMAD.HI.U32 R6, R0, R4, RZ ;  /* 0x0000000400067227 */ /* 0x002fc800078e00ff */
[----:B------:R-:W-:Y:S02]  /*8290*/  IMAD.MOV R6, RZ, RZ, -R6 ;  /* 0x000000ffff067224 */ /* 0x000fe400078e0a06 */
[C---:B------:R-:W-:Y:S01]  /*82a0*/  IMAD R7, R29.reuse, R8, R7 ;  /* 0x000000081d077224 */ /* 0x040fe200078e0207 */
[----:B------:R4:W-:Y:S01]  /*82b0*/  STL [R1+0x140], R3 ;  /* 0x0001400301007387 */ /* 0x0009e20000100800 */
[----:B------:R-:W-:-:S03]  /*82c0*/  IMAD R4, R29, R6, R4 ;  /* 0x000000061d047224 */ /* 0x000fc600078e0204 */
[----:B------:R-:W-:Y:S01]  /*82d0*/  STL [R1+0xf0], R9 ;  /* 0x0000f00901007387 */ /* 0x000fe20000100800 */
[----:B--2---:R-:W-:-:S03]  /*82e0*/  IABS R2, R12 ;  /* 0x0000000c00027213 */ /* 0x004fc60000000000 */
[----:B------:R-:W2:Y:S02]  /*82f0*/  LDL R12, [R1+0x1214] ;  /* 0x00121400010c7983 */ /* 0x000ea40000100800 */
[----:B------:R-:W-:-:S04]  /*8300*/  IMAD.HI.U32 R5, R0, R2, RZ ;  /* 0x0000000200057227 */ /* 0x000fc800078e00ff */
[----:B------:R-:W-:Y:S01]  /*8310*/  IMAD.MOV R5, RZ, RZ, -R5 ;  /* 0x000000ffff057224 */ /* 0x000fe200078e0a05 */
[----:B------:R3:W-:Y:S03]  /*8320*/  STL [R1+0xf4], R7 ;  /* 0x0000f40701007387 */ /* 0x0007e60000100800 */
[----:B------:R-:W-:Y:S01]  /*8330*/  IMAD R2, R29, R5, R2 ;  /* 0x000000051d027224 */ /* 0x000fe200078e0202 */
[----:B----4-:R-:W-:Y:S02]  /*8340*/  IABS R3, R13 ;  /* 0x0000000d00037213 */ /* 0x010fe40000000000 */
[----:B------:R-:W4:Y:S04]  /*8350*/  LDL R13, [R1+0x1210] ;  /* 0x00121000010d7983 */ /* 0x000f280000100800 */
[----:B------:R0:W-:Y:S04]  /*8360*/  STL [R1+0xf8], R4 ;  /* 0x0000f80401007387 */ /* 0x0001e80000100800 */
[----:B------:R1:W-:Y:S01]  /*8370*/  STL [R1+0x118], R2 ;  /* 0x0001180201007387 */ /* 0x0003e20000100800 */
[----:B---3--:R-:W-:-:S03]  /*8380*/  IABS R7, R15 ;  /* 0x0000000f00077213 */ /* 0x008fc60000000000 */
[----:B------:R-:W3:Y:S01]  /*8390*/  LDL R15, [R1+0x120c] ;  /* 0x00120c00010f7983 */ /* 0x000ee20000100800 */
[----:B0-----:R-:W-:Y:S01]  /*83a0*/  IMAD.HI.U32 R4, R0, R3, RZ ;  /* 0x0000000300047227 */ /* 0x001fe200078e00ff */
[----:B------:R-:W-:-:S03]  /*83b0*/  IABS R9, R18 ;  /* 0x0000001200097213 */ /* 0x000fc60000000000 */
[----:B------:R-:W-:-:S04]  /*83c0*/  IMAD.MOV R4, RZ, RZ, -R4 ;  /* 0x000000ffff047224 */ /* 0x000fc800078e0a04 */
[----:B------:R-:W-:Y:S02]  /*83d0*/  IMAD R3, R29, R4, R3 ;  /* 0x000000041d037224 */ /* 0x000fe400078e0203 */
        /* <DEDUP_REMOVED lines=8> */
[----:B-1----:R-:W-:-:S02]  /*8460*/  IABS R2, R11 ;  /* 0x0000000b00027213 */ /* 0x002fc40000000000 */
[C---:B------:R-:W-:Y:S01]  /*8470*/  IMAD.HI.U32 R6, R0.reuse, R5, RZ ;  /* 0x0000000500067227 */ /* 0x040fe200078e00ff */
[----:B------:R-:W4:Y:S04]  /*8480*/  LDL R11, [R1+0x1204] ;  /* 0x00120400010b7983 */ /* 0x000f280000100800 */
[----:B------:R0:W-:Y:S01]  /*8490*/  STL [R1+0x100], R3 ;  /* 0x0001000301007387 */ /* 0x0001e20000100800 */
[----:B------:R-:W-:Y:S02]  /*84a0*/  IMAD.MOV R6, RZ, RZ, -R6 ;  /* 0x000000ffff067224 */ /* 0x000fe400078e0a06 */
[----:B0-----:R-:W-:-:S04]  /*84b0*/  IMAD.HI.U32 R3, R0, R2, RZ ;  /* 0x0000000200037227 */ /* 0x001fc800078e00ff */
[----:B------:R-:W-:Y:S02]  /*84c0*/  IMAD.MOV R3, RZ, RZ, -R3 ;  /* 0x000000ffff037224 */ /* 0x000fe400078e0a03 */
[C---:B------:R-:W-:Y:S02]  /*84d0*/  IMAD R6, R29.reuse, R6, R5 ;  /* 0x000000061d067224 */ /* 0x040fe400078e0205 */
[----:B------:R-:W-:Y:S01]  /*84e0*/  IMAD R2, R29, R3, R2 ;  /* 0x000000031d027224 */ /* 0x000fe200078e0202 */
[----:B------:R-:W-:Y:S04]  /*84f0*/  STL [R1+0x30], R9 ;  /* 0x0000300901007387 */ /* 0x000fe80000100800 */
[----:B------:R-:W-:Y:S04]  /*8500*/  STL [R1+0x2c], R7 ;  /* 0x00002c0701007387 */ /* 0x000fe80000100800 */
[----:B------:R-:W-:Y:S04]  /*8510*/  STL [R1+0x28], R6 ;  /* 0x0000280601007387 */ /* 0x000fe80000100800 */
[----:B------:R3:W-:Y:S01]  /*8520*/  STL [R1+0xd8], R2 ;  /* 0x0000d80201007387 */ /* 0x0007e20000100800 */
[----:B------:R-:W-:-:S03]  /*8530*/  IABS R4, R19 ;  /* 0x0000001300047213 */ /* 0x000fc60000000000 */
[----:B------:R-:W4:Y:S01]  /*8540*/  LDL R19, [R1+0x11f8] ;  /* 0x0011f80001137983 */ /* 0x000f220000100800 */
[----:B---3--:R-:W-:-:S03]  /*8550*/  IABS R2, R15 ;  /* 0x0000000f00027213 */ /* 0x008fc60000000000 */
[----:B------:R-:W3:Y:S04]  /*8560*/  LDL R17, [R1+0x1200] ;  /* 0x0012000001117983 */ /* 0x000ee80000100800 */
[----:B------:R-:W3:Y:S01]  /*8570*/  LDL R15, [R1+0x11f4] ;  /* 0x0011f400010f7983 */ /* 0x000ee20000100800 */
[C---:B------:R-:W-:Y:S01]  /*8580*/  IMAD.HI.U32 R5, R0.reuse, R4, RZ ;  /* 0x0000000400057227 */ /* 0x040fe200078e00ff */
[----:B--2---:R-:W-:Y:S02]  /*8590*/  IABS R9, R12 ;  /* 0x0000000c00097213 */ /* 0x004fe40000000000 */
[----:B----4-:R-:W-:Y:S01]  /*85a0*/  IABS R6, R13 ;  /* 0x0000000d00067213 */ /* 0x010fe20000000000 */
[----:B------:R-:W-:Y:S01]  /*85b0*/  IMAD.MOV R5, RZ, RZ, -R5 ;  /* 0x000000ffff057224 */ /* 0x000fe200078e0a05 */
[----:B------:R-:W2:Y:S01]  /*85c0*/  LDL R18, [R1+0x11fc] ;  /* 0x0011fc0001127983 */ /* 0x000ea20000100800 */
[----:B------:R-:W-:-:S03]  /*85d0*/  IMAD.HI.U32 R8, R0, R9, RZ ;  /* 0x0000000900087227 */ /* 0x000fc600078e00ff */
[----:B------:R-:W4:Y:S01]  /*85e0*/  LDL R12, [R1+0x11f0] ;  /* 0x0011f000010c7983 */ /* 0x000f220000100800 */
[----:B------:R-:W-:Y:S02]  /*85f0*/  IMAD R4, R29, R5, R4 ;  /* 0x000000051d047224 */ /* 0x000fe400078e0204 */
[----:B------:R-:W-:-:S03]  /*8600*/  IMAD.HI.U32 R7, R0, R6, RZ ;  /* 0x0000000600077227 */ /* 0x000fc600078e00ff */
[----:B------:R0:W-:Y:S01]  /*8610*/  STL [R1+0xc0], R4 ;  /* 0x0000c00401007387 */ /* 0x0001e20000100800 */
[----:B------:R-:W-:Y:S02]  /*8620*/  IMAD.MOV R8, RZ, RZ, -R8 ;  /* 0x000000ffff087224 */ /* 0x000fe400078e0a08 */
[----:B------:R-:W-:Y:S02]  /*8630*/  IMAD.MOV R7, RZ, RZ, -R7 ;  /* 0x000000ffff077224 */ /* 0x000fe400078e0a07 */
[----:B------:R-:W-:Y:S02]  /*8640*/  IMAD R8, R29, R8, R9 ;  /* 0x000000081d087224 */ /* 0x000fe400078e0209 */
[----:B0-----:R-:W-:-:S04]  /*8650*/  IMAD.HI.U32 R4, R0, R2, RZ ;  /* 0x0000000200047227 */ /* 0x001fc800078e00ff */
[----:B------:R-:W-:Y:S02]  /*8660*/  IMAD.MOV R4, RZ, RZ, -R4 ;  /* 0x000000ffff047224 */ /* 0x000fe400078e0a04 */
[C---:B------:R-:W-:Y:S01]  /*8670*/  IMAD R6, R29.reuse, R7, R6 ;  /* 0x000000071d067224 */ /* 0x040fe200078e0206 */
[----:B------:R-:W-:Y:S01]  /*8680*/  STL [R1+0x24], R8 ;  /* 0x0000240801007387 */ /* 0x000fe20000100800 */
[----:B------:R-:W-:-:S03]  /*8690*/  IMAD R2, R29, R4, R2 ;  /* 0x000000041d027224 */ /* 0x000fc600078e0202 */
[----:B------:R-:W4:Y:S04]  /*86a0*/  LDL R13, [R1+0x11ec] ;  /* 0x0011ec00010d7983 */ /* 0x000f280000100800 */
[----:B------:R0:W-:Y:S01]  /*86b0*/  STL [R1+0x20], R6 ;  /* 0x0000200601007387 */ /* 0x0001e20000100800 */
[----:B------:R-:W-:-:S03]  /*86c0*/  IABS R3, R14 ;  /* 0x0000000e00037213 */ /* 0x000fc60000000000 */
[----:B------:R-:W4:Y:S02]  /*86d0*/  LDL R14, [R1+0x11e8] ;  /* 0x0011e800010e7983 */ /* 0x000f240000100800 */
[----:B------:R-:W-:Y:S02]  /*86e0*/  IMAD.HI.U32 R10, R0, R3, RZ ;  /* 0x00000003000a7227 */ /* 0x000fe400078e00ff */
[----:B------:R1:W-:Y:S01]  /*86f0*/  STL [R1+0x1c], R2 ;  /* 0x00001c0201007387 */ /* 0x0003e20000100800 */
[----:B------:R-:W-:Y:S01]  /*8700*/  IABS R5, R11 ;  /* 0x0000000b00057213 */ /* 0x000fe20000000000 */
[----:B------:R-:W-:Y:S02]  /*8710*/  IMAD.MOV R10, RZ, RZ, -R10 ;  /* 0x000000ffff0a7224 */ /* 0x000fe400078e0a0a */
[----:B------:R-:W4:Y:S02]  /*8720*/  LDL R11, [R1+0x11e4] ;  /* 0x0011e400010b7983 */ /* 0x000f240000100800 */
[----:B0-----:R-:W-:-:S05]  /*8730*/  IMAD R6, R29, R10, R3 ;  /* 0x0000000a1d067224 */ /* 0x001fca00078e0203 */
[----:B------:R0:W-:Y:S01]  /*8740*/  STL [R1+0x18], R6 ;  /* 0x0000180601007387 */ /* 0x0001e20000100800 */
[----:B---3--:R-:W-:-:S03]  /*8750*/  IABS R8, R15 ;  /* 0x0000000f00087213 */ /* 0x008fc60000000000 */
[----:B------:R-:W3:Y:S01]  /*8760*/  LDL R15, [R1+0x11dc] ;  /* 0x0011dc00010f7983 */ /* 0x000ee20000100800 */
[C---:B-1----:R-:W-:Y:S01]  /*8770*/  IMAD.HI.U32 R2, R0.reuse, R5, RZ ;  /* 0x0000000500027227 */ /* 0x042fe200078e00ff */
[----:B0-----:R-:W-:Y:S02]  /*8780*/  IABS R6, R19 ;  /* 0x0000001300067213 */ /* 0x001fe40000000000 */
[----:B------:R-:W-:Y:S01]  /*8790*/  IABS R4, R17 ;  /* 0x0000001100047213 */ /* 0x000fe20000000000 */
[----:B------:R-:W-:Y:S01]  /*87a0*/  IMAD.MOV R7, RZ, RZ, -R2 ;  /* 0x000000ffff077224 */ /* 0x000fe200078e0a02 */
[----:B--2---:R-:W-:Y:S01]  /*87b0*/  IABS R3, R18 ;  /* 0x0000001200037213 */ /* 0x004fe20000000000 */
[----:B------:R-:W-:Y:S01]  /*87c0*/  IMAD.MOV.U32 R2, RZ, RZ, R6 ;  /* 0x000000ffff027224 */ /* 0x000fe200078e0006 */
[----:B------:R-:W2:Y:S01]  /*87d0*/  LDL R19, [R1+0x11e0] ;  /* 0x0011e00001137983 */ /* 0x000ea20000100800 */
[----:B------:R-:W-:Y:S02]  /*87e0*/  IMAD R6, R29, R7, R5 ;  /* 0x000000071d067224 */ /* 0x000fe400078e0205 */
[----:B------:R-:W-:-:S04]  /*87f0*/  IMAD.HI.U32 R9, R0, R4, RZ ;  /* 0x0000000400097227 */ /* 0x000fc800078e00ff */
[----:B------:R-:W-:Y:S02]  /*8800*/  IMAD.MOV.U32 R5, RZ, RZ, R8 ;  /* 0x000000ffff057224 */ /* 0x000fe400078e0008 */
[----:B------:R-:W-:-:S04]  /*8810*/  IMAD.HI.U32 R8, R0, R3, RZ ;  /* 0x0000000300087227 */ /* 0x000fc800078e00ff */
[----:B------:R-:W-:-:S04]  /*8820*/  IMAD.HI.U32 R7, R0, R2, RZ ;  /* 0x0000000200077227 */ /* 0x000fc800078e00ff */
[----:B------:R-:W-:Y:S02]  /*8830*/  IMAD.MOV R9, RZ, RZ, -R9 ;  /* 0x000000ffff097224 */ /* 0x000fe400078e0a09 */
[----:B------:R-:W-:Y:S01]  /*8840*/  IMAD.HI.U32 R10, R0, R5, RZ ;  /* 0x00000005000a7227 */ /* 0x000fe200078e00ff */
[----:B------:R4:W-:Y:S03]  /*8850*/  STL [R1+0x14], R6 ;  /* 0x0000140601007387 */ /* 0x0009e60000100800 */
[----:B------:R-:W-:Y:S02]  /*8860*/  IMAD.MOV R8, RZ, RZ, -R8 ;  /* 0x000000ffff087224 */ /* 0x000fe400078e0a08 */
[----:B------:R-:W-:Y:S02]  /*8870*/  IMAD.MOV R7, RZ, RZ, -R7 ;  /* 0x000000ffff077224 */ /* 0x000fe400078e0a07 */
[----:B------:R-:W-:-:S02]  /*8880*/  IMAD R4, R29, R9, R4 ;  /* 0x000000091d047224 */ /* 0x000fc400078e0204 */
[----:B------:R-:W-:Y:S01]  /*8890*/  IMAD.MOV R10, RZ, RZ, -R10 ;  /* 0x000000ffff0a7224 */ /* 0x000fe200078e0a0a */
[----:B----4-:R-:W-:Y:S01]  /*88a0*/  IABS R6, R12 ;  /* 0x0000000c00067213 */ /* 0x010fe20000000000 */
[C---:B------:R-:W-:Y:S01]  /*88b0*/  IMAD R3, R29.reuse, R8, R3 ;  /* 0x000000081d037224 */ /* 0x040fe200078e0203 */
[----:B------:R0:W-:Y:S01]  /*88c0*/  STL [R1+0x10], R4 ;  /* 0x0000100401007387 */ /* 0x0001e20000100800 */
[C---:B------:R-:W-:Y:S02]  /*88d0*/  IMAD R2, R29.reuse, R7, R2 ;  /* 0x000000071d027224 */ /* 0x040fe400078e0202 */
[----:B------:R-:W-:Y:S01]  /*88e0*/  IMAD R5, R29, R10, R5 ;  /* 0x0000000a1d057224 */ /* 0x000fe200078e0205 */
[----:B------:R1:W-:Y:S01]  /*88f0*/  STL [R1+0xc], R3 ;  /* 0x00000c0301007387 */ /* 0x0003e20000100800 */
[----:B0-----:R-:W-:-:S03]  /*8900*/  IMAD.HI.U32 R4, R0, R6, RZ ;  /* 0x0000000600047227 */ /* 0x001fc600078e00ff */
[----:B------:R0:W-:Y:S01]  /*8910*/  STL [R1+0x8], R2 ;  /* 0x0000080201007387 */ /* 0x0001e20000100800 */
[----:B------:R-:W-:-:S03]  /*8920*/  IMAD.MOV R7, RZ, RZ, -R4 ;  /* 0x000000ffff077224 */ /* 0x000fc600078e0a04 */
[----:B------:R4:W-:Y:S01]  /*8930*/  STL [R1+0x4], R5 ;  /* 0x0000040501007387 */ /* 0x0009e20000100800 */
[----:B-1----:R-:W-:-:S03]  /*8940*/  IABS R3, R14 ;  /* 0x0000000e00037213 */ /* 0x002fc60000000000 */
[----:B------:R-:W2:Y:S01]  /*8950*/  LDL R12, [R1+0x11d8] ;  /* 0x0011d800010c7983 */ /* 0x000ea20000100800 */
[----:B------:R-:W-:Y:S01]  /*8960*/  IMAD R6, R29, R7, R6 ;  /* 0x000000071d067224 */ /* 0x000fe200078e0206 */
[----:B0-----:R-:W-:Y:S02]  /*8970*/  IABS R2, R13 ;  /* 0x0000000d00027213 */ /* 0x001fe40000000000 */
[----:B------:R-:W2:Y:S01]  /*8980*/  LDL R14, [R1+0x11cc] ;  /* 0x0011cc00010e7983 */ /* 0x000ea20000100800 */
[----:B----4-:R-:W-:-:S03]  /*8990*/  IABS R5, R11 ;  /* 0x0000000b00057213 */ /* 0x010fc60000000000 */
[----:B------:R-:W4:Y:S04]  /*89a0*/  LDL R11, [R1+0x11d0] ;  /* 0x0011d000010b7983 */ /* 0x000f280000100800 */
[----:B------:R-:W4:Y:S04]  /*89b0*/  LDL R13, [R1+0x11d4] ;  /* 0x0011d400010d7983 */ /* 0x000f280000100800 */
[----:B------:R3:W-:Y:S02]  /*89c0*/  STL [R1], R6 ;  /* 0x0000000601007387 */ /* 0x0007e40000100800 */
[----:B---3--:R-:W-:-:S02]  /*89d0*/  IABS R6, R15 ;  /* 0x0000000f00067213 */ /* 0x008fc40000000000 */
[----:B------:R-:W3:Y:S01]  /*89e0*/  LDL R15, [R1+0x11c8] ;  /* 0x0011c800010f7983 */ /* 0x000ee20000100800 */
[----:B------:R-:W-:Y:S01]  /*89f0*/  IMAD.MOV.U32 R4, RZ, RZ, R5 ;  /* 0x000000ffff047224 */ /* 0x000fe200078e0005 */
[----:B--2---:R-:W-:Y:S01]  /*8a00*/  IABS R8, R19 ;  /* 0x0000001300087213 */ /* 0x004fe20000000000 */
[----:B------:R-:W-:-:S04]  /*8a10*/  IMAD.HI.U32 R9, R0, R2, RZ ;  /* 0x0000000200097227 */ /* 0x000fc800078e00ff */
[----:B------:R-:W-:Y:S02]  /*8a20*/  IMAD.MOV.U32 R5, RZ, RZ, R8 ;  /* 0x000000ffff057224 */ /* 0x000fe400078e0008 */
        /* <DEDUP_REMOVED lines=11> */
[----:B------:R-:W-:Y:S01]  /*8ae0*/  STL [R1+0x186c], R2 ;  /* 0x00186c0201007387 */ /* 0x000fe20000100800 */
[----:B------:R-:W-:-:S03]  /*8af0*/  IMAD.HI.U32 R9, R0, R6, RZ ;  /* 0x0000000600097227 */ /* 0x000fc600078e00ff */
[----:B------:R-:W-:Y:S04]  /*8b00*/  STL [R1+0x1850], R3 ;  /* 0x0018500301007387 */ /* 0x000fe80000100800 */
[----:B------:R0:W-:Y:S04]  /*8b10*/  STL [R1+0x184c], R4 ;  /* 0x00184c0401007387 */ /* 0x0001e80000100800 */
[----:B------:R-:W-:Y:S04]  /*8b20*/  STL [R1+0x1848], R5 ;  /* 0x0018480501007387 */ /* 0x000fe80000100800 */
[----:B------:R-:W2:Y:S01]  /*8b30*/  LDL R16, [R1+0x11c4] ;  /* 0x0011c40001107983 */ /* 0x000ea20000100800 */
[----:B------:R-:W-:-:S03]  /*8b40*/  IABS R7, R12 ;  /* 0x0000000c00077213 */ /* 0x000fc60000000000 */
[----:B------:R-:W2:Y:S01]  /*8b50*/  LDL R18, [R1+0x11bc] ;  /* 0x0011bc0001127983 */ /* 0x000ea20000100800 */
[----:B------:R-:W-:Y:S02]  /*8b60*/  IABS R12, R14 ;  /* 0x0000000e000c7213 */ /* 0x000fe40000000000 */
[----:B----4-:R-:W-:Y:S01]  /*8b70*/  IABS R10, R11 ;  /* 0x0000000b000a7213 */ /* 0x010fe20000000000 */
[----:B------:R-:W-:Y:S01]  /*8b80*/  IMAD.MOV R11, RZ, RZ, -R9 ;  /* 0x000000ffff0b7224 */ /* 0x000fe200078e0a09 */
[----:B------:R-:W4:Y:S01]  /*8b90*/  LDL R17, [R1+0x11c0] ;  /* 0x0011c00001117983 */ /* 0x000f220000100800 */
[----:B------:R-:W-:Y:S02]  /*8ba0*/  IABS R8, R13 ;  /* 0x0000000d00087213 */ /* 0x000fe40000000000 */
[----:B------:R-:W-:Y:S01]  /*8bb0*/  IMAD.MOV.U32 R9, RZ, RZ, R10 ;  /* 0x000000ffff097224 */ /* 0x000fe200078e000a */
[----:B------:R-:W4:Y:S01]  /*8bc0*/  LDL R19, [R1+0x11b8] ;  /* 0x0011b80001137983 */ /* 0x000f220000100800 */
[----:B------:R-:W-:-:S02]  /*8bd0*/  IMAD.MOV.U32 R10, RZ, RZ, R12 ;  /* 0x000000ffff0a7224 */ /* 0x000fc400078e000c */
[----:B------:R-:W-:-:S04]  /*8be0*/  IMAD.HI.U32 R14, R0, R7, RZ ;  /* 0x00000007000e7227 */ /* 0x000fc800078e00ff */
[----:B------:R-:W-:Y:S02]  /*8bf0*/  IMAD R6, R29, R11, R6 ;  /* 0x0000000b1d067224 */ /* 0x000fe400078e0206 */
[----:B------:R-:W-:-:S04]  /*8c00*/  IMAD.HI.U32 R13, R0, R8, RZ ;  /* 0x00000008000d7227 */ /* 0x000fc800078e00ff */
[----:B------:R-:W-:-:S04]  /*8c10*/  IMAD.HI.U32 R12, R0, R9, RZ ;  /* 0x00000009000c7227 */ /* 0x000fc800078e00ff */
[----:B------:R-:W-:Y:S02]  /*8c20*/  IMAD.MOV R14, RZ, RZ, -R14 ;  /* 0x000000ffff0e7224 */ /* 0x000fe400078e0a0e */
[----:B------:R-:W-:Y:S02]  /*8c30*/  IMAD.MOV R13, RZ, RZ, -R13 ;  /* 0x000000ffff0d7224 */ /* 0x000fe400078e0a0d */
[----:B------:R-:W-:Y:S02]  /*8c40*/  IMAD.MOV R12, RZ, RZ, -R12 ;  /* 0x000000ffff0c7224 */ /* 0x000fe400078e0a0c */
[C---:B------:R-:W-:Y:S01]  /*8c50*/  IMAD R7, R29.reuse, R14, R7 ;  /* 0x0000000e1d077224 */ /* 0x040fe200078e0207 */
[----:B------:R1:W-:Y:S01]  /*8c60*/  STL [R1+0x1844], R6 ;  /* 0x0018440601007387 */ /* 0x0003e20000100800 */
[C---:B------:R-:W-:Y:S02]  /*8c70*/  IMAD R8, R29.reuse, R13, R8 ;  /* 0x0000000d1d087224 */ /* 0x040fe400078e0208 */
[----:B------:R-:W-:Y:S01]  /*8c80*/  IMAD R9, R29, R12, R9 ;  /* 0x0000000c1d097224 */ /* 0x000fe200078e0209 */
[----:B------:R-:W4:Y:S04]  /*8c90*/  LDL R21, [R1+0x11b4] ;  /* 0x0011b40001157983 */ /* 0x000f280000100800 */
[----:B0-----:R-:W4:Y:S04]  /*8ca0*/  LDL.LU R4, [R1+0x70] ;  /* 0x0000700001047983 */ /* 0x001f280000300800 */
[----:B------:R0:W-:Y:S04]  /*8cb0*/  STL [R1+0x1840], R7 ;  /* 0x0018400701007387 */ /* 0x0001e80000100800 */
[----:B------:R-:W-:Y:S04]  /*8cc0*/  STL [R1+0x183c], R8 ;  /* 0x00183c0801007387 */ /* 0x000fe80000100800 */
[----:B------:R-:W-:Y:S01]  /*8cd0*/  STL [R1+0x1854], R9 ;  /* 0x0018540901007387 */ /* 0x000fe20000100800 */
[----:B---3--:R-:W-:Y:S01]  /*8ce0*/  IABS R11, R15 ;  /* 0x0000000f000b7213 */ /* 0x008fe20000000000 */
[----:B------:R-:W-:-:S04]  /*8cf0*/  IMAD.HI.U32 R15, R0, R10, RZ ;  /* 0x0000000a000f7227 */ /* 0x000fc800078e00ff */
[----:B------:R-:W-:-:S04]  /*8d00*/  IMAD.MOV R15, RZ, RZ, -R15 ;  /* 0x000000ffff0f7224 */ /* 0x000fc800078e0a0f */
[----:B------:R-:W-:-:S05]  /*8d10*/  IMAD R10, R29, R15, R10 ;  /* 0x0000000f1d0a7224 */ /* 0x000fca00078e020a */
[----:B------:R-:W-:Y:S04]  /*8d20*/  STL [R1+0x1858], R10 ;  /* 0x0018580a01007387 */ /* 0x000fe80000100800 */
[----:B------:R-:W3:Y:S04]  /*8d30*/  LDL R2, [R1+0x11b0] ;  /* 0x0011b00001027983 */ /* 0x000ee80000100800 */
[----:B------:R-:W3:Y:S04]  /*8d40*/  LDL R22, [R1+0x11a8] ;  /* 0x0011a80001167983 */ /* 0x000ee80000100800 */
[----:B------:R-:W3:Y:S04]  /*8d50*/  LDL R24, [R1+0x11ac] ;  /* 0x0011ac0001187983 */ /* 0x000ee80000100800 */
[----:B------:R-:W3:Y:S01]  /*8d60*/  LDL R23, [R1+0x11a4] ;  /* 0x0011a40001177983 */ /* 0x000ee20000100800 */
[----:B------:R-:W-:Y:S01]  /*8d70*/  IMAD.HI.U32 R14, R0, R11, RZ ;  /* 0x0000000b000e7227 */ /* 0x000fe200078e00ff */
[----:B--2---:R-:W-:-:S02]  /*8d80*/  IABS R12, R16 ;  /* 0x00000010000c7213 */ /* 0x004fc40000000000 */
[----:B------:R-:W-:Y:S02]  /*8d90*/  IABS R16, R18 ;  /* 0x0000001200107213 */ /* 0x000fe40000000000 */
[----:B----4-:R-:W-:Y:S01]  /*8da0*/  IABS R13, R17 ;  /* 0x00000011000d7213 */ /* 0x010fe20000000000 */
[----:B------:R-:W-:Y:S02]  /*8db0*/  IMAD.MOV R17, RZ, RZ, -R14 ;  /* 0x000000ffff117224 */ /* 0x000fe400078e0a0e */
[----:B------:R-:W-:Y:S01]  /*8dc0*/  IMAD.MOV.U32 R14, RZ, RZ, R16 ;  /* 0x000000ffff0e7224 */ /* 0x000fe200078e0010 */
[----:B------:R-:W-:Y:S01]  /*8dd0*/  IABS R15, R19 ;  /* 0x00000013000f7213 */ /* 0x000fe20000000000 */
[----:B------:R-:W-:Y:S02]  /*8de0*/  IMAD R11, R29, R17, R11 ;  /* 0x000000111d0b7224 */ /* 0x000fe400078e020b */
[----:B------:R-:W-:-:S04]  /*8df0*/  IMAD.HI.U32 R17, R0, R14, RZ ;  /* 0x0000000e00117227 */ /* 0x000fc800078e00ff */
[----:B------:R-:W-:-:S04]  /*8e00*/  IMAD.HI.U32 R19, R0, R13, RZ ;  /* 0x0000000d00137227 */ /* 0x000fc800078e00ff */
[----:B------:R-:W-:Y:S02]  /*8e10*/  IMAD.MOV R20, RZ, RZ, -R17 ;  /* 0x000000ffff147224 */ /* 0x000fe400078e0a11 */
[----:B------:R-:W-:Y:S02]  /*8e20*/  IMAD.MOV R19, RZ, RZ, -R19 ;  /* 0x000000ffff137224 */ /* 0x000fe400078e0a13 */
[----:B------:R-:W-:-:S04]  /*8e30*/  IMAD.HI.U32 R18, R0, R12, RZ ;  /* 0x0000000c00127227 */ /* 0x000fc800078e00ff */
[C---:B------:R-:W-:Y:S02]  /*8e40*/  IMAD R14, R29.reuse, R20, R14 ;  /* 0x000000141d0e7224 */ /* 0x040fe400078e020e */
[----:B------:R-:W-:Y:S01]  /*8e50*/  IMAD R13, R29, R19, R13 ;  /* 0x000000131d0d7224 */ /* 0x000fe200078e020d */
[----:B------:R-:W-:Y:S01]  /*8e60*/  IABS R16, R21 ;  /* 0x0000001500107213 */ /* 0x000fe20000000000 */
[----:B------:R-:W-:-:S04]  /*8e70*/  IMAD.HI.U32 R21, R0, R15, RZ ;  /* 0x0000000f00157227 */ /* 0x000fc800078e00ff */
[----:B------:R-:W-:Y:S02]  /*8e80*/  IMAD.MOV R17, RZ, RZ, -R21 ;  /* 0x000000ffff117224 */ /* 0x000fe400078e0a15 */
[----:B------:R-:W-:-:S04]  /*8e90*/  IMAD.HI.U32 R19, R0, R16, RZ ;  /* 0x0000001000137227 */ /* 0x000fc800078e00ff */
[----:B------:R-:W-:Y:S02]  /*8ea0*/  IMAD.MOV R18, RZ, RZ, -R18 ;  /* 0x000000ffff127224 */ /* 0x000fe400078e0a12 */
[C---:B------:R-:W-:Y:S02]  /*8eb0*/  IMAD R15, R29.reuse, R17, R15 ;  /* 0x000000111d0f7224 */ /* 0x040fe400078e020f */
[----:B------:R-:W-:Y:S02]  /*8ec0*/  IMAD.MOV R19, RZ, RZ, -R19 ;  /* 0x000000ffff137224 */ /* 0x000fe400078e0a13 */
[C---:B------:R-:W-:Y:S01]  /*8ed0*/  IMAD R12, R29.reuse, R18, R12 ;  /* 0x000000121d0c7224 */ /* 0x040fe200078e020c */
[----:B------:R-:W-:Y:S01]  /*8ee0*/  STL [R1+0x185c], R11 ;  /* 0x00185c0b01007387 */ /* 0x000fe20000100800 */
[----:B------:R-:W-:-:S03]  /*8ef0*/  IMAD R16, R29, R19, R16 ;  /* 0x000000131d107224 */ /* 0x000fc600078e0210 */
[----:B------:R-:W-:Y:S04]  /*8f00*/  STL [R1+0x1860], R12 ;  /* 0x0018600c01007387 */ /* 0x000fe80000100800 */
[----:B------:R-:W-:Y:S04]  /*8f10*/  STL [R1+0x1864], R13 ;  /* 0x0018640d01007387 */ /* 0x000fe80000100800 */
[----:B------:R-:W-:Y:S04]  /*8f20*/  STL [R1+0x1868], R14 ;  /* 0x0018680e01007387 */ /* 0x000fe80000100800 */
[----:B-1----:R-:W2:Y:S04]  /*8f30*/  LDL.LU R6, [R1+0x6c] ;  /* 0x00006c0001067983 */ /* 0x002ea80000300800 */
[----:B------:R1:W-:Y:S04]  /*8f40*/  STL [R1+0x1870], R15 ;  /* 0x0018700f01007387 */ /* 0x0003e80000100800 */
[----:B------:R-:W4:Y:S04]  /*8f50*/  LDL.LU R3, [R1+0x68] ;  /* 0x0000680001037983 */ /* 0x000f280000300800 */
[----:B0-----:R-:W4:Y:S04]  /*8f60*/  LDL R7, [R1+0x11a0] ;  /* 0x0011a00001077983 */ /* 0x001f280000100800 */
[----:B-1----:R-:W4:Y:S04]  /*8f70*/  LDL.LU R15, [R1+0x5c] ;  /* 0x00005c00010f7983 */ /* 0x002f280000300800 */
[----:B------:R-:W4:Y:S04]  /*8f80*/  LDL.LU R11, [R1+0x58] ;  /* 0x00005800010b7983 */ /* 0x000f280000300800 */
[----:B------:R-:W4:Y:S04]  /*8f90*/  LDL.LU R10, [R1+0x54] ;  /* 0x00005400010a7983 */ /* 0x000f280000300800 */
[----:B------:R-:W4:Y:S01]  /*8fa0*/  LDL.LU R5, [R1+0x50] ;  /* 0x0000500001057983 */ /* 0x000f220000300800 */
[----:B---3--:R-:W-:-:S03]  /*8fb0*/  IABS R20, R2 ;  /* 0x0000000200147213 */ /* 0x008fc60000000000 */
[----:B------:R-:W3:Y:S02]  /*8fc0*/  LDL.LU R2, [R1+0x4c] ;  /* 0x00004c0001027983 */ /* 0x000ee40000300800 */
[----:B------:R-:W-:Y:S01]  /*8fd0*/  IMAD.MOV.U32 R17, RZ, RZ, R20 ;  /* 0x000000ffff117224 */ /* 0x000fe200078e0014 */
[----:B------:R-:W-:Y:S02]  /*8fe0*/  IABS R20, R22 ;  /* 0x0000001600147213 */ /* 0x000fe40000000000 */
[----:B------:R-:W-:Y:S01]  /*8ff0*/  IABS R18, R24 ;  /* 0x0000001800127213 */ /* 0x000fe20000000000 */
[----:B------:R-:W-:Y:S01]  /*9000*/  IMAD.HI.U32 R21, R0, R17, RZ ;  /* 0x0000001100157227 */ /* 0x000fe200078e00ff */
[----:B------:R-:W-:-:S03]  /*9010*/  IABS R22, R23 ;  /* 0x0000001700167213 */ /* 0x000fc60000000000 */
[----:B------:R-:W-:Y:S02]  /*9020*/  IMAD.MOV.U32 R19, RZ, RZ, R20 ;  /* 0x000000ffff137224 */ /* 0x000fe400078e0014 */
[----:B------:R-:W-:-:S04]  /*9030*/  IMAD.HI.U32 R23, R0, R18, RZ ;  /* 0x0000001200177227 */ /* 0x000fc800078e00ff */
[----:B------:R-:W-:Y:S02]  /*9040*/  IMAD.MOV.U32 R20, RZ, RZ, R22 ;  /* 0x000000ffff147224 */ /* 0x000fe400078e0016 */
[----:B------:R-:W-:Y:S02]  /*9050*/  IMAD.MOV R21, RZ, RZ, -R21 ;  /* 0x000000ffff157224 */ /* 0x000fe400078e0a15 */
[----:B------:R-:W-:-:S04]  /*9060*/  IMAD.HI.U32 R22, R0, R19, RZ ;  /* 0x0000001300167227 */ /* 0x000fc800078e00ff */
[----:B------:R-:W-:Y:S02]  /*9070*/  IMAD.MOV R23, RZ, RZ, -R23 ;  /* 0x000000ffff177224 */ /* 0x000fe400078e0a17 */
[C---:B------:R-:W-:Y:S02]  /*9080*/  IMAD R17, R29.reuse, R21, R17 ;  /* 0x000000151d117224 */ /* 0x040fe400078e0211 */
[----:B------:R-:W-:Y:S02]  /*9090*/  IMAD.MOV R21, RZ, RZ, -R22 ;  /* 0x000000ffff157224 */ /* 0x000fe400078e0a16 */
[C---:B------:R-:W-:Y:S01]  /*90a0*/  IMAD R18, R29.reuse, R23, R18 ;  /* 0x000000171d127224 */ /* 0x040fe200078e0212 */
[----:B------:R0:W-:Y:S01]  /*90b0*/  STL [R1+0x1874], R16 ;  /* 0x0018741001007387 */ /* 0x0001e20000100800 */
[----:B------:R-:W-:-:S03]  /*90c0*/  IMAD R19, R29, R21, R19 ;  /* 0x000000151d137224 */ /* 0x000fc600078e0213 */
[----:B0-----:R-:W3:Y:S04]  /*90d0*/  LDL.LU R16, [R1+0x60] ;  /* 0x0000600001107983 */ /* 0x001ee80000300800 */
[----:B------:R-:W-:Y:S04]  /*90e0*/  STL [R1+0x1878], R17 ;  /* 0x0018781101007387 */ /* 0x000fe80000100800 */
[----:B------:R-:W-:Y:S04]  /*90f0*/  STL [R1+0x187c], R18 ;  /* 0x00187c1201007387 */ /* 0x000fe80000100800 */
[----:B------:R0:W-:Y:S04]  /*9100*/  STL [R1+0x1880], R19 ;  /* 0x0018801301007387 */ /* 0x0001e80000100800 */
[----:B0-----:R-:W3:Y:S01]  /*9110*/  LDL.LU R19, [R1+0x64] ;  /* 0x0000640001137983 */ /* 0x001ee20000300800 */
[----:B------:R-:W-:Y:S01]  /*9120*/  ISETP.GT.U32.AND P0, PT, R25, R4, PT ;  /* 0x000000041900720c */ /* 0x000fe20003f04070 */
[----:B------:R-:W-:-:S12]  /*9130*/  IMAD.HI.U32 R24, R0, R20, RZ ;  /* 0x0000001400187227 */ /* 0x000fd800078e00ff */
[----:B------:R-:W-:-:S05]  /*9140*/  @!P0 IMAD.IADD R4, R4, 0x1, -R25 ;  /* 0x0000000104048824 */ /* 0x000fca00078e0a19 */
[----:B------:R-:W-:Y:S01]  /*9150*/  ISETP.GT.U32.AND P3, PT, R25, R4, PT ;  /* 0x000000041900720c */ /* 0x000fe20003f64070 */
[----:B------:R-:W-:-:S04]  /*9160*/  IMAD.MOV R22, RZ, RZ, -R24 ;  /* 0x000000ffff167224 */ /* 0x000fc800078e0a18 */
[----:B------:R-:W-:-:S08]  /*9170*/  IMAD R20, R29, R22, R20 ;  /* 0x000000161d147224 */ /* 0x000fd000078e0214 */
[----:B------:R-:W-:Y:S01]  /*9180*/  @!P3 IMAD.IADD R4, R4, 0x1, -R25 ;  /* 0x000000010404b824 */ /* 0x000fe200078e0a19 */
[----:B------:R-:W-:Y:S04]  /*9190*/  STL [R1+0x1884], R20 ;  /* 0x0018841401007387 */ /* 0x000fe80000100800 */
[----:B------:R0:W-:Y:S04]  /*91a0*/  STL [R1+0x70], R4 ;  /* 0x0000700401007387 */ /* 0x0001e80000100800 */
[----:B0-----:R-:W3:Y:S01]  /*91b0*/  LDL.LU R4, [R1+0x48] ;  /* 0x0000480001047983 */ /* 0x001ee20000300800 */
[----:B--2---:R-:W-:-:S03]  /*91c0*/  ISETP.GT.U32.AND P5, PT, R29, R6, PT ;  /* 0x000000061d00720c */ /* 0x004fc60003fa4070 */
[----:B------:R-:W2:Y:S04]  /*91d0*/  LDL.LU R18, [R1+0x44] ;  /* 0x0000440001127983 */ /* 0x000ea80000300800 */
[----:B------:R-:W2:Y:S04]  /*91e0*/  LDL.LU R24, [R1+0x40] ;  /* 0x0000400001187983 */ /* 0x000ea80000300800 */
[----:B------:R-:W2:Y:S01]  /*91f0*/  LDL.LU R9, [R1+0x3c] ;  /* 0x00003c0001097983 */ /* 0x000ea20000300800 */
[----:B----4-:R-:W-:Y:S01]  /*9200*/  IABS R21, R7 ;  /* 0x0000000700157213 */ /* 0x010fe20000000000 */
[----:B------:R-:W-:-:S02]  /*9210*/  @!P5 IMAD.IADD R6, R6, 0x1, -R29 ;  /* 0x000000010606d824 */ /* 0x000fc400078e0a1d */
[----:B------:R-:W4:Y:S04]  /*9220*/  LDL.LU R8, [R1+0x38] ;  /* 0x0000380001087983 */ /* 0x000f280000300800 */
[----:B------:R-:W2:Y:S04]  /*9230*/  LDL.LU R7, [R1+0x34] ;  /* 0x0000340001077983 */ /* 0x000ea80000300800 */
[----:B------:R-:W2:Y:S04]  /*9240*/  LDL.LU R23, [R1+0x38c] ;  /* 0x00038c0001177983 */ /* 0x000ea80000300800 */
[----:B------:R-:W2:Y:S04]  /*9250*/  LDL.LU R17, [R1+0x390] ;  /* 0x0003900001117983 */ /* 0x000ea80000300800 */
[----:B------:R-:W2:Y:S04]  /*9260*/  LDL.LU R14, [R1+0x394] ;  /* 0x00039400010e7983 */ /* 0x000ea80000300800 */
[----:B------:R-:W4:Y:S01]  /*9270*/  LDL.LU R13, [R1+0x398] ;  /* 0x00039800010d7983 */ /* 0x000f220000300800 */
[----:B---3--:R-:W-:-:S13]  /*9280*/  ISETP.GT.U32.AND P0, PT, R29, R19, PT ;  /* 0x000000131d00720c */ /* 0x008fda0003f04070 */
[----:B------:R-:W-:Y:S01]  /*9290*/  @!P0 IMAD.IADD R19, R19, 0x1, -R29 ;  /* 0x0000000113138824 */ /* 0x000fe200078e0a1d */
[----:B------:R-:W-:-:S13]  /*92a0*/  ISETP.GT.U32.AND P0, PT, R29, R6, PT ;  /* 0x000000061d00720c */ /* 0x000fda0003f04070 */
[----:B------:R-:W-:-:S05]  /*92b0*/  @!P0 IMAD.IADD R6, R6, 0x1, -R29 ;  /* 0x0000000106068824 */ /* 0x000fca00078e0a1d */
[----:B------:R0:W-:Y:S04]  /*92c0*/  STL [R1+0x6c], R6 ;  /* 0x00006c0601007387 */ /* 0x0001e80000100800 */
[----:B------:R-:W3:Y:S04]  /*92d0*/  LDL.LU R12, [R1+0x378] ;  /* 0x00037800010c7983 */ /* 0x000ee80000300800 */
[----:B0-----:R-:W3:Y:S01]  /*92e0*/  LDL.LU R6, [R1+0x37c] ;  /* 0x00037c0001067983 */ /* 0x001ee20000300800 */
[C---:B------:R-:W-:Y:S02]  /*92f0*/  ISETP.GT.U32.AND P2, PT, R29.reuse, R3, PT ;  /* 0x000000031d00720c */ /* 0x040fe40003f44070 */
[----:B------:R-:W-:-:S02]  /*9300*/  ISETP.GT.U32.AND P1, PT, R29, R16, PT ;  /* 0x000000101d00720c */ /* 0x000fc40003f24070 */
[C---:B------:R-:W-:Y:S02]  /*9310*/  ISETP.GT.U32.AND P3, PT, R29.reuse, R15, PT ;  /* 0x0000000f1d00720c */ /* 0x040fe40003f64070 */
[C---:B------:R-:W-:Y:S02]  /*9320*/  ISETP.GT.U32.AND P4, PT, R29.reuse, R10, PT ;  /* 0x0000000a1d00720c */ /* 0x040fe40003f84070 */
[C---:B------:R-:W-:Y:S02]  /*9330*/  ISETP.GT.U32.AND P5, PT, R29.reuse, R5, PT ;  /* 0x000000051d00720c */ /* 0x040fe40003fa4070 */
[----:B------:R-:W-:-:S03]  /*9340*/  ISETP.GT.U32.AND P6, PT, R29, R11, PT ;  /* 0x0000000b1d00720c */ /* 0x000fc60003fc4070 */
[--C-:B------:R-:W-:Y:S01]  /*9350*/  @!P2 IMAD.IADD R3, R3, 0x1, -R29.reuse ;  /* 0x000000010303a824 */ /* 0x100fe200078e0a1d */
[----:B------:R-:W-:Y:S01]  /*9360*/  ISETP.GT.U32.AND P2, PT, R29, R2, PT ;  /* 0x000000021d00720c */ /* 0x000fe20003f44070 */
[--C-:B------:R-:W-:Y:S02]  /*9370*/  @!P1 IMAD.IADD R16, R16, 0x1, -R29.reuse ;  /* 0x0000000110109824 */ /* 0x100fe400078e0a1d */
[--C-:B------:R-:W-:Y:S01]  /*9380*/  @!P3 IMAD.IADD R15, R15, 0x1, -R29.reuse ;  /* 0x000000010f0fb824 */ /* 0x100fe200078e0a1d */
[C---:B------:R-:W-:Y:S01]  /*9390*/  ISETP.GT.U32.AND P3, PT, R29.reuse, R19, PT ;  /* 0x000000131d00720c */ /* 0x040fe20003f64070 */
[--C-:B------:R-:W-:Y:S01]  /*93a0*/  @!P4 IMAD.IADD R10, R10, 0x1, -R29.reuse ;  /* 0x000000010a0ac824 */ /* 0x100fe200078e0a1d */
[----:B------:R-:W-:Y:S01]  /*93b0*/  ISETP.GT.U32.AND P4, PT, R29, R16, PT ;  /* 0x000000101d00720c */ /* 0x000fe20003f84070 */
[--C-:B------:R-:W-:Y:S01]  /*93c0*/  @!P5 IMAD.IADD R5, R5, 0x1, -R29.reuse ;  /* 0x000000010505d824 */ /* 0x100fe200078e0a1d */
[C---:B------:R-:W-:Y:S02]  /*93d0*/  ISETP.GT.U32.AND P1, PT, R29.reuse, R3, PT ;  /* 0x000000031d00720c */ /* 0x040fe40003f24070 */
[----:B------:R-:W-:Y:S01]  /*93e0*/  ISETP.GT.U32.AND P5, PT, R29, R15, PT ;  /* 0x0000000f1d00720c */ /* 0x000fe20003fa4070 */
[----:B------:R-:W-:-:S02]  /*93f0*/  @!P6 IMAD.IADD R11, R11, 0x1, -R29 ;  /* 0x000000010b0be824 */ /* 0x000fc400078e0a1d */
[----:B------:R-:W-:-:S03]  /*9400*/  @!P2 IMAD.IADD R2, R2, 0x1, -R29 ;  /* 0x000000010202a824 */ /* 0x000fc600078e0a1d */
[----:B------:R-:W-:Y:S01]  /*9410*/  ISETP.GT.U32.AND P2, PT, R29, R11, PT ;  /* 0x0000000b1d00720c */ /* 0x000fe20003f44070 */
[--C-:B------:R-:W-:Y:S01]  /*9420*/  @!P3 IMAD.IADD R19, R19, 0x1, -R29.reuse ;  /* 0x000000011313b824 */ /* 0x100fe200078e0a1d */
[C---:B------:R-:W-:Y:S01]  /*9430*/  ISETP.GT.U32.AND P6, PT, R29.reuse, R2, PT ;  /* 0x000000021d00720c */ /* 0x040fe20003fc4070 */
[--C-:B------:R-:W-:Y:S01]  /*9440*/  @!P4 IMAD.IADD R16, R16, 0x1, -R29.reuse ;  /* 0x000000011010c824 */ /* 0x100fe200078e0a1d */
[----:B------:R-:W-:Y:S01]  /*9450*/  ISETP.GT.U32.AND P3, PT, R29, R4, PT ;  /* 0x000000041d00720c */ /* 0x000fe20003f64070 */
[--C-:B------:R-:W-:Y:S01]  /*9460*/  @!P1 IMAD.IADD R3, R3, 0x1, -R29.reuse ;  /* 0x0000000103039824 */ /* 0x100fe200078e0a1d */
[----:B--2---:R-:W-:Y:S01]  /*9470*/  ISETP.GT.U32.AND P4, PT, R29, R18, PT ;  /* 0x000000121d00720c */ /* 0x004fe20003f84070 */
[----:B------:R-:W-:Y:S01]  /*9480*/  @!P5 IMAD.IADD R15, R15, 0x1, -R29 ;  /* 0x000000010f0fd824 */ /* 0x000fe200078e0a1d */
[C---:B------:R-:W-:Y:S02]  /*9490*/  ISETP.GT.U32.AND P5, PT, R29.reuse, R24, PT ;  /* 0x000000181d00720c */ /* 0x040fe40003fa4070 */
[----:B------:R0:W-:Y:S01]  /*94a0*/  STL [R1+0x68], R3 ;  /* 0x0000680301007387 */ /* 0x0001e20000100800 */
[----:B------:R-:W-:-:S02]  /*94b0*/  ISETP.GT.U32.AND P0, PT, R29, R10, PT ;  /* 0x0000000a1d00720c */ /* 0x000fc40003f04070 */
[--C-:B------:R-:W-:Y:S02]  /*94c0*/  @!P2 IMAD.IADD R11, R11, 0x1, -R29.reuse ;  /* 0x000000010b0ba824 */ /* 0x100fe400078e0a1d */
[--C-:B------:R-:W-:Y:S01]  /*94d0*/  @!P6 IMAD.IADD R2, R2, 0x1, -R29.reuse ;  /* 0x000000010202e824 */ /* 0x100fe200078e0a1d */
[C---:B------:R-:W-:Y:S01]  /*94e0*/  ISETP.GT.U32.AND P6, PT, R29.reuse, R23, PT ;  /* 0x000000171d00720c */ /* 0x040fe20003fc4070 */
[----:B0-----:R-:W2:Y:S01]  /*94f0*/  LDL.LU R3, [R1+0x380] ;  /* 0x0003800001037983 */ /* 0x001ea20000300800 */
[--C-:B------:R-:W-:Y:S01]  /*9500*/  @!P3 IMAD.IADD R4, R4, 0x1, -R29.reuse ;  /* 0x000000010404b824 */ /* 0x100fe200078e0a1d */
[C---:B------:R-:W-:Y:S01]  /*9510*/  ISETP.GT.U32.AND P2, PT, R29.reuse, R9, PT ;  /* 0x000000091d00720c */ /* 0x040fe20003f44070 */
[--C-:B------:R-:W-:Y:S01]  /*9520*/  @!P4 IMAD.IADD R18, R18, 0x1, -R29.reuse ;  /* 0x000000011212c824 */ /* 0x100fe200078e0a1d */
[C---:B------:R-:W-:Y:S01]  /*9530*/  ISETP.GT.U32.AND P3, PT, R29.reuse, R17, PT ;  /* 0x000000111d00720c */ /* 0x040fe20003f64070 */
[----:B------:R-:W-:Y:S01]  /*9540*/  @!P5 IMAD.IADD R24, R24, 0x1, -R29 ;  /* 0x000000011818d824 */ /* 0x000fe200078e0a1d */
[----:B------:R-:W-:-:S02]  /*9550*/  ISETP.GT.U32.AND P1, PT, R29, R5, PT ;  /* 0x000000051d00720c */ /* 0x000fc40003f24070 */
[C---:B------:R-:W-:Y:S02]  /*9560*/  ISETP.GT.U32.AND P4, PT, R29.reuse, R14, PT ;  /* 0x0000000e1d00720c */ /* 0x040fe40003f84070 */
[----:B----4-:R-:W-:Y:S02]  /*9570*/  ISETP.GT.U32.AND P5, PT, R29, R13, PT ;  /* 0x0000000d1d00720c */ /* 0x010fe40003fa4070 */
[--C-:B------:R-:W-:Y:S01]  /*9580*/  @!P6 IMAD.IADD R23, R23, 0x1, -R29.reuse ;  /* 0x000000011717e824 */ /* 0x100fe200078e0a1d */
[----:B------:R-:W-:Y:S01]  /*9590*/  ISETP.GT.U32.AND P6, PT, R29, R4, PT ;  /* 0x000000041d00720c */ /* 0x000fe20003fc4070 */
[--C-:B------:R-:W-:Y:S01]  /*95a0*/  @!P0 IMAD.IADD R10, R10, 0x1, -R29.reuse ;  /* 0x000000010a0a8824 */ /* 0x100fe200078e0a1d */
[----:B------:R-:W-:Y:S01]  /*95b0*/  STL [R1+0x64], R19 ;  /* 0x0000641301007387 */ /* 0x000fe20000100800 */
[--C-:B------:R-:W-:Y:S02]  /*95c0*/  @!P2 IMAD.IADD R9, R9, 0x1, -R29.reuse ;  /* 0x000000010909a824 */ /* 0x100fe400078e0a1d */
[----:B------:R-:W-:Y:S01]  /*95d0*/  @!P3 IMAD.IADD R17, R17, 0x1, -R29 ;  /* 0x000000011111b824 */ /* 0x000fe200078e0a1d */
[C---:B------:R-:W-:Y:S01]  /*95e0*/  ISETP.GT.U32.AND P3, PT, R29.reuse, R18, PT ;  /* 0x000000121d00720c */ /* 0x040fe20003f64070 */
[----:B------:R-:W-:Y:S01]  /*95f0*/  IMAD.HI.U32 R22, R0, R21, RZ ;  /* 0x0000001500167227 */ /* 0x000fe200078e00ff */
[----:B------:R-:W-:Y:S01]  /*9600*/  STL [R1+0x60], R16 ;  /* 0x0000601001007387 */ /* 0x000fe20000100800 */
[----:B------:R-:W-:-:S02]  /*9610*/  ISETP.GT.U32.AND P0, PT, R29, R8, PT ;  /* 0x000000081d00720c */ /* 0x000fc40003f04070 */
[--C-:B------:R-:W-:Y:S01]  /*9620*/  @!P1 IMAD.IADD R5, R5, 0x1, -R29.reuse ;  /* 0x0000000105059824 */ /* 0x100fe200078e0a1d */
[----:B------:R-:W-:Y:S01]  /*9630*/  STL [R1+0x5c], R15 ;  /* 0x00005c0f01007387 */ /* 0x000fe20000100800 */
[--C-:B------:R-:W-:Y:S01]  /*9640*/  @!P4 IMAD.IADD R14, R14, 0x1, -R29.reuse ;  /* 0x000000010e0ec824 */ /* 0x100fe200078e0a1d */
[----:B------:R-:W-:Y:S01]  /*9650*/  ISETP.GT.U32.AND P4, PT, R29, R24, PT ;  /* 0x000000181d00720c */ /* 0x000fe20003f84070 */
[----:B------:R-:W-:Y:S01]  /*9660*/  @!P5 IMAD.IADD R13, R13, 0x1, -R29 ;  /* 0x000000010d0dd824 */ /* 0x000fe200078e0a1d */
[----:B------:R-:W-:Y:S01]  /*9670*/  STL [R1+0x58], R11 ;  /* 0x0000580b01007387 */ /* 0x000fe20000100800 */
[C---:B------:R-:W-:Y:S01]  /*9680*/  ISETP.GT.U32.AND P5, PT, R29.reuse, R9, PT ;  /* 0x000000091d00720c */ /* 0x040fe20003fa4070 */
[----:B------:R-:W-:Y:S02]  /*9690*/  IMAD.MOV R22, RZ, RZ, -R22 ;  /* 0x000000ffff167224 */ /* 0x000fe400078e0a16 */
[----:B------:R-:W-:Y:S04]  /*96a0*/  STL [R1+0x54], R10 ;  /* 0x0000540a01007387 */ /* 0x000fe80000100800 */
[----:B------:R0:W-:Y:S01]  /*96b0*/  STL [R1+0x4c], R2 ;  /* 0x00004c0201007387 */ /* 0x0001e20000100800 */
[----:B------:R-:W-:-:S03]  /*96c0*/  IMAD R21, R29, R22, R21 ;  /* 0x000000161d157224 */ /* 0x000fc600078e0215 */
[----:B------:R1:W-:Y:S01]  /*96d0*/  STL [R1+0x50], R5 ;  /* 0x0000500501007387 */ /* 0x0003e20000100800 */
[----:B------:R-:W-:-:S03]  /*96e0*/  @!P6 IMAD.IADD R4, R4, 0x1, -R29 ;  /* 0x000000010404e824 */ /* 0x000fc600078e0a1d */
[----:B0-----:R-:W4:Y:S04]  /*96f0*/  LDL R2, [R1+0x119c] ;  /* 0x00119c0001027983 */ /* 0x001f280000100800 */
[----:B-1----:R-:W4:Y:S04]  /*9700*/  LDL.LU R5, [R1+0x388] ;  /* 0x0003880001057983 */ /* 0x002f280000300800 */
[----:B------:R-:W4:Y:S01]  /*9710*/  LDL.LU R16, [R1+0x384] ;  /* 0x0003840001107983 */ /* 0x000f220000300800 */
[----:B------:R-:W-:Y:S01]  /*9720*/  ISETP.GT.U32.AND P1, PT, R29, R7, PT ;  /* 0x000000071d00720c */ /* 0x000fe20003f24070 */
[----:B------:R-:W-:-:S02]  /*9730*/  @!P3 IMAD.IADD R18, R18, 0x1, -R29 ;  /* 0x000000011212b824 */ /* 0x000fc400078e0a1d */
[----:B------:R-:W4:Y:S01]  /*9740*/  LDL.LU R15, [R1+0x364] ;  /* 0x00036400010f7983 */ /* 0x000f220000300800 */
[----:B------:R-:W-:-:S03]  /*9750*/  @!P0 IMAD.IADD R8, R8, 0x1, -R29 ;  /* 0x0000000108088824 */ /* 0x000fc600078e0a1d */
[----:B------:R-:W4:Y:S01]  /*9760*/  LDL.LU R11, [R1+0x368] ;  /* 0x00036800010b7983 */ /* 0x000f220000300800 */
[----:B------:R-:W-:-:S03]  /*9770*/  @!P4 IMAD.IADD R24, R24, 0x1, -R29 ;  /* 0x000000011818c824 */ /* 0x000fc600078e0a1d */
[----:B------:R-:W-:Y:S01]  /*9780*/  STL [R1+0x1888], R21 ;  /* 0x0018881501007387 */ /* 0x000fe20000100800 */
[----:B------:R-:W-:-:S03]  /*9790*/  @!P5 IMAD.IADD R9, R9, 0x1, -R29 ;  /* 0x000000010909d824 */ /* 0x000fc600078e0a1d */
[----:B------:R-:W4:Y:S04]  /*97a0*/  LDL.LU R10, [R1+0x36c] ;  /* 0x00036c00010a7983 */ /* 0x000f280000300800 */
[----:B------:R0:W-:Y:S01]  /*97b0*/  STL [R1+0x48], R4 ;  /* 0x0000480401007387 */ /* 0x0001e20000100800 */
[----:B------:R-:W-:-:S03]  /*97c0*/  @!P1 IMAD.IADD R7, R7, 0x1, -R29 ;  /* 0x0000000107079824 */ /* 0x000fc600078e0a1d */
[----:B0-----:R-:W4:Y:S04]  /*97d0*/  LDL.LU R4, [R1+0x374] ;  /* 0x0003740001047983 */ /* 0x001f280000300800 */
[----:B------:R0:W-:Y:S04]  /*97e0*/  STL [R1+0x44], R18 ;  /* 0x0000441201007387 */ /* 0x0001e80000100800 */
[----:B------:R-:W4:Y:S04]  /*97f0*/  LDL.LU R20, [R1+0x370] ;  /* 0x0003700001147983 */ /* 0x000f280000300800 */
[----:B------:R1:W-:Y:S04]  /*9800*/  STL [R1+0x40], R24 ;  /* 0x0000401801007387 */ /* 0x0003e80000100800 */
[----:B0-----:R-:W4:Y:S04]  /*9810*/  LDL.LU R18, [R1+0x350] ;  /* 0x0003500001127983 */ /* 0x001f280000300800 */
[----:B------:R0:W-:Y:S04]  /*9820*/  STL [R1+0x3c], R9 ;  /* 0x00003c0901007387 */ /* 0x0001e80000100800 */
[----:B-1----:R-:W4:Y:S04]  /*9830*/  LDL.LU R24, [R1+0x354] ;  /* 0x0003540001187983 */ /* 0x002f280000300800 */
[----:B0-----:R-:W4:Y:S01]  /*9840*/  LDL.LU R9, [R1+0x358] ;  /* 0x0003580001097983 */ /* 0x001f220000300800 */
[----:B---3--:R-:W-:-:S02]  /*9850*/  ISETP.GT.U32.AND P2, PT, R29, R12, PT ;  /* 0x0000000c1d00720c */ /* 0x008fc40003f44070 */
[----:B------:R-:W-:-:S11]  /*9860*/  ISETP.GT.U32.AND P0, PT, R29, R6, PT ;  /* 0x000000061d00720c */ /* 0x000fd60003f04070 */
[--C-:B------:R-:W-:Y:S01]  /*9870*/  @!P2 IMAD.IADD R12, R12, 0x1, -R29.reuse ;  /* 0x000000010c0ca824 */ /* 0x100fe200078e0a1d */
[C---:B------:R-:W-:Y:S01]  /*9880*/  ISETP.GT.U32.AND P2, PT, R29.reuse, R8, PT ;  /* 0x000000081d00720c */ /* 0x040fe20003f44070 */
[----:B------:R-:W-:Y:S01]  /*9890*/  @!P0 IMAD.IADD R6, R6, 0x1, -R29 ;  /* 0x0000000106068824 */ /* 0x000fe200078e0a1d */
[----:B------:R-:W-:-:S11]  /*98a0*/  ISETP.GT.U32.AND P0, PT, R29, R7, PT ;  /* 0x000000071d00720c */ /* 0x000fd60003f04070 */
[----:B------:R-:W-:-:S05]  /*98b0*/  @!P2 IMAD.IADD R8, R8, 0x1, -R29 ;  /* 0x000000010808a824 */ /* 0x000fca00078e0a1d */
[----:B------:R0:W-:Y:S01]  /*98c0*/  STL [R1+0x38], R8 ;  /* 0x0000380801007387 */ /* 0x0001e20000100800 */
[----:B------:R-:W-:-:S03]  /*98d0*/  @!P0 IMAD.IADD R7, R7, 0x1, -R29 ;  /* 0x0000000107078824 */ /* 0x000fc600078e0a1d */
[----:B0-----:R-:W3:Y:S04]  /*98e0*/  LDL.LU R8, [R1+0x360] ;  /* 0x0003600001087983 */ /* 0x001ee80000300800 */
[----:B------:R0:W-:Y:S04]  /*98f0*/  STL [R1+0x34], R7 ;  /* 0x0000340701007387 */ /* 0x0001e80000100800 */
[----:B0-----:R-:W3:Y:S01]  /*9900*/  LDL.LU R7, [R1+0x35c] ;  /* 0x00035c0001077983 */ /* 0x001ee20000300800 */
[C---:B--2---:R-:W-:Y:S02]  /*9910*/  ISETP.GT.U32.AND P1, PT, R29.reuse, R3, PT ;  /* 0x000000031d00720c */ /* 0x044fe40003f24070 */
[----:B------:R-:W-:-:S02]  /*9920*/  ISETP.GT.U32.AND P3, PT, R29, R17, PT ;  /* 0x000000111d00720c */ /* 0x000fc40003f64070 */
[----:B------:R-:W-:-:S09]  /*9930*/  ISETP.GT.U32.AND P4, PT, R29, R14, PT ;  /* 0x0000000e1d00720c */ /* 0x000fd20003f84070 */
[--C-:B------:R-:W-:Y:S01]  /*9940*/  @!P1 IMAD.IADD R3, R3, 0x1, -R29.reuse ;  /* 0x0000000103039824 */ /* 0x100fe200078e0a1d */
[----:B------:R-:W-:Y:S01]  /*9950*/  ISETP.GT.U32.AND P1, PT, R29, R23, PT ;  /* 0x000000171d00720c */ /* 0x000fe20003f24070 */
[----:B------:R-:W-:-:S03]  /*9960*/  @!P3 IMAD.IADD R17, R17, 0x1, -R29 ;  /* 0x000000011111b824 */ /* 0x000fc600078e0a1d */
[C---:B------:R-:W-:Y:S02]  /*9970*/  ISETP.GT.U32.AND P6, PT, R29.reuse, R3, PT ;  /* 0x000000031d00720c */ /* 0x040fe40003fc4070 */
[----:B------:R-:W-:-:S07]  /*9980*/  ISETP.GT.U32.AND P5, PT, R29, R13, PT ;  /* 0x0000000d1d00720c */ /* 0x000fce0003fa4070 */
[--C-:B------:R-:W-:Y:S02]  /*9990*/  @!P1 IMAD.IADD R23, R23, 0x1, -R29.reuse ;  /* 0x0000000117179824 */ /* 0x100fe400078e0a1d */
[--C-:B------:R-:W-:Y:S02]  /*99a0*/  @!P4 IMAD.IADD R14, R14, 0x1, -R29.reuse ;  /* 0x000000010e0ec824 */ /* 0x100fe400078e0a1d */
[--C-:B------:R-:W-:Y:S01]  /*99b0*/  @!P6 IMAD.IADD R3, R3, 0x1, -R29.reuse ;  /* 0x000000010303e824 */ /* 0x100fe200078e0a1d */
[----:B------:R-:W-:Y:S01]  /*99c0*/  ISETP.GT.U32.AND P2, PT, R29, R12, PT ;  /* 0x0000000c1d00720c */ /* 0x000fe20003f44070 */
[----:B------:R-:W-:Y:S01]  /*99d0*/  @!P5 IMAD.IADD R13, R13, 0x1, -R29 ;  /* 0x000000010d0dd824 */ /* 0x000fe200078e0a1d */
[C---:B------:R-:W-:Y:S02]  /*99e0*/  ISETP.GT.U32.AND P0, PT, R29.reuse, R6, PT ;  /* 0x000000061d00720c */ /* 0x040fe40003f04070 */
[C---:B----4-:R-:W-:Y:S02]  /*99f0*/  ISETP.GT.U32.AND P1, PT, R29.reuse, R5, PT ;  /* 0x000000051d00720c */ /* 0x050fe40003f24070 */
[----:B------:R-:W-:-:S02]  /*9a00*/  ISETP.GT.U32.AND P3, PT, R29, R16, PT ;  /* 0x000000101d00720c */ /* 0x000fc40003f64070 */
[----:B------:R-:W-:Y:S02]  /*9a10*/  IABS R22, R2 ;  /* 0x0000000200167213 */ /* 0x000fe40000000000 */
[----:B------:R-:W2:Y:S01]  /*9a20*/  LDL.LU R2, [R1+0x33c] ;  /* 0x00033c0001027983 */ /* 0x000ea20000300800 */
[----:B------:R-:W-:-:S06]  /*9a30*/  ISETP.GT.U32.AND P4, PT, R29, R15, PT ;  /* 0x0000000f1d00720c */ /* 0x000fcc0003f84070 */
[--C-:B------:R-:W-:Y:S01]  /*9a40*/  @!P1 IMAD.IADD R5, R5, 0x1, -R29.reuse ;  /* 0x0000000105059824 */ /* 0x100fe200078e0a1d */
[----:B------:R-:W-:Y:S01]  /*9a50*/  ISETP.GT.U32.AND P5, PT, R29, R11, PT ;  /* 0x0000000b1d00720c */ /* 0x000fe20003fa4070 */
[----:B------:R-:W-:-:S05]  /*9a60*/  @!P3 IMAD.IADD R16, R16, 0x1, -R29 ;  /* 0x000000011010b824 */ /* 0x000fca00078e0a1d */
[--C-:B------:R-:W-:Y:S02]  /*9a70*/  @!P4 IMAD.IADD R15, R15, 0x1, -R29.reuse ;  /* 0x000000010f0fc824 */ /* 0x100fe400078e0a1d */
[----:B------:R-:W-:Y:S01]  /*9a80*/  @!P2 IMAD.IADD R12, R12, 0x1, -R29 ;  /* 0x000000010c0ca824 */ /* 0x000fe200078e0a1d */
[C---:B------:R-:W-:Y:S02]  /*9a90*/  ISETP.GT.U32.AND P2, PT, R29.reuse, R10, PT ;  /* 0x0000000a1d00720c */ /* 0x040fe40003f44070 */
[C---:B------:R-:W-:Y:S02]  /*9aa0*/  ISETP.GT.U32.AND P6, PT, R29.reuse, R20, PT ;  /* 0x000000141d00720c */ /* 0x040fe40003fc4070 */
[C---:B------:R-:W-:Y:S02]  /*9ab0*/  ISETP.GT.U32.AND P1, PT, R29.reuse, R18, PT ;  /* 0x000000121d00720c */ /* 0x040fe40003f24070 */
[----:B------:R-:W-:-:S09]  /*9ac0*/  ISETP.GT.U32.AND P3, PT, R29, R24, PT ;  /* 0x000000181d00720c */ /* 0x000fd20003f64070 */
[--C-:B------:R-:W-:Y:S01]  /*9ad0*/  @!P6 IMAD.IADD R20, R20, 0x1, -R29.reuse ;  /* 0x000000011414e824 */ /* 0x100fe200078e0a1d */
[C---:B------:R-:W-:Y:S02]  /*9ae0*/  ISETP.GT.U32.AND P6, PT, R29.reuse, R5, PT ;  /* 0x000000051d00720c */ /* 0x040fe40003fc4070 */
[C---:B------:R-:W-:Y:S01]  /*9af0*/  ISETP.GT.U32.AND P4, PT, R29.reuse, R9, PT ;  /* 0x000000091d00720c */ /* 0x040fe20003f84070 */
[--C-:B------:R-:W-:Y:S01]  /*9b00*/  @!P1 IMAD.IADD R18, R18, 0x1, -R29.reuse ;  /* 0x0000000112129824 */ /* 0x100fe200078e0a1d */
[----:B------:R-:W-:Y:S01]  /*9b10*/  STL [R1+0x38c], R23 ;  /* 0x00038c1701007387 */ /* 0x000fe20000100800 */
[--C-:B------:R-:W-:Y:S01]  /*9b20*/  @!P0 IMAD.IADD R6, R6, 0x1, -R29.reuse ;  /* 0x0000000106068824 */ /* 0x100fe200078e0a1d */
[----:B------:R-:W-:Y:S01]  /*9b30*/  ISETP.GT.U32.AND P1, PT, R29, R16, PT ;  /* 0x000000101d00720c */ /* 0x000fe20003f24070 */
[--C-:B------:R-:W-:Y:S01]  /*9b40*/  @!P5 IMAD.IADD R11, R11, 0x1, -R29.reuse ;  /* 0x000000010b0bd824 */ /* 0x100fe200078e0a1d */
[----:B------:R-:W-:Y:S01]  /*9b50*/  STL [R1+0x390], R17 ;  /* 0x0003901101007387 */ /* 0x000fe20000100800 */
[----:B------:R-:W-:Y:S01]  /*9b60*/  @!P3 IMAD.IADD R24, R24, 0x1, -R29 ;  /* 0x000000011818b824 */ /* 0x000fe200078e0a1d */
[----:B------:R-:W-:-:S02]  /*9b70*/  ISETP.GT.U32.AND P3, PT, R29, R15, PT ;  /* 0x0000000f1d00720c */ /* 0x000fc40003f64070 */
[----:B------:R-:W-:Y:S04]  /*9b80*/  STL [R1+0x394], R14 ;  /* 0x0003940e01007387 */ /* 0x000fe80000100800 */
[----:B------:R-:W-:Y:S01]  /*9b90*/  STL [R1+0x398], R13 ;  /* 0x0003980d01007387 */ /* 0x000fe20000100800 */
[----:B------:R-:W-:-:S03]  /*9ba0*/  @!P4 IMAD.IADD R9, R9, 0x1, -R29 ;  /* 0x000000010909c824 */ /* 0x000fc600078e0a1d */
[----:B------:R-:W-:Y:S01]  /*9bb0*/  STL [R1+0x378], R12 ;  /* 0x0003780c01007387 */ /* 0x000fe20000100800 */
[----:B------:R-:W-:-:S03]  /*9bc0*/  ISETP.GT.U32.AND P4, PT, R29, R11, PT ;  /* 0x0000000b1d00720c */ /* 0x000fc60003f84070 */
[----:B------:R0:W-:Y:S01]  /*9bd0*/  STL [R1+0x37c], R6 ;  /* 0x00037c0601007387 */ /* 0x0001e20000100800 */
[----:B------:R-:W-:Y:S01]  /*9be0*/  ISETP.GT.U32.AND P0, PT, R29, R4, PT ;  /* 0x000000041d00720c */ /* 0x000fe20003f04070 */
[--C-:B------:R-:W-:Y:S02]  /*9bf0*/  @!P6 IMAD.IADD R5, R5, 0x1, -R29.reuse ;  /* 0x000000010505e824 */ /* 0x100fe400078e0a1d */
[--C-:B------:R-:W-:Y:S01]  /*9c00*/  @!P2 IMAD.IADD R10, R10, 0x1, -R29.reuse ;  /* 0x000000010a0aa824 */ /* 0x100fe200078e0a1d */
[----:B0-----:R-:W4:Y:S04]  /*9c10*/  LDL.LU R6, [R1+0x340] ;  /* 0x0003400001067983 */ /* 0x001f280000300800 */
[----:B------:R0:W-:Y:S01]  /*9c20*/  STL [R1+0x380], R3 ;  /* 0x0003800301007387 */ /* 0x0001e20000100800 */
[----:B------:R-:W-:-:S02]  /*9c30*/  @!P1 IMAD.IADD R16, R16, 0x1, -R29 ;  /* 0x0000000110109824 */ /* 0x000fc400078e0a1d */
[--C-:B------:R-:W-:Y:S01]  /*9c40*/  @!P3 IMAD.IADD R15, R15, 0x1, -R29.reuse ;  /* 0x000000010f0fb824 */ /* 0x100fe200078e0a1d */
[----:B0-----:R-:W4:Y:S04]  /*9c50*/  LDL.LU R3, [R1+0x344] ;  /* 0x0003440001037983 */ /* 0x001f280000300800 */
[----:B------:R-:W4:Y:S04]  /*9c60*/  LDL.LU R14, [R1+0x34c] ;  /* 0x00034c00010e7983 */ /* 0x000f280000300800 */
[----:B------:R-:W4:Y:S04]  /*9c70*/  LDL.LU R13, [R1+0x348] ;  /* 0x00034800010d7983 */ /* 0x000f280000300800 */
[----:B------:R-:W4:Y:S04]  /*9c80*/  LDL.LU R12, [R1+0x328] ;  /* 0x00032800010c7983 */ /* 0x000f280000300800 */
[----:B------:R0:W-:Y:S01]  /*9c90*/  STL [R1+0x388], R5 ;  /* 0x0003880501007387 */ /* 0x0001e20000100800 */
[----:B------:R-:W-:-:S02]  /*9ca0*/  @!P4 IMAD.IADD R11, R11, 0x1, -R29 ;  /* 0x000000010b0bc824 */ /* 0x000fc400078e0a1d */
[----:B------:R-:W-:Y:S01]  /*9cb0*/  @!P0 IMAD.IADD R4, R4, 0x1, -R29 ;  /* 0x0000000104048824 */ /* 0x000fe200078e0a1d */
[----:B0-----:R-:W4:Y:S04]  /*9cc0*/  LDL.LU R5, [R1+0x32c] ;  /* 0x00032c0001057983 */ /* 0x001f280000300800 */
[----:B------:R-:W4:Y:S04]  /*9cd0*/  LDL.LU R19, [R1+0x330] ;  /* 0x0003300001137983 */ /* 0x000f280000300800 */
[----:B------:R0:W-:Y:S04]  /*9ce0*/  STL [R1+0x384], R16 ;  /* 0x0003841001007387 */ /* 0x0001e80000100800 */
[----:B------:R1:W-:Y:S04]  /*9cf0*/  STL [R1+0x364], R15 ;  /* 0x0003640f01007387 */ /* 0x0003e80000100800 */
[----:B------:R-:W4:Y:S04]  /*9d00*/  LDL.LU R17, [R1+0x338] ;  /* 0x0003380001117983 */ /* 0x000f280000300800 */
[----:B0-----:R-:W4:Y:S04]  /*9d10*/  LDL.LU R16, [R1+0x334] ;  /* 0x0003340001107983 */ /* 0x001f280000300800 */
[----:B------:R-:W-:Y:S04]  /*9d20*/  STL [R1+0x368], R11 ;  /* 0x0003680b01007387 */ /* 0x000fe80000100800 */
[----:B-1----:R-:W4:Y:S01]  /*9d30*/  LDL.LU R15, [R1+0x314] ;  /* 0x00031400010f7983 */ /* 0x002f220000300800 */
[----:B---3--:R-:W-:-:S02]  /*9d40*/  ISETP.GT.U32.AND P5, PT, R29, R8, PT ;  /* 0x000000081d00720c */ /* 0x008fc40003fa4070 */
[----:B------:R-:W-:-:S11]  /*9d50*/  ISETP.GT.U32.AND P2, PT, R29, R7, PT ;  /* 0x000000071d00720c */ /* 0x000fd60003f44070 */
[--C-:B------:R-:W-:Y:S01]  /*9d60*/  @!P5 IMAD.IADD R8, R8, 0x1, -R29.reuse ;  /* 0x000000010808d824 */ /* 0x100fe200078e0a1d */
[----:B------:R-:W-:Y:S01]  /*9d70*/  ISETP.GT.U32.AND P5, PT, R29, R10, PT ;  /* 0x0000000a1d00720c */ /* 0x000fe20003fa4070 */
[----:B------:R-:W-:Y:S01]  /*9d80*/  @!P2 IMAD.IADD R7, R7, 0x1, -R29 ;  /* 0x000000010707a824 */ /* 0x000fe200078e0a1d */
[----:B------:R-:W-:-:S11]  /*9d90*/  ISETP.GT.U32.AND P2, PT, R29, R4, PT ;  /* 0x000000041d00720c */ /* 0x000fd60003f44070 */
[----:B------:R-:W-:-:S05]  /*9da0*/  @!P5 IMAD.IADD R10, R10, 0x1, -R29 ;  /* 0x000000010a0ad824 */ /* 0x000fca00078e0a1d */
[----:B------:R0:W-:Y:S04]  /*9db0*/  STL [R1+0x36c], R10 ;  /* 0x00036c0a01007387 */ /* 0x0001e80000100800 */
[----:B0-----:R-:W3:Y:S01]  /*9dc0*/  LDL.LU R10, [R1+0x318] ;  /* 0x00031800010a7983 */ /* 0x001ee20000300800 */
[----:B------:R-:W-:-:S03]  /*9dd0*/  @!P2 IMAD.IADD R4, R4, 0x1, -R29 ;  /* 0x000000010404a824 */ /* 0x000fc600078e0a1d */
[----:B------:R-:W3:Y:S04]  /*9de0*/  LDL.LU R11, [R1+0x31c] ;  /* 0x00031c00010b7983 */ /* 0x000ee80000300800 */
[----:B------:R0:W-:Y:S04]  /*9df0*/  STL [R1+0x374], R4 ;  /* 0x0003740401007387 */ /* 0x0001e80000100800 */
[----:B0-----:R-:W3:Y:S01]  /*9e00*/  LDL.LU R4, [R1+0x324] ;  /* 0x0003240001047983 */ /* 0x001ee20000300800 */
[C---:B--2---:R-:W-:Y:S02]  /*9e10*/  ISETP.GT.U32.AND P0, PT, R29.reuse, R2, PT ;  /* 0x000000021d00720c */ /* 0x044fe40003f04070 */
[----:B------:R-:W-:-:S02]  /*9e20*/  ISETP.GT.U32.AND P1, PT, R29, R18, PT ;  /* 0x000000121d00720c */ /* 0x000fc40003f24070 */
[----:B------:R-:W-:-:S09]  /*9e30*/  ISETP.GT.U32.AND P3, PT, R29, R24, PT ;  /* 0x000000181d00720c */ /* 0x000fd20003f64070 */
[----:B------:R-:W-:Y:S01]  /*9e40*/  @!P0 IMAD.IADD R2, R2, 0x1, -R29 ;  /* 0x0000000102028824 */ /* 0x000fe200078e0a1d */
[----:B------:R-:W-:-:S04]  /*9e50*/  ISETP.GT.U32.AND P0, PT, R29, R20, PT ;  /* 0x000000141d00720c */ /* 0x000fc80003f04070 */
[C---:B------:R-:W-:Y:S01]  /*9e60*/  ISETP.GT.U32.AND P6, PT, R29.reuse, R2, PT ;  /* 0x000000021d00720c */ /* 0x040fe20003fc4070 */
[----:B------:R-:W-:Y:S01]  /*9e70*/  @!P1 IMAD.IADD R18, R18, 0x1, -R29 ;  /* 0x0000000112129824 */ /* 0x000fe200078e0a1d */
[----:B------:R-:W-:-:S07]  /*9e80*/  ISETP.GT.U32.AND P4, PT, R29, R9, PT ;  /* 0x000000091d00720c */ /* 0x000fce0003f84070 */
[--C-:B------:R-:W-:Y:S02]  /*9e90*/  @!P0 IMAD.IADD R20, R20, 0x1, -R29.reuse ;  /* 0x0000000114148824 */ /* 0x100fe400078e0a1d */
[--C-:B------:R-:W-:Y:S01]  /*9ea0*/  @!P3 IMAD.IADD R24, R24, 0x1, -R29.reuse ;  /* 0x000000011818b824 */ /* 0x100fe200078e0a1d */
[C---:B------:R-:W-:Y:S01]  /*9eb0*/  ISETP.GT.U32.AND P5, PT, R29.reuse, R8, PT ;  /* 0x000000081d00720c */ /* 0x040fe20003fa4070 */
[--C-:B------:R-:W-:Y:S01]  /*9ec0*/  @!P6 IMAD.IADD R2, R2, 0x1, -R29.reuse ;  /* 0x000000010202e824 */ /* 0x100fe200078e0a1d */
[----:B------:R-:W-:Y:S01]  /*9ed0*/  ISETP.GT.U32.AND P2, PT, R29, R7, PT ;  /* 0x000000071d00720c */ /* 0x000fe20003f44070 */
[--C-:B------:R-:W-:Y:S01]  /*9ee0*/  @!P4 IMAD.IADD R9, R9, 0x1, -R29.reuse ;  /* 0x000000010909c824 */ /* 0x100fe200078e0a1d */
[----:B------:R-:W-:Y:S09]  /*9ef0*/  STL [R1+0x370], R20 ;  /* 0x0003701401007387 */ /* 0x000ff20000100800 */
[----:B------:R-:W-:-:S02]  /*9f00*/  @!P5 IMAD.IADD R8, R8, 0x1, -R29 ;  /* 0x000000010808d824 */ /* 0x000fc400078e0a1d */
[----:B------:R-:W-:Y:S01]  /*9f10*/  @!P2 IMAD.IADD R7, R7, 0x1, -R29 ;  /* 0x000000010707a824 */ /* 0x000fe200078e0a1d */
[----:B------:R-:W-:Y:S04]  /*9f20*/  STL [R1+0x350], R18 ;  /* 0x0003501201007387 */ /* 0x000fe80000100800 */
[----:B------:R-:W-:Y:S04]  /*9f30*/  STL [R1+0x354], R24 ;  /* 0x0003541801007387 */ /* 0x000fe80000100800 */
[----:B------:R-:W-:Y:S01]  /*9f40*/  STL [R1+0x358], R9 ;  /* 0x0003580901007387 */ /* 0x000fe20000100800 */
[----:B----4-:R-:W-:-:S02]  /*9f50*/  ISETP.GT.U32.AND P0, PT, R29, R6, PT ;  /* 0x000000061d00720c */ /* 0x010fc40003f04070 */
[C---:B------:R-:W-:Y:S02]  /*9f60*/  ISETP.GT.U32.AND P1, PT, R29.reuse, R3, PT ;  /* 0x000000031d00720c */ /* 0x040fe40003f24070 */
[----:B------:R-:W-:-:S09]  /*9f70*/  ISETP.GT.U32.AND P3, PT, R29, R14, PT ;  /* 0x0000000e1d00720c */ /* 0x000fd20003f64070 */
[--C-:B------:R-:W-:Y:S01]  /*9f80*/  @!P0 IMAD.IADD R6, R6, 0x1, -R29.reuse ;  /* 0x0000000106068824 */ /* 0x100fe200078e0a1d */
[----:B------:R-:W-:Y:S01]  /*9f90*/  ISETP.GT.U32.AND P4, PT, R29, R13, PT ;  /* 0x0000000d1d00720c */ /* 0x000fe20003f84070 */
        /* <DEDUP_REMOVED lines=8> */
[----:B------:R-:W-:Y:S01]  /*a020*/  ISETP.GT.U32.AND P3, PT, R29, R15, PT ;  /* 0x0000000f1d00720c */ /* 0x000fe20003f64070 */
[--C-:B------:R-:W-:Y:S01]  /*a030*/  @!P0 IMAD.IADD R17, R17, 0x1, -R29.reuse ;  /* 0x0000000111118824 */ /* 0x100fe200078e0a1d */
[----:B------:R-:W-:Y:S01]  /*a040*/  ISETP.GT.U32.AND P2, PT, R29, R5, PT ;  /* 0x000000051d00720c */ /* 0x000fe20003f44070 */
[--C-:B------:R-:W-:Y:S01]  /*a050*/  @!P4 IMAD.IADD R13, R13, 0x1, -R29.reuse ;  /* 0x000000010d0dc824 */ /* 0x100fe200078e0a1d */
[C---:B------:R-:W-:Y:S01]  /*a060*/  ISETP.GT.U32.AND P0, PT, R29.reuse, R3, PT ;  /* 0x000000031d00720c */ /* 0x040fe20003f04070 */
[--C-:B------:R-:W-:Y:S01]  /*a070*/  @!P1 IMAD.IADD R16, R16, 0x1, -R29.reuse ;  /* 0x0000000110109824 */ /* 0x100fe200078e0a1d */
[----:B------:R-:W-:Y:S01]  /*a080*/  ISETP.GT.U32.AND P1, PT, R29, R14, PT ;  /* 0x0000000e1d00720c */ /* 0x000fe20003f24070 */
[----:B------:R-:W-:Y:S01]  /*a090*/  STL [R1+0x360], R8 ;  /* 0x0003600801007387 */ /* 0x000fe20000100800 */
[----:B------:R-:W-:-:S03]  /*a0a0*/  @!P5 IMAD.IADD R12, R12, 0x1, -R29 ;  /* 0x000000010c0cd824 */ /* 0x000fc600078e0a1d */
[----:B------:R0:W-:Y:S02]  /*a0b0*/  STL [R1+0x33c], R2 ;  /* 0x00033c0201007387 */ /* 0x0001e40000100800 */
[--C-:B------:R-:W-:Y:S01]  /*a0c0*/  @!P3 IMAD.IADD R15, R15, 0x1, -R29.reuse ;  /* 0x000000010f0fb824 */ /* 0x100fe200078e0a1d */
[----:B------:R-:W-:Y:S01]  /*a0d0*/  ISETP.GT.U32.AND P3, PT, R29, R13, PT ;  /* 0x0000000d1d00720c */ /* 0x000fe20003f64070 */
[----:B------:R1:W-:Y:S01]  /*a0e0*/  STL [R1+0x35c], R7 ;  /* 0x00035c0701007387 */ /* 0x0003e20000100800 */
[----:B------:R-:W-:-:S03]  /*a0f0*/  @!P6 IMAD.IADD R6, R6, 0x1, -R29 ;  /* 0x000000010606e824 */ /* 0x000fc600078e0a1d */
[----:B0-----:R-:W2:Y:S01]  /*a100*/  LDL.LU R2, [R1+0x320] ;  /* 0x0003200001027983 */ /* 0x001ea20000300800 */
[----:B------:R-:W-:-:S03]  /*a110*/  @!P2 IMAD.IADD R5, R5, 0x1, -R29 ;  /* 0x000000010505a824 */ /* 0x000fc600078e0a1d */
[----:B------:R-:W4:Y:S01]  /*a120*/  LDL.LU R9, [R1+0x300] ;  /* 0x0003000001097983 */ /* 0x000f220000300800 */
[----:B------:R-:W-:-:S03]  /*a130*/  @!P0 IMAD.IADD R3, R3, 0x1, -R29 ;  /* 0x0000000103038824 */ /* 0x000fc600078e0a1d */
[----:B------:R-:W4:Y:S01]  /*a140*/  LDL.LU R8, [R1+0x304] ;  /* 0x0003040001087983 */ /* 0x000f220000300800 */
[----:B------:R-:W-:-:S03]  /*a150*/  @!P1 IMAD.IADD R14, R14, 0x1, -R29 ;  /* 0x000000010e0e9824 */ /* 0x000fc600078e0a1d */
[----:B-1----:R-:W4:Y:S04]  /*a160*/  LDL.LU R7, [R1+0x308] ;  /* 0x0003080001077983 */ /* 0x002f280000300800 */
[----:B------:R0:W-:Y:S01]  /*a170*/  STL [R1+0x340], R6 ;  /* 0x0003400601007387 */ /* 0x0001e20000100800 */
[----:B------:R-:W-:-:S03]  /*a180*/  @!P3 IMAD.IADD R13, R13, 0x1, -R29 ;  /* 0x000000010d0db824 */ /* 0x000fc600078e0a1d */
[----:B0-----:R-:W4:Y:S04]  /*a190*/  LDL.LU R6, [R1+0x310] ;  /* 0x0003100001067983 */ /* 0x001f280000300800 */
[----:B------:R0:W-:Y:S01]  /*a1a0*/  STL [R1+0x344], R3 ;  /* 0x0003440301007387 */ /* 0x0001e20000100800 */
[----:B------:R-:W-:-:S03]  /*a1b0*/  ISETP.GT.U32.AND P0, PT, R29, R17, PT ;  /* 0x000000111d00720c */ /* 0x000fc60003f04070 */
[----:B0-----:R-:W4:Y:S04]  /*a1c0*/  LDL.LU R3, [R1+0x30c] ;  /* 0x00030c0001037983 */ /* 0x001f280000300800 */
[----:B------:R-:W4:Y:S04]  /*a1d0*/  LDL.LU R20, [R1+0x2ec] ;  /* 0x0002ec0001147983 */ /* 0x000f280000300800 */
[----:B------:R0:W-:Y:S04]  /*a1e0*/  STL [R1+0x34c], R14 ;  /* 0x00034c0e01007387 */ /* 0x0001e80000100800 */
[----:B------:R-:W4:Y:S04]  /*a1f0*/  LDL.LU R18, [R1+0x2f0] ;  /* 0x0002f00001127983 */ /* 0x000f280000300800 */
[----:B------:R-:W4:Y:S04]  /*a200*/  LDL.LU R24, [R1+0x2f4] ;  /* 0x0002f40001187983 */ /* 0x000f280000300800 */
[----:B------:R1:W-:Y:S01]  /*a210*/  STL [R1+0x348], R13 ;  /* 0x0003480d01007387 */ /* 0x0003e20000100800 */
[----:B------:R-:W-:-:S03]  /*a220*/  ISETP.GT.U32.AND P1, PT, R29, R16, PT ;  /* 0x000000101d00720c */ /* 0x000fc60003f24070 */
[----:B0-----:R-:W4:Y:S01]  /*a230*/  LDL.LU R14, [R1+0x2fc] ;  /* 0x0002fc00010e7983 */ /* 0x001f220000300800 */
[----:B------:R-:W-:Y:S01]  /*a240*/  IMAD.HI.U32 R23, R0, R22, RZ ;  /* 0x0000001600177227 */ /* 0x000fe200078e00ff */
[C---:B---3--:R-:W-:Y:S02]  /*a250*/  ISETP.GT.U32.AND P4, PT, R29.reuse, R10, PT ;  /* 0x0000000a1d00720c */ /* 0x048fe40003f84070 */
[----:B-1----:R-:W3:Y:S01]  /*a260*/  LDL.LU R13, [R1+0x2f8] ;  /* 0x0002f800010d7983 */ /* 0x002ee20000300800 */
[----:B------:R-:W-:-:S10]  /*a270*/  ISETP.GT.U32.AND P5, PT, R29, R11, PT ;  /* 0x0000000b1d00720c */ /* 0x000fd40003fa4070 */
[--C-:B------:R-:W-:Y:S01]  /*a280*/  @!P4 IMAD.IADD R10, R10, 0x1, -R29.reuse ;  /* 0x000000010a0ac824 */ /* 0x100fe200078e0a1d */
[C---:B------:R-:W-:Y:S02]  /*a290*/  ISETP.GT.U32.AND P4, PT, R29.reuse, R12, PT ;  /* 0x0000000c1d00720c */ /* 0x040fe40003f84070 */
[----:B------:R-:W-:Y:S01]  /*a2a0*/  ISETP.GT.U32.AND P2, PT, R29, R4, PT ;  /* 0x000000041d00720c */ /* 0x000fe20003f44070 */
[----:B------:R-:W-:Y:S01]  /*a2b0*/  @!P5 IMAD.IADD R11, R11, 0x1, -R29 ;  /* 0x000000010b0bd824 */ /* 0x000fe200078e0a1d */
[C---:B------:R-:W-:Y:S02]  /*a2c0*/  ISETP.GT.U32.AND P5, PT, R29.reuse, R5, PT ;  /* 0x000000051d00720c */ /* 0x040fe40003fa4070 */
[----:B------:R-:W-:-:S07]  /*a2d0*/  ISETP.GT.U32.AND P3, PT, R29, R15, PT ;  /* 0x0000000f1d00720c */ /* 0x000fce0003f64070 */
[--C-:B------:R-:W-:Y:S02]  /*a2e0*/  @!P4 IMAD.IADD R12, R12, 0x1, -R29.reuse ;  /* 0x000000010c0cc824 */ /* 0x100fe400078e0a1d */
[----:B------:R-:W-:Y:S01]  /*a2f0*/  @!P2 IMAD.IADD R4, R4, 0x1, -R29 ;  /* 0x000000010404a824 */ /* 0x000fe200078e0a1d */
[C---:B------:R-:W-:Y:S02]  /*a300*/  ISETP.GT.U32.AND P2, PT, R29.reuse, R19, PT ;  /* 0x000000131d00720c */ /* 0x040fe40003f44070 */
[----:B------:R-:W-:Y:S01]  /*a310*/  ISETP.GT.U32.AND P4, PT, R29, R10, PT ;  /* 0x0000000a1d00720c */ /* 0x000fe20003f84070 */
[----:B------:R-:W-:Y:S02]  /*a320*/  IMAD.MOV R23, RZ, RZ, -R23 ;  /* 0x000000ffff177224 */ /* 0x000fe400078e0a17 */
[----:B------:R-:W-:Y:S01]  /*a330*/  @!P5 IMAD.IADD R5, R5, 0x1, -R29 ;  /* 0x000000010505d824 */ /* 0x000fe200078e0a1d */
[----:B------:R0:W-:Y:S01]  /*a340*/  STL [R1+0x328], R12 ;  /* 0x0003280c01007387 */ /* 0x0001e20000100800 */
[----:B------:R-:W-:-:S02]  /*a350*/  IMAD R22, R29, R23, R22 ;  /* 0x000000171d167224 */ /* 0x000fc400078e0216 */
[--C-:B------:R-:W-:Y:S02]  /*a360*/  @!P0 IMAD.IADD R17, R17, 0x1, -R29.reuse ;  /* 0x0000000111118824 */ /* 0x100fe400078e0a1d */
[--C-:B------:R-:W-:Y:S02]  /*a370*/  @!P1 IMAD.IADD R16, R16, 0x1, -R29.reuse ;  /* 0x0000000110109824 */ /* 0x100fe400078e0a1d */
[--C-:B------:R-:W-:Y:S01]  /*a380*/  @!P2 IMAD.IADD R19, R19, 0x1, -R29.reuse ;  /* 0x000000011313a824 */ /* 0x100fe200078e0a1d */
[----:B0-----:R-:W3:Y:S01]  /*a390*/  LDL.LU R12, [R1+0x2d8] ;  /* 0x0002d800010c7983 */ /* 0x001ee20000300800 */
[----:B------:R-:W-:-:S03]  /*a3a0*/  @!P4 IMAD.IADD R10, R10, 0x1, -R29 ;  /* 0x000000010a0ac824 */ /* 0x000fc600078e0a1d */
[----:B------:R0:W-:Y:S01]  /*a3b0*/  STL [R1+0x32c], R5 ;  /* 0x00032c0501007387 */ /* 0x0001e20000100800 */
[----:B------:R-:W-:-:S03]  /*a3c0*/  @!P3 IMAD.IADD R15, R15, 0x1, -R29 ;  /* 0x000000010f0fb824 */ /* 0x000fc600078e0a1d */
[----:B0-----:R-:W3:Y:S04]  /*a3d0*/  LDL.LU R5, [R1+0x2dc] ;  /* 0x0002dc0001057983 */ /* 0x001ee80000300800 */
[----:B------:R-:W-:Y:S04]  /*a3e0*/  STL [R1+0x188c], R22 ;  /* 0x00188c1601007387 */ /* 0x000fe80000100800 */
[----:B------:R-:W-:Y:S04]  /*a3f0*/  STL [R1+0x330], R19 ;  /* 0x0003301301007387 */ /* 0x000fe80000100800 */
[----:B------:R-:W-:Y:S04]  /*a400*/  STL [R1+0x338], R17 ;  /* 0x0003381101007387 */ /* 0x000fe80000100800 */
[----:B------:R-:W-:Y:S04]  /*a410*/  STL [R1+0x334], R16 ;  /* 0x0003341001007387 */ /* 0x000fe80000100800 */
[----:B------:R0:W-:Y:S04]  /*a420*/  STL [R1+0x318], R10 ;  /* 0x0003180a01007387 */ /* 0x0001e80000100800 */
[----:B------:R-:W-:Y:S04]  /*a430*/  STL [R1+0x314], R15 ;  /* 0x0003140f01007387 */ /* 0x000fe80000100800 */
[----:B0-----:R-:W3:Y:S01]  /*a440*/  LDL R10, [R1+0x1198] ;  /* 0x00119800010a7983 */ /* 0x001ee20000100800 */
[----:B------:R-:W-:-:S02]  /*a450*/  ISETP.GT.U32.AND P6, PT, R29, R4, PT ;  /* 0x000000041d00720c */ /* 0x000fc40003fc4070 */
[----:B------:R-:W-:-:S11]  /*a460*/  ISETP.GT.U32.AND P5, PT, R29, R11, PT ;  /* 0x0000000b1d00720c */ /* 0x000fd60003fa4070 */
[--C-:B------:R-:W-:Y:S02]  /*a470*/  @!P6 IMAD.IADD R4, R4, 0x1, -R29.reuse ;  /* 0x000000010404e824 */ /* 0x100fe400078e0a1d */
[----:B------:R-:W-:-:S03]  /*a480*/  @!P5 IMAD.IADD R11, R11, 0x1, -R29 ;  /* 0x000000010b0bd824 */ /* 0x000fc600078e0a1d */
[----:B------:R0:W-:Y:S04]  /*a490*/  STL [R1+0x324], R4 ;  /* 0x0003240401007387 */ /* 0x0001e80000100800 */
[----:B------:R1:W-:Y:S04]  /*a4a0*/  STL [R1+0x31c], R11 ;  /* 0x00031c0b01007387 */ /* 0x0003e80000100800 */
[----:B0-----:R-:W3:Y:S04]  /*a4b0*/  LDL.LU R4, [R1+0x2e0] ;  /* 0x0002e00001047983 */ /* 0x001ee80000300800 */
[----:B------:R-:W3:Y:S04]  /*a4c0*/  LDL.LU R17, [R1+0x2e8] ;  /* 0x0002e80001117983 */ /* 0x000ee80000300800 */
[----:B------:R-:W3:Y:S04]  /*a4d0*/  LDL.LU R16, [R1+0x2e4] ;  /* 0x0002e40001107983 */ /* 0x000ee80000300800 */
[----:B-1----:R-:W3:Y:S01]  /*a4e0*/  LDL.LU R11, [R1+0x2c4] ;  /* 0x0002c400010b7983 */ /* 0x002ee20000300800 */
[----:B--2---:R-:W-:-:S02]  /*a4f0*/  ISETP.GT.U32.AND P2, PT, R29, R2, PT ;  /* 0x000000021d00720c */ /* 0x004fc40003f44070 */
[C---:B----4-:R-:W-:Y:S02]  /*a500*/  ISETP.GT.U32.AND P0, PT, R29.reuse, R9, PT ;  /* 0x000000091d00720c */ /* 0x050fe40003f04070 */
[C---:B------:R-:W-:Y:S02]  /*a510*/  ISETP.GT.U32.AND P1, PT, R29.reuse, R8, PT ;  /* 0x000000081d00720c */ /* 0x040fe40003f24070 */
[----:B------:R-:W-:-:S07]  /*a520*/  ISETP.GT.U32.AND P3, PT, R29, R7, PT ;  /* 0x000000071d00720c */ /* 0x000fce0003f64070 */
[--C-:B------:R-:W-:Y:S02]  /*a530*/  @!P2 IMAD.IADD R2, R2, 0x1, -R29.reuse ;  /* 0x000000010202a824 */ /* 0x100fe400078e0a1d */
[--C-:B------:R-:W-:Y:S02]  /*a540*/  @!P0 IMAD.IADD R9, R9, 0x1, -R29.reuse ;  /* 0x0000000109098824 */ /* 0x100fe400078e0a1d */
[--C-:B------:R-:W-:Y:S02]  /*a550*/  @!P1 IMAD.IADD R8, R8, 0x1, -R29.reuse ;  /* 0x0000000108089824 */ /* 0x100fe400078e0a1d */
[----:B------:R-:W-:Y:S01]  /*a560*/  @!P3 IMAD.IADD R7, R7, 0x1, -R29 ;  /* 0x000000010707b824 */ /* 0x000fe200078e0a1d */
[C---:B------:R-:W-:Y:S02]  /*a570*/  ISETP.GT.U32.AND P4, PT, R29.reuse, R6, PT ;  /* 0x000000061d00720c */ /* 0x040fe40003f84070 */
[C---:B------:R-:W-:Y:S02]  /*a580*/  ISETP.GT.U32.AND P6, PT, R29.reuse, R20, PT ;  /* 0x000000141d00720c */ /* 0x040fe40003fc4070 */
[----:B------:R-:W-:-:S02]  /*a590*/  ISETP.GT.U32.AND P2, PT, R29, R18, PT ;  /* 0x000000121d00720c */ /* 0x000fc40003f44070 */
[----:B------:R-:W-:-:S09]  /*a5a0*/  ISETP.GT.U32.AND P0, PT, R29, R24, PT ;  /* 0x000000181d00720c */ /* 0x000fd20003f04070 */
[--C-:B------:R-:W-:Y:S01]  /*a5b0*/  @!P6 IMAD.IADD R20, R20, 0x1, -R29.reuse ;  /* 0x000000011414e824 */ /* 0x100fe200078e0a1d */
[C---:B------:R-:W-:Y:S01]  /*a5c0*/  ISETP.GT.U32.AND P1, PT, R29.reuse, R14, PT ;  /* 0x0000000e1d00720c */ /* 0x040fe20003f24070 */
[--C-:B------:R-:W-:Y:S01]  /*a5d0*/  @!P2 IMAD.IADD R18, R18, 0x1, -R29.reuse ;  /* 0x000000011212a824 */ /* 0x100fe200078e0a1d */
[C---:B------:R-:W-:Y:S02]  /*a5e0*/  ISETP.GT.U32.AND P6, PT, R29.reuse, R2, PT ;  /* 0x000000021d00720c */ /* 0x040fe40003fc4070 */
[C---:B------:R-:W-:Y:S01]  /*a5f0*/  ISETP.GT.U32.AND P2, PT, R29.reuse, R9, PT ;  /* 0x000000091d00720c */ /* 0x040fe20003f44070 */
[----:B------:R-:W-:Y:S01]  /*a600*/  @!P0 IMAD.IADD R24, R24, 0x1, -R29 ;  /* 0x0000000118188824 */ /* 0x000fe200078e0a1d */
[----:B------:R-:W-:-:S07]  /*a610*/  ISETP.GT.U32.AND P0, PT, R29, R8, PT ;  /* 0x000000081d00720c */ /* 0x000fce0003f04070 */
[--C-:B------:R-:W-:Y:S01]  /*a620*/  @!P1 IMAD.IADD R14, R14, 0x1, -R29.reuse ;  /* 0x000000010e0e9824 */ /* 0x100fe200078e0a1d */
[----:B------:R-:W-:Y:S01]  /*a630*/  ISETP.GT.U32.AND P1, PT, R29, R7, PT ;  /* 0x000000071d00720c */ /* 0x000fe20003f24070 */
[--C-:B------:R-:W-:Y:S02]  /*a640*/  @!P6 IMAD.IADD R2, R2, 0x1, -R29.reuse ;  /* 0x000000010202e824 */ /* 0x100fe400078e0a1d */
[--C-:B------:R-:W-:Y:S02]  /*a650*/  @!P2 IMAD.IADD R9, R9, 0x1, -R29.reuse ;  /* 0x000000010909a824 */ /* 0x100fe400078e0a1d */
[--C-:B------:R-:W-:Y:S02]  /*a660*/  @!P4 IMAD.IADD R6, R6, 0x1, -R29.reuse ;  /* 0x000000010606c824 */ /* 0x100fe400078e0a1d */
[----:B------:R-:W-:Y:S01]  /*a670*/  @!P0 IMAD.IADD R8, R8, 0x1, -R29 ;  /* 0x0000000108088824 */ /* 0x000fe200078e0a1d */
[----:B---3--:R-:W-:-:S05]  /*a680*/  ISETP.GT.U32.AND P3, PT, R29, R13, PT ;  /* 0x0000000d1d00720c */ /* 0x008fca0003f64070 */
[----:B------:R-:W-:-:S08]  /*a690*/  @!P1 IMAD.IADD R7, R7, 0x1, -R29 ;  /* 0x0000000107079824 */ /* 0x000fd000078e0a1d */
[----:B------:R-:W-:Y:S01]  /*a6a0*/  @!P3 IMAD.IADD R13, R13, 0x1, -R29 ;  /* 0x000000010d0db824 */ /* 0x000fe200078e0a1d */
[----:B------:R-:W-:-:S13]  /*a6b0*/  ISETP.GT.U32.AND P3, PT, R29, R6, PT ;  /* 0x000000061d00720c */ /* 0x000fda0003f64070 */
[----:B------:R-:W-:Y:S01]  /*a6c0*/  @!P3 IMAD.IADD R6, R6, 0x1, -R29 ;  /* 0x000000010606b824 */ /* 0x000fe200078e0a1d */
[----:B------:R-:W-:Y:S02]  /*a6d0*/  IABS R23, R10 ;  /* 0x0000000a00177213 */ /* 0x000fe40000000000 */
[----:B------:R-:W2:Y:S04]  /*a6e0*/  LDL.LU R10, [R1+0x2c8] ;  /* 0x0002c800010a7983 */ /* 0x000ea80000300800 */
[----:B------:R0:W-:Y:S04]  /*a6f0*/  STL [R1+0x320], R2 ;  /* 0x0003200201007387 */ /* 0x0001e80000100800 */
[----:B0-----:R-:W3:Y:S04]  /*a700*/  LDL.LU R2, [R1+0x2cc] ;  /* 0x0002cc0001027983 */ /* 0x001ee80000300800 */
[----:B------:R0:W-:Y:S04]  /*a710*/  STL [R1+0x300], R9 ;  /* 0x0003000901007387 */ /* 0x0001e80000100800 */
[----:B------:R-:W4:Y:S04]  /*a720*/  LDL.LU R19, [R1+0x2d4] ;  /* 0x0002d40001137983 */ /* 0x000f280000300800 */
[----:B------:R1:W-:Y:S04]  /*a730*/  STL [R1+0x304], R8 ;  /* 0x0003040801007387 */ /* 0x0003e80000100800 */
[----:B------:R-:W3:Y:S04]  /*a740*/  LDL.LU R15, [R1+0x2d0] ;  /* 0x0002d000010f7983 */ /* 0x000ee80000300800 */
[----:B------:R1:W-:Y:S04]  /*a750*/  STL [R1+0x308], R7 ;  /* 0x0003080701007387 */ /* 0x0003e80000100800 */
[----:B0-----:R-:W3:Y:S04]  /*a760*/  LDL.LU R9, [R1+0x2b0] ;  /* 0x0002b00001097983 */ /* 0x001ee80000300800 */
[----:B-1----:R-:W3:Y:S04]  /*a770*/  LDL.LU R8, [R1+0x2b4] ;  /* 0x0002b40001087983 */ /* 0x002ee80000300800 */
[----:B------:R0:W-:Y:S04]  /*a780*/  STL [R1+0x310], R6 ;  /* 0x0003100601007387 */ /* 0x0001e80000100800 */
[----:B------:R-:W3:Y:S01]  /*a790*/  LDL.LU R7, [R1+0x2b8] ;  /* 0x0002b80001077983 */ /* 0x000ee20000300800 */
[----:B------:R-:W-:-:S02]  /*a7a0*/  ISETP.GT.U32.AND P5, PT, R29, R3, PT ;  /* 0x000000031d00720c */ /* 0x000fc40003fa4070 */
[C---:B------:R-:W-:Y:S02]  /*a7b0*/  ISETP.GT.U32.AND P4, PT, R29.reuse, R12, PT ;  /* 0x0000000c1d00720c */ /* 0x040fe40003f84070 */
[----:B------:R-:W-:Y:S01]  /*a7c0*/  ISETP.GT.U32.AND P2, PT, R29, R18, PT ;  /* 0x000000121d00720c */ /* 0x000fe20003f44070 */
[----:B0-----:R-:W3:Y:S08]  /*a7d0*/  LDL.LU R6, [R1+0x2c0] ;  /* 0x0002c00001067983 */ /* 0x001ef00000300800 */
[--C-:B------:R-:W-:Y:S01]  /*a7e0*/  @!P5 IMAD.IADD R3, R3, 0x1, -R29.reuse ;  /* 0x000000010303d824 */ /* 0x100fe200078e0a1d */
[----:B------:R-:W-:Y:S01]  /*a7f0*/  ISETP.GT.U32.AND P5, PT, R29, R5, PT ;  /* 0x000000051d00720c */ /* 0x000fe20003fa4070 */
[----:B------:R-:W-:-:S03]  /*a800*/  @!P4 IMAD.IADD R12, R12, 0x1, -R29 ;  /* 0x000000010c0cc824 */ /* 0x000fc600078e0a1d */
[C---:B------:R-:W-:Y:S02]  /*a810*/  ISETP.GT.U32.AND P4, PT, R29.reuse, R3, PT ;  /* 0x000000031d00720c */ /* 0x040fe40003f84070 */
[----:B------:R-:W-:-:S07]  /*a820*/  ISETP.GT.U32.AND P0, PT, R29, R24, PT ;  /* 0x000000181d00720c */ /* 0x000fce0003f04070 */
[--C-:B------:R-:W-:Y:S01]  /*a830*/  @!P5 IMAD.IADD R5, R5, 0x1, -R29.reuse ;  /* 0x000000010505d824 */ /* 0x100fe200078e0a1d */
[----:B------:R-:W-:Y:S01]  /*a840*/  ISETP.GT.U32.AND P5, PT, R29, R20, PT ;  /* 0x000000141d00720c */ /* 0x000fe20003fa4070 */
[----:B------:R-:W-:-:S03]  /*a850*/  @!P2 IMAD.IADD R18, R18, 0x1, -R29 ;  /* 0x000000011212a824 */ /* 0x000fc600078e0a1d */
[----:B------:R-:W-:Y:S01]  /*a860*/  ISETP.GT.U32.AND P6, PT, R29, R5, PT ;  /* 0x000000051d00720c */ /* 0x000fe20003fc4070 */
[----:B------:R-:W-:Y:S01]  /*a870*/  @!P4 IMAD.IADD R3, R3, 0x1, -R29 ;  /* 0x000000010303c824 */ /* 0x000fe200078e0a1d */
[C---:B------:R-:W-:Y:S02]  /*a880*/  ISETP.GT.U32.AND P1, PT, R29.reuse, R14, PT ;  /* 0x0000000e1d00720c */ /* 0x040fe40003f24070 */
[----:B------:R-:W-:-:S05]  /*a890*/  ISETP.GT.U32.AND P2, PT, R29, R17, PT ;  /* 0x000000111d00720c */ /* 0x000fca0003f44070 */
[--C-:B------:R-:W-:Y:S01]  /*a8a0*/  @!P5 IMAD.IADD R20, R20, 0x1, -R29.reuse ;  /* 0x000000011414d824 */ /* 0x100fe200078e0a1d */
[C---:B------:R-:W-:Y:S01]  /*a8b0*/  ISETP.GT.U32.AND P5, PT, R29.reuse, R4, PT ;  /* 0x000000041d00720c */ /* 0x040fe20003fa4070 */
[--C-:B------:R-:W-:Y:S01]  /*a8c0*/  @!P0 IMAD.IADD R24, R24, 0x1, -R29.reuse ;  /* 0x0000000118188824 */ /* 0x100fe200078e0a1d */
[----:B------:R-:W-:Y:S01]  /*a8d0*/  ISETP.GT.U32.AND P0, PT, R29, R16, PT ;  /* 0x000000101d00720c */ /* 0x000fe20003f04070 */
[----:B------:R0:W-:Y:S01]  /*a8e0*/  STL [R1+0x30c], R3 ;  /* 0x00030c0301007387 */ /* 0x0001e20000100800 */
[--C-:B------:R-:W-:Y:S01]  /*a8f0*/  @!P6 IMAD.IADD R5, R5, 0x1, -R29.reuse ;  /* 0x000000010505e824 */ /* 0x100fe200078e0a1d */
[C---:B------:R-:W-:Y:S01]  /*a900*/  ISETP.GT.U32.AND P3, PT, R29.reuse, R13, PT ;  /* 0x0000000d1d00720c */ /* 0x040fe20003f64070 */
[--C-:B------:R-:W-:Y:S01]  /*a910*/  @!P1 IMAD.IADD R14, R14, 0x1, -R29.reuse ;  /* 0x000000010e0e9824 */ /* 0x100fe200078e0a1d */
[----:B0-----:R-:W3:Y:S06]  /*a920*/  LDL.LU R3, [R1+0x2bc] ;  /* 0x0002bc0001037983 */ /* 0x001eec0000300800 */
[--C-:B------:R-:W-:Y:S01]  /*a930*/  @!P5 IMAD.IADD R4, R4, 0x1, -R29.reuse ;  /* 0x000000010404d824 */ /* 0x100fe200078e0a1d */
[----:B------:R-:W-:Y:S01]  /*a940*/  ISETP.GT.U32.AND P1, PT, R29, R11, PT ;  /* 0x0000000b1d00720c */ /* 0x000fe20003f24070 */
[--C-:B------:R-:W-:Y:S01]  /*a950*/  @!P2 IMAD.IADD R17, R17, 0x1, -R29.reuse ;  /* 0x000000011111a824 */ /* 0x100fe200078e0a1d */
[----:B------:R-:W-:Y:S01]  /*a960*/  ISETP.GT.U32.AND P4, PT, R29, R12, PT ;  /* 0x0000000c1d00720c */ /* 0x000fe20003f84070 */
[--C-:B------:R-:W-:Y:S01]  /*a970*/  @!P0 IMAD.IADD R16, R16, 0x1, -R29.reuse ;  /* 0x0000000110108824 */ /* 0x100fe200078e0a1d */
[----:B------:R-:W-:Y:S01]  /*a980*/  STL [R1+0x2ec], R20 ;  /* 0x0002ec1401007387 */ /* 0x000fe20000100800 */
[----:B------:R-:W-:-:S03]  /*a990*/  @!P3 IMAD.IADD R13, R13, 0x1, -R29 ;  /* 0x000000010d0db824 */ /* 0x000fc600078e0a1d */
[----:B------:R-:W-:Y:S05]  /*a9a0*/  STL [R1+0x2f0], R18 ;  /* 0x0002f01201007387 */ /* 0x000fea0000100800 */
[--C-:B------:R-:W-:Y:S01]  /*a9b0*/  @!P1 IMAD.IADD R11, R11, 0x1, -R29.reuse ;  /* 0x000000010b0b9824 */ /* 0x100fe200078e0a1d */
[----:B------:R-:W-:Y:S01]  /*a9c0*/  STL [R1+0x2f4], R24 ;  /* 0x0002f41801007387 */ /* 0x000fe20000100800 */
[----:B------:R-:W-:-:S03]  /*a9d0*/  @!P4 IMAD.IADD R12, R12, 0x1, -R29 ;  /* 0x000000010c0cc824 */ /* 0x000fc600078e0a1d */
[----:B------:R-:W-:Y:S04]  /*a9e0*/  STL [R1+0x2fc], R14 ;  /* 0x0002fc0e01007387 */ /* 0x000fe80000100800 */
[----:B------:R-:W-:Y:S04]  /*a9f0*/  STL [R1+0x2f8], R13 ;  /* 0x0002f80d01007387 */ /* 0x000fe80000100800 */
[----:B------:R0:W-:Y:S04]  /*aa00*/  STL [R1+0x2dc], R5 ;  /* 0x0002dc0501007387 */ /* 0x0001e80000100800 */
[----:B------:R1:W-:Y:S04]  /*aa10*/  STL [R1+0x2d8], R12 ;  /* 0x0002d80c01007387 */ /* 0x0003e80000100800 */
[----:B0-----:R-:W3:Y:S04]  /*aa20*/  LDL.LU R5, [R1+0x29c] ;  /* 0x00029c0001057983 */ /* 0x001ee80000300800 */
[----:B------:R-:W3:Y:S04]  /*aa30*/  LDL.LU R18, [R1+0x2a0] ;  /* 0x0002a00001127983 */ /* 0x000ee80000300800 */
[----:B------:R-:W3:Y:S04]  /*aa40*/  LDL.LU R14, [R1+0x2a4] ;  /* 0x0002a400010e7983 */ /* 0x000ee80000300800 */
[----:B------:R-:W3:Y:S04]  /*aa50*/  LDL.LU R13, [R1+0x2ac] ;  /* 0x0002ac00010d7983 */ /* 0x000ee80000300800 */
[----:B-1----:R-:W3:Y:S01]  /*aa60*/  LDL.LU R12, [R1+0x2a8] ;  /* 0x0002a800010c7983 */ /* 0x002ee20000300800 */
[----:B--2---:R-:W-:-:S02]  /*aa70*/  ISETP.GT.U32.AND P3, PT, R29, R10, PT ;  /* 0x0000000a1d00720c */ /* 0x004fc40003f64070 */
[C---:B----4-:R-:W-:Y:S02]  /*aa80*/  ISETP.GT.U32.AND P6, PT, R29.reuse, R19, PT ;  /* 0x000000131d00720c */ /* 0x050fe40003fc4070 */
[C---:B---3--:R-:W-:Y:S02]  /*aa90*/  ISETP.GT.U32.AND P5, PT, R29.reuse, R15, PT ;  /* 0x0000000f1d00720c */ /* 0x048fe40003fa4070 */
[C---:B------:R-:W-:Y:S02]  /*aaa0*/  ISETP.GT.U32.AND P2, PT, R29.reuse, R9, PT ;  /* 0x000000091d00720c */ /* 0x040fe40003f44070 */
[----:B------:R-:W-:-:S07]  /*aab0*/  ISETP.GT.U32.AND P0, PT, R29, R8, PT ;  /* 0x000000081d00720c */ /* 0x000fce0003f04070 */
[--C-:B------:R-:W-:Y:S01]  /*aac0*/  @!P6 IMAD.IADD R19, R19, 0x1, -R29.reuse ;  /* 0x000000011313e824 */ /* 0x100fe200078e0a1d */
[----:B------:R-:W-:Y:S01]  /*aad0*/  ISETP.GT.U32.AND P6, PT, R29, R4, PT ;  /* 0x000000041d00720c */ /* 0x000fe20003fc4070 */
[--C-:B------:R-:W-:Y:S01]  /*aae0*/  @!P5 IMAD.IADD R15, R15, 0x1, -R29.reuse ;  /* 0x000000010f0fd824 */ /* 0x100fe200078e0a1d */
[----:B------:R-:W-:Y:S01]  /*aaf0*/  ISETP.GT.U32.AND P5, PT, R29, R17, PT ;  /* 0x000000111d00720c */ /* 0x000fe20003fa4070 */
[--C-:B------:R-:W-:Y:S01]  /*ab00*/  @!P2 IMAD.IADD R9, R9, 0x1, -R29.reuse ;  /* 0x000000010909a824 */ /* 0x100fe200078e0a1d */
[C---:B------:R-:W-:Y:S02]  /*ab10*/  ISETP.GT.U32.AND P2, PT, R29.reuse, R16, PT ;  /* 0x000000101d00720c */ /* 0x040fe40003f44070 */
[C---:B------:R-:W-:Y:S01]  /*ab20*/  ISETP.GT.U32.AND P1, PT, R29.reuse, R7, PT ;  /* 0x000000071d00720c */ /* 0x040fe20003f24070 */
[----:B------:R-:W-:Y:S01]  /*ab30*/  @!P0 IMAD.IADD R8, R8, 0x1, -R29 ;  /* 0x0000000108088824 */ /* 0x000fe200078e0a1d */
[----:B------:R-:W-:-:S05]  /*ab40*/  ISETP.GT.U32.AND P0, PT, R29, R11, PT ;  /* 0x0000000b1d00720c */ /* 0x000fca0003f04070 */
[--C-:B------:R-:W-:Y:S02]  /*ab50*/  @!P6 IMAD.IADD R4, R4, 0x1, -R29.reuse ;  /* 0x000000010404e824 */ /* 0x100fe400078e0a1d */
[--C-:B------:R-:W-:Y:S02]  /*ab60*/  @!P3 IMAD.IADD R10, R10, 0x1, -R29.reuse ;  /* 0x000000010a0ab824 */ /* 0x100fe400078e0a1d */
[--C-:B------:R-:W-:Y:S01]  /*ab70*/  @!P5 IMAD.IADD R17, R17, 0x1, -R29.reuse ;  /* 0x000000011111d824 */ /* 0x100fe200078e0a1d */
[----:B------:R0:W-:Y:S01]  /*ab80*/  STL [R1+0x2e0], R4 ;  /* 0x0002e00401007387 */ /* 0x0001e20000100800 */
[--C-:B------:R-:W-:Y:S02]  /*ab90*/  @!P2 IMAD.IADD R16, R16, 0x1, -R29.reuse ;  /* 0x000000011010a824 */ /* 0x100fe400078e0a1d */
[--C-:B------:R-:W-:Y:S01]  /*aba0*/  @!P1 IMAD.IADD R7, R7, 0x1, -R29.reuse ;  /* 0x0000000107079824 */ /* 0x100fe200078e0a1d */
[----:B------:R-:W-:Y:S01]  /*abb0*/  ISETP.GT.U32.AND P1, PT, R29, R10, PT ;  /* 0x0000000a1d00720c */ /* 0x000fe20003f24070 */
[--C-:B------:R-:W-:Y:S01]  /*abc0*/  @!P0 IMAD.IADD R11, R11, 0x1, -R29.reuse ;  /* 0x000000010b0b8824 */ /* 0x100fe200078e0a1d */
[----:B0-----:R-:W2:Y:S04]  /*abd0*/  LDL.LU R4, [R1+0x288] ;  /* 0x0002880001047983 */ /* 0x001ea80000300800 */
[----:B------:R0:W-:Y:S04]  /*abe0*/  STL [R1+0x2e8], R17 ;  /* 0x0002e81101007387 */ /* 0x0001e80000100800 */
[----:B------:R-:W3:Y:S04]  /*abf0*/  LDL.LU R25, [R1+0x28c] ;  /* 0x00028c0001197983 */ /* 0x000ee80000300800 */
[----:B------:R1:W-:Y:S04]  /*ac00*/  STL [R1+0x2e4], R16 ;  /* 0x0002e41001007387 */ /* 0x0003e80000100800 */
[----:B------:R-:W4:Y:S04]  /*ac10*/  LDL.LU R20, [R1+0x290] ;  /* 0x0002900001147983 */ /* 0x000f280000300800 */
[----:B------:R1:W-:Y:S04]  /*ac20*/  STL [R1+0x2c4], R11 ;  /* 0x0002c40b01007387 */ /* 0x0003e80000100800 */
[----:B0-----:R-:W2:Y:S04]  /*ac30*/  LDL.LU R17, [R1+0x298] ;  /* 0x0002980001117983 */ /* 0x001ea80000300800 */
[----:B-1----:R-:W2:Y:S01]  /*ac40*/  LDL.LU R16, [R1+0x294] ;  /* 0x0002940001107983 */ /* 0x002ea20000300800 */
[----:B------:R-:W-:-:S05]  /*ac50*/  @!P1 IMAD.IADD R10, R10, 0x1, -R29 ;  /* 0x000000010a0a9824 */ /* 0x000fca00078e0a1d */
[----:B------:R0:W-:Y:S04]  /*ac60*/  STL [R1+0x2c8], R10 ;  /* 0x0002c80a01007387 */ /* 0x0001e80000100800 */
[----:B------:R-:W2:Y:S04]  /*ac70*/  LDL.LU R11, [R1+0x274] ;  /* 0x00027400010b7983 */ /* 0x000ea80000300800 */
[----:B0-----:R-:W2:Y:S01]  /*ac80*/  LDL.LU R10, [R1+0x278] ;  /* 0x00027800010a7983 */ /* 0x001ea20000300800 */
[C---:B------:R-:W-:Y:S02]  /*ac90*/  ISETP.GT.U32.AND P4, PT, R29.reuse, R2, PT ;  /* 0x000000021d00720c */ /* 0x040fe40003f84070 */
[----:B------:R-:W-:-:S11]  /*aca0*/  ISETP.GT.U32.AND P3, PT, R29, R6, PT ;  /* 0x000000061d00720c */ /* 0x000fd60003f64070 */
[--C-:B------:R-:W-:Y:S01]  /*acb0*/  @!P4 IMAD.IADD R2, R2, 0x1, -R29.reuse ;  /* 0x000000010202c824 */ /* 0x100fe200078e0a1d */
[C---:B------:R-:W-:Y:S01]  /*acc0*/  ISETP.GT.U32.AND P4, PT, R29.reuse, R3, PT ;  /* 0x000000031d00720c */ /* 0x040fe20003f84070 */
[----:B------:R-:W-:Y:S01]  /*acd0*/  @!P3 IMAD.IADD R6, R6, 0x1, -R29 ;  /* 0x000000010606b824 */ /* 0x000fe200078e0a1d */
[C---:B------:R-:W-:Y:S02]  /*ace0*/  ISETP.GT.U32.AND P5, PT, R29.reuse, R15, PT ;  /* 0x0000000f1d00720c */ /* 0x040fe40003fa4070 */
[C---:B------:R-:W-:Y:S02]  /*acf0*/  ISETP.GT.U32.AND P3, PT, R29.reuse, R2, PT ;  /* 0x000000021d00720c */ /* 0x040fe40003f64070 */
[----:B------:R-:W-:-:S07]  /*ad00*/  ISETP.GT.U32.AND P2, PT, R29, R9, PT ;  /* 0x000000091d00720c */ /* 0x000fce0003f44070 */
[----:B------:R-:W-:Y:S01]  /*ad10*/  @!P4 IMAD.IADD R3, R3, 0x1, -R29 ;  /* 0x000000010303c824 */ /* 0x000fe200078e0a1d */
[----:B------:R-:W-:-:S04]  /*ad20*/  ISETP.GT.U32.AND P4, PT, R29, R19, PT ;  /* 0x000000131d00720c */ /* 0x000fc80003f84070 */
[C---:B------:R-:W-:Y:S01]  /*ad30*/  ISETP.GT.U32.AND P6, PT, R29.reuse, R3, PT ;  /* 0x000000031d00720c */ /* 0x040fe20003fc4070 */
[--C-:B------:R-:W-:Y:S01]  /*ad40*/  @!P3 IMAD.IADD R2, R2, 0x1, -R29.reuse ;  /* 0x000000010202b824 */ /* 0x100fe200078e0a1d */
[----:B------:R-:W-:Y:S01]  /*ad50*/  ISETP.GT.U32.AND P0, PT, R29, R8, PT ;  /* 0x000000081d00720c */ /* 0x000fe20003f04070 */
[----:B------:R-:W-:Y:S01]  /*ad60*/  @!P5 IMAD.IADD R15, R15, 0x1, -R29 ;  /* 0x000000010f0fd824 */ /* 0x000fe200078e0a1d */
[----:B------:R-:W-:-:S05]  /*ad70*/  ISETP.GT.U32.AND P5, PT, R29, R18, PT ;  /* 0x000000121d00720c */ /* 0x000fca0003fa4070 */
[--C-:B------:R-:W-:Y:S01]  /*ad80*/  @!P4 IMAD.IADD R19, R19, 0x1, -R29.reuse ;  /* 0x000000011313c824 */ /* 0x100fe200078e0a1d */
[----:B------:R-:W-:Y:S01]  /*ad90*/  ISETP.GT.U32.AND P4, PT, R29, R5, PT ;  /* 0x000000051d00720c */ /* 0x000fe20003f84070 */
[--C-:B------:R-:W-:Y:S01]  /*ada0*/  @!P2 IMAD.IADD R9, R9, 0x1, -R29.reuse ;  /* 0x000000010909a824 */ /* 0x100fe200078e0a1d */
[C---:B------:R-:W-:Y:S02]  /*adb0*/  ISETP.GT.U32.AND P1, PT, R29.reuse, R7, PT ;  /* 0x000000071d00720c */ /* 0x040fe40003f24070 */
[----:B------:R-:W-:Y:S01]  /*adc0*/  ISETP.GT.U32.AND P2, PT, R29, R14, PT ;  /* 0x0000000e1d00720c */ /* 0x000fe20003f44070 */
[----:B------:R0:W-:Y:S01]  /*add0*/  STL [R1+0x2cc], R2 ;  /* 0x0002cc0201007387 */ /* 0x0001e20000100800 */
[--C-:B------:R-:W-:Y:S01]  /*ade0*/  @!P6 IMAD.IADD R3, R3, 0x1, -R29.reuse ;  /* 0x000000010303e824 */ /* 0x100fe200078e0a1d */
[----:B------:R-:W-:Y:S01]  /*adf0*/  ISETP.GT.U32.AND P3, PT, R29, R6, PT ;  /* 0x000000061d00720c */ /* 0x000fe20003f64070 */
[--C-:B------:R-:W-:Y:S01]  /*ae00*/  @!P0 IMAD.IADD R8, R8, 0x1, -R29.reuse ;  /* 0x0000000108088824 */ /* 0x100fe200078e0a1d */
[----:B0-----:R-:W2:Y:S04]  /*ae10*/  LDL.LU R2, [R1+0x27c] ;  /* 0x00027c0001027983 */ /* 0x001ea80000300800 */
[--C-:B------:R-:W-:Y:S01]  /*ae20*/  @!P4 IMAD.IADD R5, R5, 0x1, -R29.reuse ;  /* 0x000000010505c824 */ /* 0x100fe200078e0a1d */
[----:B------:R-:W-:Y:S01]  /*ae30*/  ISETP.GT.U32.AND P0, PT, R29, R13, PT ;  /* 0x0000000d1d00720c */ /* 0x000fe20003f04070 */
[----:B------:R-:W-:-:S02]  /*ae40*/  @!P5 IMAD.IADD R18, R18, 0x1, -R29 ;  /* 0x000000011212d824 */ /* 0x000fc400078e0a1d */
[--C-:B------:R-:W-:Y:S01]  /*ae50*/  @!P1 IMAD.IADD R7, R7, 0x1, -R29.reuse ;  /* 0x0000000107079824 */ /* 0x100fe200078e0a1d */
[----:B------:R-:W-:Y:S01]  /*ae60*/  ISETP.GT.U32.AND P1, PT, R29, R12, PT ;  /* 0x0000000c1d00720c */ /* 0x000fe20003f24070 */
[--C-:B------:R-:W-:Y:S01]  /*ae70*/  @!P2 IMAD.IADD R14, R14, 0x1, -R29.reuse ;  /* 0x000000010e0ea824 */ /* 0x100fe200078e0a1d */
[----:B------:R-:W-:Y:S01]  /*ae80*/  STL [R1+0x2d4], R19 ;  /* 0x0002d41301007387 */ /* 0x000fe20000100800 */
[----:B------:R-:W-:-:S03]  /*ae90*/  @!P3 IMAD.IADD R6, R6, 0x1, -R29 ;  /* 0x000000010606b824 */ /* 0x000fc600078e0a1d */
[----:B------:R-:W-:Y:S03]  /*aea0*/  STL [R1+0x2d0], R15 ;  /* 0x0002d00f01007387 */ /* 0x000fe60000100800 */
[--C-:B------:R-:W-:Y:S01]  /*aeb0*/  @!P0 IMAD.IADD R13, R13, 0x1, -R29.reuse ;  /* 0x000000010d0d8824 */ /* 0x100fe200078e0a1d */
[----:B------:R-:W-:Y:S03]  /*aec0*/  STL [R1+0x2b0], R9 ;  /* 0x0002b00901007387 */ /* 0x000fe60000100800 */
[----:B------:R-:W-:Y:S01]  /*aed0*/  @!P1 IMAD.IADD R12, R12, 0x1, -R29 ;  /* 0x000000010c0c9824 */ /* 0x000fe200078e0a1d */
[----:B------:R-:W-:Y:S04]  /*aee0*/  STL [R1+0x2b4], R8 ;  /* 0x0002b40801007387 */ /* 0x000fe80000100800 */
[----:B------:R-:W-:Y:S04]  /*aef0*/  STL [R1+0x2b8], R7 ;  /* 0x0002b80701007387 */ /* 0x000fe80000100800 */
[----:B------:R0:W-:Y:S04]  /*af00*/  STL [R1+0x2bc], R3 ;  /* 0x0002bc0301007387 */ /* 0x0001e80000100800 */
[----:B------:R1:W-:Y:S04]  /*af10*/  STL [R1+0x2c0], R6 ;  /* 0x0002c00601007387 */ /* 0x0003e80000100800 */
[----:B0-----:R-:W2:Y:S04]  /*af20*/  LDL R3, [R1+0x1194] ;  /* 0x0011940001037983 */ /* 0x001ea80000100800 */
[----:B------:R-:W2:Y:S04]  /*af30*/  LDL.LU R9, [R1+0x284] ;  /* 0x0002840001097983 */ /* 0x000ea80000300800 */
[----:B------:R-:W2:Y:S04]  /*af40*/  LDL.LU R15, [R1+0x280] ;  /* 0x00028000010f7983 */ /* 0x000ea80000300800 */
[----:B------:R-:W2:Y:S04]  /*af50*/  LDL.LU R8, [R1+0x260] ;  /* 0x0002600001087983 */ /* 0x000ea80000300800 */
[----:B------:R-:W2:Y:S04]  /*af60*/  LDL.LU R7, [R1+0x264] ;  /* 0x0002640001077983 */ /* 0x000ea80000300800 */
[----:B-1----:R-:W2:Y:S01]  /*af70*/  LDL.LU R6, [R1+0x268] ;  /* 0x0002680001067983 */ /* 0x002ea20000300800 */
[----:B---3--:R-:W-:-:S02]  /*af80*/  ISETP.GT.U32.AND P6, PT, R29, R25, PT ;  /* 0x000000191d00720c */ /* 0x008fc40003fc4070 */
[C---:B----4-:R-:W-:Y:S02]  /*af90*/  ISETP.GT.U32.AND P4, PT, R29.reuse, R20, PT ;  /* 0x000000141d00720c */ /* 0x050fe40003f84070 */
[C---:B--2---:R-:W-:Y:S02]  /*afa0*/  ISETP.GT.U32.AND P5, PT, R29.reuse, R17, PT ;  /* 0x000000111d00720c */ /* 0x044fe40003fa4070 */
[----:B------:R-:W-:-:S07]  /*afb0*/  ISETP.GT.U32.AND P2, PT, R29, R16, PT ;  /* 0x000000101d00720c */ /* 0x000fce0003f44070 */
[--C-:B------:R-:W-:Y:S01]  /*afc0*/  @!P6 IMAD.IADD R25, R25, 0x1, -R29.reuse ;  /* 0x000000011919e824 */ /* 0x100fe200078e0a1d */
[C---:B------:R-:W-:Y:S01]  /*afd0*/  ISETP.GT.U32.AND P6, PT, R29.reuse, R5, PT ;  /* 0x000000051d00720c */ /* 0x040fe20003fc4070 */
[--C-:B------:R-:W-:Y:S01]  /*afe0*/  @!P4 IMAD.IADD R20, R20, 0x1, -R29.reuse ;  /* 0x000000011414c824 */ /* 0x100fe200078e0a1d */
[C---:B------:R-:W-:Y:S02]  /*aff0*/  ISETP.GT.U32.AND P4, PT, R29.reuse, R18, PT ;  /* 0x000000121d00720c */ /* 0x040fe40003f84070 */
[----:B------:R-:W-:Y:S01]  /*b000*/  ISETP.GT.U32.AND P3, PT, R29, R4, PT ;  /* 0x000000041d00720c */ /* 0x000fe20003f64070 */
[--C-:B------:R-:W-:Y:S01]  /*b010*/  @!P5 IMAD.IADD R17, R17, 0x1, -R29.reuse ;  /* 0x000000011111d824 */ /* 0x100fe200078e0a1d */
[C---:B------:R-:W-:Y:S02]  /*b020*/  ISETP.GT.U32.AND P0, PT, R29.reuse, R11, PT ;  /* 0x0000000b1d00720c */ /* 0x040fe40003f04070 */
[C---:B------:R-:W-:Y:S01]  /*b030*/  ISETP.GT.U32.AND P5, PT, R29.reuse, R14, PT ;  /* 0x0000000e1d00720c */ /* 0x040fe20003fa4070 */
[----:B------:R-:W-:Y:S01]  /*b040*/  @!P2 IMAD.IADD R16, R16, 0x1, -R29 ;  /* 0x000000011010a824 */ /* 0x000fe200078e0a1d */
[----:B------:R-:W-:-:S02]  /*b050*/  ISETP.GT.U32.AND P2, PT, R29, R13, PT ;  /* 0x0000000d1d00720c */ /* 0x000fc40003f44070 */
[----:B------:R-:W-:Y:S01]  /*b060*/  ISETP.GT.U32.AND P1, PT, R29, R10, PT ;  /* 0x0000000a1d00720c */ /* 0x000fe20003f24070 */
[--C-:B------:R-:W-:Y:S02]  /*b070*/  @!P6 IMAD.IADD R5, R5, 0x1, -R29.reuse ;  /* 0x000000010505e824 */ /* 0x100fe400078e0a1d */
[--C-:B------:R-:W-:Y:S02]  /*b080*/  @!P4 IMAD.IADD R18, R18, 0x1, -R29.reuse ;  /* 0x000000011212c824 */ /* 0x100fe400078e0a1d */
[--C-:B------:R-:W-:Y:S01]  /*b090*/  @!P3 IMAD.IADD R4, R4, 0x1, -R29.reuse ;  /* 0x000000010404b824 */ /* 0x100fe200078e0a1d */
[----:B------:R0:W-:Y:S01]  /*b0a0*/  STL [R1+0x29c], R5 ;  /* 0x00029c0501007387 */ /* 0x0001e20000100800 */
[--C-:B------:R-:W-:Y:S01]  /*b0b0*/  @!P0 IMAD.IADD R11, R11, 0x1, -R29.reuse ;  /* 0x000000010b0b8824 */ /* 0x100fe200078e0a1d */
[----:B------:R-:W-:Y:S01]  /*b0c0*/  ISETP.GT.U32.AND P0, PT, R29, R12, PT ;  /* 0x0000000c1d00720c */ /* 0x000fe20003f04070 */
[--C-:B------:R-:W-:Y:S02]  /*b0d0*/  @!P5 IMAD.IADD R14, R14, 0x1, -R29.reuse ;  /* 0x000000010e0ed824 */ /* 0x100fe400078e0a1d */
[----:B------:R-:W-:-:S02]  /*b0e0*/  @!P2 IMAD.IADD R13, R13, 0x1, -R29 ;  /* 0x000000010d0da824 */ /* 0x000fc400078e0a1d */
[--C-:B------:R-:W-:Y:S01]  /*b0f0*/  @!P1 IMAD.IADD R10, R10, 0x1, -R29.reuse ;  /* 0x000000010a0a9824 */ /* 0x100fe200078e0a1d */
[----:B------:R-:W-:Y:S01]  /*b100*/  ISETP.GT.U32.AND P1, PT, R29, R4, PT ;  /* 0x000000041d00720c */ /* 0x000fe20003f24070 */
[----:B0-----:R-:W2:Y:S04]  /*b110*/  LDL.LU R5, [R1+0x270] ;  /* 0x0002700001057983 */ /* 0x001ea80000300800 */
[----:B------:R0:W-:Y:S04]  /*b120*/  STL [R1+0x2a0], R18 ;  /* 0x0002a01201007387 */ /* 0x0001e80000100800 */
[----:B------:R-:W3:Y:S04]  /*b130*/  LDL.LU R19, [R1+0x26c] ;  /* 0x00026c0001137983 */ /* 0x000ee80000300800 */
[----:B------:R1:W-:Y:S04]  /*b140*/  STL [R1+0x2a4], R14 ;  /* 0x0002a40e01007387 */ /* 0x0003e80000100800 */
[----:B0-----:R-:W4:Y:S04]  /*b150*/  LDL.LU R18, [R1+0x24c] ;  /* 0x00024c0001127983 */ /* 0x001f280000300800 */
[----:B------:R0:W-:Y:S04]  /*b160*/  STL [R1+0x2ac], R13 ;  /* 0x0002ac0d01007387 */ /* 0x0001e80000100800 */
[----:B-1----:R-:W2:Y:S01]  /*b170*/  LDL.LU R14, [R1+0x250] ;  /* 0x00025000010e7983 */ /* 0x002ea20000300800 */
[----:B------:R-:W-:-:S03]  /*b180*/  @!P0 IMAD.IADD R12, R12, 0x1, -R29 ;  /* 0x000000010c0c8824 */ /* 0x000fc600078e0a1d */
[----:B0-----:R-:W2:Y:S01]  /*b190*/  LDL.LU R13, [R1+0x254] ;  /* 0x00025400010d7983 */ /* 0x001ea20000300800 */
[----:B------:R-:W-:-:S03]  /*b1a0*/  @!P1 IMAD.IADD R4, R4, 0x1, -R29 ;  /* 0x0000000104049824 */ /* 0x000fc600078e0a1d */
[----:B------:R0:W-:Y:S04]  /*b1b0*/  STL [R1+0x2a8], R12 ;  /* 0x0002a80c01007387 */ /* 0x0001e80000100800 */
[----:B0-----:R-:W2:Y:S04]  /*b1c0*/  LDL.LU R12, [R1+0x25c] ;  /* 0x00025c00010c7983 */ /* 0x001ea80000300800 */
[----:B------:R0:W-:Y:S04]  /*b1d0*/  STL [R1+0x288], R4 ;  /* 0x0002880401007387 */ /* 0x0001e80000100800 */
[----:B0-----:R-:W2:Y:S01]  /*b1e0*/  LDL.LU R4, [R1+0x258] ;  /* 0x0002580001047983 */ /* 0x001ea20000300800 */
[----:B------:R-:W-:-:S02]  /*b1f0*/  ISETP.GT.U32.AND P3, PT, R29, R2, PT ;  /* 0x000000021d00720c */ /* 0x000fc40003f64070 */
[C---:B------:R-:W-:Y:S02]  /*b200*/  ISETP.GT.U32.AND P4, PT, R29.reuse, R20, PT ;  /* 0x000000141d00720c */ /* 0x040fe40003f84070 */
[----:B------:R-:W-:-:S09]  /*b210*/  ISETP.GT.U32.AND P5, PT, R29, R17, PT ;  /* 0x000000111d00720c */ /* 0x000fd20003fa4070 */
[--C-:B------:R-:W-:Y:S01]  /*b220*/  @!P3 IMAD.IADD R2, R2, 0x1, -R29.reuse ;  /* 0x000000010202b824 */ /* 0x100fe200078e0a1d */
[C---:B------:R-:W-:Y:S01]  /*b230*/  ISETP.GT.U32.AND P3, PT, R29.reuse, R25, PT ;  /* 0x000000191d00720c */ /* 0x040fe20003f64070 */
[----:B------:R-:W-:Y:S01]  /*b240*/  IMAD.HI.U32 R24, R0, R23, RZ ;  /* 0x0000001700187227 */ /* 0x000fe200078e00ff */
[C---:B------:R-:W-:Y:S02]  /*b250*/  ISETP.GT.U32.AND P2, PT, R29.reuse, R16, PT ;  /* 0x000000101d00720c */ /* 0x040fe40003f44070 */
[C---:B------:R-:W-:Y:S01]  /*b260*/  ISETP.GT.U32.AND P6, PT, R29.reuse, R2, PT ;  /* 0x000000021d00720c */ /* 0x040fe20003fc4070 */
[--C-:B------:R-:W-:Y:S01]  /*b270*/  @!P4 IMAD.IADD R20, R20, 0x1, -R29.reuse ;  /* 0x000000011414c824 */ /* 0x100fe200078e0a1d */
[----:B------:R-:W-:Y:S01]  /*b280*/  ISETP.GT.U32.AND P0, PT, R29, R11, PT ;  /* 0x0000000b1d00720c */ /* 0x000fe20003f04070 */
[----:B------:R-:W-:Y:S02]  /*b290*/  IMAD.MOV R24, RZ, RZ, -R24 ;  /* 0x000000ffff187224 */ /* 0x000fe400078e0a18 */
[----:B------:R-:W-:-:S04]  /*b2a0*/  @!P5 IMAD.IADD R17, R17, 0x1, -R29 ;  /* 0x000000011111d824 */ /* 0x000fc800078e0a1d */
[----:B------:R-:W-:Y:S01]  /*b2b0*/  @!P3 IMAD.IADD R25, R25, 0x1, -R29 ;  /* 0x000000011919b824 */ /* 0x000fe200078e0a1d */
[C---:B------:R-:W-:Y:S02]  /*b2c0*/  ISETP.GT.U32.AND P3, PT, R29.reuse, R9, PT ;  /* 0x000000091d00720c */ /* 0x040fe40003f64070 */
[C---:B------:R-:W-:Y:S02]  /*b2d0*/  ISETP.GT.U32.AND P4, PT, R29.reuse, R15, PT ;  /* 0x0000000f1d00720c */ /* 0x040fe40003f84070 */
[C---:B------:R-:W-:Y:S01]  /*b2e0*/  ISETP.GT.U32.AND P5, PT, R29.reuse, R8, PT ;  /* 0x000000081d00720c */ /* 0x040fe20003fa4070 */
[C---:B------:R-:W-:Y:S01]  /*b2f0*/  IMAD R23, R29.reuse, R24, R23 ;  /* 0x000000181d177224 */ /* 0x040fe200078e0217 */
[----:B------:R-:W-:Y:S02]  /*b300*/  IABS R24, R3 ;  /* 0x0000000300187213 */ /* 0x000fe40000000000 */
[----:B------:R-:W2:Y:S01]  /*b310*/  LDL.LU R3, [R1+0x238] ;  /* 0x0002380001037983 */ /* 0x000ea20000300800 */
[--C-:B------:R-:W-:Y:S01]  /*b320*/  @!P6 IMAD.IADD R2, R2, 0x1, -R29.reuse ;  /* 0x000000010202e824 */ /* 0x100fe200078e0a1d */
[C---:B------:R-:W-:Y:S01]  /*b330*/  ISETP.GT.U32.AND P1, PT, R29.reuse, R10, PT ;  /* 0x0000000a1d00720c */ /* 0x040fe20003f24070 */
[--C-:B------:R-:W-:Y:S01]  /*b340*/  @!P2 IMAD.IADD R16, R16, 0x1, -R29.reuse ;  /* 0x000000011010a824 */ /* 0x100fe200078e0a1d */
[----:B------:R-:W-:Y:S01]  /*b350*/  ISETP.GT.U32.AND P2, PT, R29, R7, PT ;  /* 0x000000071d00720c */ /* 0x000fe20003f44070 */
[----:B------:R-:W-:-:S02]  /*b360*/  @!P3 IMAD.IADD R9, R9, 0x1, -R29 ;  /* 0x000000010909b824 */ /* 0x000fc400078e0a1d */
[--C-:B------:R-:W-:Y:S01]  /*b370*/  @!P0 IMAD.IADD R11, R11, 0x1, -R29.reuse ;  /* 0x000000010b0b8824 */ /* 0x100fe200078e0a1d */
[----:B------:R-:W-:Y:S01]  /*b380*/  ISETP.GT.U32.AND P0, PT, R29, R6, PT ;  /* 0x000000061d00720c */ /* 0x000fe20003f04070 */
[--C-:B------:R-:W-:Y:S02]  /*b390*/  @!P4 IMAD.IADD R15, R15, 0x1, -R29.reuse ;  /* 0x000000010f0fc824 */ /* 0x100fe400078e0a1d */
[----:B------:R-:W-:-:S04]  /*b3a0*/  @!P5 IMAD.IADD R8, R8, 0x1, -R29 ;  /* 0x000000010808d824 */ /* 0x000fc800078e0a1d */
[--C-:B------:R-:W-:Y:S02]  /*b3b0*/  @!P1 IMAD.IADD R10, R10, 0x1, -R29.reuse ;  /* 0x000000010a0a9824 */ /* 0x100fe400078e0a1d */
[--C-:B------:R-:W-:Y:S01]  /*b3c0*/  @!P2 IMAD.IADD R7, R7, 0x1, -R29.reuse ;  /* 0x000000010707a824 */ /* 0x100fe200078e0a1d */
[----:B------:R-:W-:Y:S03]  /*b3d0*/  STL [R1+0x28c], R25 ;  /* 0x00028c1901007387 */ /* 0x000fe60000100800 */
[----:B------:R-:W-:Y:S01]  /*b3e0*/  @!P0 IMAD.IADD R6, R6, 0x1, -R29 ;  /* 0x0000000106068824 */ /* 0x000fe200078e0a1d */
[----:B------:R-:W-:Y:S04]  /*b3f0*/  STL [R1+0x290], R20 ;  /* 0x0002901401007387 */ /* 0x000fe80000100800 */
[----:B------:R-:W-:Y:S04]  /*b400*/  STL [R1+0x298], R17 ;  /* 0x0002981101007387 */ /* 0x000fe80000100800 */
[----:B------:R-:W-:Y:S04]  /*b410*/  STL [R1+0x294], R16 ;  /* 0x0002941001007387 */ /* 0x000fe80000100800 */
[----:B------:R-:W-:Y:S04]  /*b420*/  STL [R1+0x274], R11 ;  /* 0x0002740b01007387 */ /* 0x000fe80000100800 */
[----:B------:R0:W-:Y:S04]  /*b430*/  STL [R1+0x27c], R2 ;  /* 0x00027c0201007387 */ /* 0x0001e80000100800 */
[----:B------:R1:W-:Y:S04]  /*b440*/  STL [R1+0x278], R10 ;  /* 0x0002780a01007387 */ /* 0x0003e80000100800 */
[----:B0-----:R-:W2:Y:S04]  /*b450*/  LDL.LU R2, [R1+0x23c] ;  /* 0x00023c0001027983 */ /* 0x001ea80000300800 */
        /* <DEDUP_REMOVED lines=11> */
[C---:B------:R-:W-:Y:S01]  /*b510*/  ISETP.GT.U32.AND P3, PT, R29.reuse, R15, PT ;  /* 0x0000000f1d00720c */ /* 0x040fe20003f64070 */
[--C-:B------:R-:W-:Y:S01]  /*b520*/  @!P4 IMAD.IADD R14, R14, 0x1, -R29.reuse ;  /* 0x000000010e0ec824 */ /* 0x100fe200078e0a1d */
[C---:B------:R-:W-:Y:S02]  /*b530*/  ISETP.GT.U32.AND P4, PT, R29.reuse, R8, PT ;  /* 0x000000081d00720c */ /* 0x040fe40003f84070 */
[----:B------:R-:W-:Y:S01]  /*b540*/  ISETP.GT.U32.AND P2, PT, R29, R12, PT ;  /* 0x0000000c1d00720c */ /* 0x000fe20003f44070 */
[----:B------:R-:W-:Y:S01]  /*b550*/  @!P5 IMAD.IADD R13, R13, 0x1, -R29 ;  /* 0x000000010d0dd824 */ /* 0x000fe200078e0a1d */
[----:B------:R-:W-:-:S03]  /*b560*/  ISETP.GT.U32.AND P5, PT, R29, R7, PT ;  /* 0x000000071d00720c */ /* 0x000fc60003fa4070 */
[--C-:B------:R-:W-:Y:S02]  /*b570*/  @!P6 IMAD.IADD R9, R9, 0x1, -R29.reuse ;  /* 0x000000010909e824 */ /* 0x100fe400078e0a1d */
[----:B------:R-:W-:Y:S01]  /*b580*/  @!P1 IMAD.IADD R5, R5, 0x1, -R29 ;  /* 0x0000000105059824 */ /* 0x000fe200078e0a1d */
[----:B------:R-:W-:-:S05]  /*b590*/  ISETP.GT.U32.AND P0, PT, R29, R4, PT ;  /* 0x000000041d00720c */ /* 0x000fca0003f04070 */
[--C-:B------:R-:W-:Y:S01]  /*b5a0*/  @!P2 IMAD.IADD R12, R12, 0x1, -R29.reuse ;  /* 0x000000010c0ca824 */ /* 0x100fe200078e0a1d */
[----:B------:R-:W-:Y:S01]  /*b5b0*/  ISETP.GT.U32.AND P2, PT, R29, R6, PT ;  /* 0x000000061d00720c */ /* 0x000fe20003f44070 */
[--C-:B------:R-:W-:Y:S01]  /*b5c0*/  @!P3 IMAD.IADD R15, R15, 0x1, -R29.reuse ;  /* 0x000000010f0fb824 */ /* 0x100fe200078e0a1d */
[----:B------:R0:W-:Y:S01]  /*b5d0*/  STL [R1+0x284], R9 ;  /* 0x0002840901007387 */ /* 0x0001e20000100800 */
[--C-:B------:R-:W-:Y:S02]  /*b5e0*/  @!P4 IMAD.IADD R8, R8, 0x1, -R29.reuse ;  /* 0x000000010808c824 */ /* 0x100fe400078e0a1d */
[--C-:B------:R-:W-:Y:S02]  /*b5f0*/  @!P5 IMAD.IADD R7, R7, 0x1, -R29.reuse ;  /* 0x000000010707d824 */ /* 0x100fe400078e0a1d */
[--C-:B------:R-:W-:Y:S01]  /*b600*/  @!P0 IMAD.IADD R4, R4, 0x1, -R29.reuse ;  /* 0x0000000104048824 */ /* 0x100fe200078e0a1d */
[----:B------:R-:W-:Y:S01]  /*b610*/  ISETP.GT.U32.AND P0, PT, R29, R5, PT ;  /* 0x000000051d00720c */ /* 0x000fe20003f04070 */
[----:B0-----:R-:W2:Y:S04]  /*b620*/  LDL.LU R9, [R1+0x224] ;  /* 0x0002240001097983 */ /* 0x001ea80000300800 */
[----:B------:R-:W3:Y:S04]  /*b630*/  LDL.LU R21, [R1+0x228] ;  /* 0x0002280001157983 */ /* 0x000ee80000300800 */
[----:B------:R0:W-:Y:S04]  /*b640*/  STL [R1+0x280], R15 ;  /* 0x0002800f01007387 */ /* 0x0001e80000100800 */
[----:B------:R-:W4:Y:S04]  /*b650*/  LDL.LU R20, [R1+0x22c] ;  /* 0x00022c0001147983 */ /* 0x000f280000300800 */
[----:B------:R1:W-:Y:S04]  /*b660*/  STL [R1+0x260], R8 ;  /* 0x0002600801007387 */ /* 0x0003e80000100800 */
[----:B------:R-:W-:Y:S04]  /*b670*/  STL [R1+0x264], R7 ;  /* 0x0002640701007387 */ /* 0x000fe80000100800 */
[----:B------:R-:W3:Y:S01]  /*b680*/  LDL.LU R16, [R1+0x234] ;  /* 0x0002340001107983 */ /* 0x000ee20000300800 */
[----:B------:R-:W-:-:S03]  /*b690*/  @!P2 IMAD.IADD R6, R6, 0x1, -R29 ;  /* 0x000000010606a824 */ /* 0x000fc600078e0a1d */
[----:B0-----:R-:W3:Y:S01]  /*b6a0*/  LDL.LU R15, [R1+0x230] ;  /* 0x00023000010f7983 */ /* 0x001ee20000300800 */
[----:B------:R-:W-:-:S03]  /*b6b0*/  @!P0 IMAD.IADD R5, R5, 0x1, -R29 ;  /* 0x0000000105058824 */ /* 0x000fc600078e0a1d */
[----:B------:R-:W-:Y:S04]  /*b6c0*/  STL [R1+0x268], R6 ;  /* 0x0002680601007387 */ /* 0x000fe80000100800 */
[----:B-1----:R-:W3:Y:S04]  /*b6d0*/  LDL.LU R8, [R1+0x210] ;  /* 0x0002100001087983 */ /* 0x002ee80000300800 */
[----:B------:R0:W-:Y:S04]  /*b6e0*/  STL [R1+0x270], R5 ;  /* 0x0002700501007387 */ /* 0x0001e80000100800 */
[----:B0-----:R-:W3:Y:S04]  /*b6f0*/  LDL.LU R5, [R1+0x214] ;  /* 0x0002140001057983 */ /* 0x001ee80000300800 */
[----:B------:R-:W3:Y:S04]  /*b700*/  LDL.LU R7, [R1+0x218] ;  /* 0x0002180001077983 */ /* 0x000ee80000300800 */
[----:B------:R-:W3:Y:S01]  /*b710*/  LDL.LU R6, [R1+0x220] ;  /* 0x0002200001067983 */ /* 0x000ee20000300800 */
[----:B------:R-:W-:-:S02]  /*b720*/  ISETP.GT.U32.AND P1, PT, R29, R3, PT ;  /* 0x000000031d00720c */ /* 0x000fc40003f24070 */
[----:B------:R-:W-:-:S11]  /*b730*/  ISETP.GT.U32.AND P3, PT, R29, R18, PT ;  /* 0x000000121d00720c */ /* 0x000fd60003f64070 */
[--C-:B------:R-:W-:Y:S01]  /*b740*/  @!P1 IMAD.IADD R3, R3, 0x1, -R29.reuse ;  /* 0x0000000103039824 */ /* 0x100fe200078e0a1d */
[C---:B------:R-:W-:Y:S02]  /*b750*/  ISETP.GT.U32.AND P1, PT, R29.reuse, R19, PT ;  /* 0x000000131d00720c */ /* 0x040fe40003f24070 */
[C---:B------:R-:W-:Y:S02]  /*b760*/  ISETP.GT.U32.AND P4, PT, R29.reuse, R14, PT ;  /* 0x0000000e1d00720c */ /* 0x040fe40003f84070 */
[C---:B------:R-:W-:Y:S02]  /*b770*/  ISETP.GT.U32.AND P6, PT, R29.reuse, R3, PT ;  /* 0x000000031d00720c */ /* 0x040fe40003fc4070 */
[C---:B------:R-:W-:Y:S01]  /*b780*/  ISETP.GT.U32.AND P5, PT, R29.reuse, R13, PT ;  /* 0x0000000d1d00720c */ /* 0x040fe20003fa4070 */
[----:B------:R-:W-:Y:S01]  /*b790*/  @!P3 IMAD.IADD R18, R18, 0x1, -R29 ;  /* 0x000000011212b824 */ /* 0x000fe200078e0a1d */
[----:B------:R-:W-:-:S05]  /*b7a0*/  ISETP.GT.U32.AND P3, PT, R29, R17, PT ;  /* 0x000000111d00720c */ /* 0x000fca0003f64070 */
[--C-:B------:R-:W-:Y:S01]  /*b7b0*/  @!P1 IMAD.IADD R19, R19, 0x1, -R29.reuse ;  /* 0x0000000113139824 */ /* 0x100fe200078e0a1d */
[C---:B------:R-:W-:Y:S01]  /*b7c0*/  ISETP.GT.U32.AND P1, PT, R29.reuse, R2, PT ;  /* 0x000000021d00720c */ /* 0x040fe20003f24070 */
[--C-:B------:R-:W-:Y:S01]  /*b7d0*/  @!P4 IMAD.IADD R14, R14, 0x1, -R29.reuse ;  /* 0x000000010e0ec824 */ /* 0x100fe200078e0a1d */
[----:B------:R-:W-:Y:S01]  /*b7e0*/  ISETP.GT.U32.AND P2, PT, R29, R12, PT ;  /* 0x0000000c1d00720c */ /* 0x000fe20003f44070 */
[--C-:B------:R-:W-:Y:S01]  /*b7f0*/  @!P6 IMAD.IADD R3, R3, 0x1, -R29.reuse ;  /* 0x000000010303e824 */ /* 0x100fe200078e0a1d */
[C---:B------:R-:W-:Y:S02]  /*b800*/  ISETP.GT.U32.AND P0, PT, R29.reuse, R4, PT ;  /* 0x000000041d00720c */ /* 0x040fe40003f04070 */
[----:B------:R-:W-:Y:S01]  /*b810*/  ISETP.GT.U32.AND P4, PT, R29, R11, PT ;  /* 0x0000000b1d00720c */ /* 0x000fe20003f84070 */
[--C-:B------:R-:W-:Y:S01]  /*b820*/  @!P5 IMAD.IADD R13, R13, 0x1, -R29.reuse ;  /* 0x000000010d0dd824 */ /* 0x100fe200078e0a1d */
[----:B------:R-:W-:Y:S01]  /*b830*/  ISETP.GT.U32.AND P5, PT, R29, R10, PT ;  /* 0x0000000a1d00720c */ /* 0x000fe20003fa4070 */
[----:B------:R-:W-:-:S04]  /*b840*/  @!P3 IMAD.IADD R17, R17, 0x1, -R29 ;  /* 0x000000011111b824 */ /* 0x000fc800078e0a1d */
[--C-:B------:R-:W-:Y:S02]  /*b850*/  @!P1 IMAD.IADD R2, R2, 0x1, -R29.reuse ;  /* 0x0000000102029824 */ /* 0x100fe400078e0a1d */
[--C-:B------:R-:W-:Y:S02]  /*b860*/  @!P2 IMAD.IADD R12, R12, 0x1, -R29.reuse ;  /* 0x000000010c0ca824 */ /* 0x100fe400078e0a1d */
[--C-:B------:R-:W-:Y:S02]  /*b870*/  @!P0 IMAD.IADD R4, R4, 0x1, -R29.reuse ;  /* 0x0000000104048824 */ /* 0x100fe400078e0a1d */
[--C-:B------:R-:W-:Y:S01]  /*b880*/  @!P4 IMAD.IADD R11, R11, 0x1, -R29.reuse ;  /* 0x000000010b0bc824 */ /* 0x100fe200078e0a1d */
[----:B------:R-:W-:Y:S01]  /*b890*/  STL [R1+0x26c], R19 ;  /* 0x00026c1301007387 */ /* 0x000fe20000100800 */
[----:B------:R-:W-:-:S03]  /*b8a0*/  @!P5 IMAD.IADD R10, R10, 0x1, -R29 ;  /* 0x000000010a0ad824 */ /* 0x000fc600078e0a1d */
[----:B------:R-:W-:Y:S04]  /*b8b0*/  STL [R1+0x24c], R18 ;  /* 0x00024c1201007387 */ /* 0x000fe80000100800 */
[----:B------:R-:W-:Y:S04]  /*b8c0*/  STL [R1+0x250], R14 ;  /* 0x0002500e01007387 */ /* 0x000fe80000100800 */
[----:B------:R-:W-:Y:S04]  /*b8d0*/  STL [R1+0x254], R13 ;  /* 0x0002540d01007387 */ /* 0x000fe80000100800 */
[----:B------:R-:W-:Y:S04]  /*b8e0*/  STL [R1+0x25c], R12 ;  /* 0x00025c0c01007387 */ /* 0x000fe80000100800 */
[----:B------:R0:W-:Y:S04]  /*b8f0*/  STL [R1+0x258], R4 ;  /* 0x0002580401007387 */ /* 0x0001e80000100800 */
[----:B0-----:R-:W3:Y:S04]  /*b900*/  LDL.LU R4, [R1+0x21c] ;  /* 0x00021c0001047983 */ /* 0x001ee80000300800 */
[----:B------:R-:W3:Y:S04]  /*b910*/  LDL.LU R14, [R1+0x1fc] ;  /* 0x0001fc00010e7983 */ /* 0x000ee80000300800 */
[----:B------:R-:W3:Y:S04]  /*b920*/  LDL.LU R13, [R1+0x200] ;  /* 0x00020000010d7983 */ /* 0x000ee80000300800 */
[----:B------:R0:W-:Y:S04]  /*b930*/  STL [R1+0x238], R3 ;  /* 0x0002380301007387 */ /* 0x0001e80000100800 */
[----:B------:R-:W3:Y:S04]  /*b940*/  LDL.LU R12, [R1+0x204] ;  /* 0x00020400010c7983 */ /* 0x000ee80000300800 */
[----:B0-----:R-:W3:Y:S01]  /*b950*/  LDL.LU R3, [R1+0x20c] ;  /* 0x00020c0001037983 */ /* 0x001ee20000300800 */
[----:B--2---:R-:W-:-:S02]  /*b960*/  ISETP.GT.U32.AND P2, PT, R29, R9, PT ;  /* 0x000000091d00720c */ /* 0x004fc40003f44070 */
[C---:B----4-:R-:W-:Y:S02]  /*b970*/  ISETP.GT.U32.AND P6, PT, R29.reuse, R20, PT ;  /* 0x000000141d00720c */ /* 0x050fe40003fc4070 */
[C---:B---3--:R-:W-:Y:S02]  /*b980*/  ISETP.GT.U32.AND P0, PT, R29.reuse, R21, PT ;  /* 0x000000151d00720c */ /* 0x048fe40003f04070 */
[C---:B------:R-:W-:Y:S02]  /*b990*/  ISETP.GT.U32.AND P1, PT, R29.reuse, R16, PT ;  /* 0x000000101d00720c */ /* 0x040fe40003f24070 */
[----:B------:R-:W-:-:S07]  /*b9a0*/  ISETP.GT.U32.AND P3, PT, R29, R15, PT ;  /* 0x0000000f1d00720c */ /* 0x000fce0003f64070 */
[--C-:B------:R-:W-:Y:S01]  /*b9b0*/  @!P6 IMAD.IADD R20, R20, 0x1, -R29.reuse ;  /* 0x000000011414e824 */ /* 0x100fe200078e0a1d */
[C---:B------:R-:W-:Y:S02]  /*b9c0*/  ISETP.GT.U32.AND P6, PT, R29.reuse, R2, PT ;  /* 0x000000021d00720c */ /* 0x040fe40003fc4070 */
[C---:B------:R-:W-:Y:S01]  /*b9d0*/  ISETP.GT.U32.AND P4, PT, R29.reuse, R8, PT ;  /* 0x000000081d00720c */ /* 0x040fe20003f84070 */
[--C-:B------:R-:W-:Y:S01]  /*b9e0*/  @!P1 IMAD.IADD R16, R16, 0x1, -R29.reuse ;  /* 0x0000000110109824 */ /* 0x100fe200078e0a1d */
[----:B------:R-:W-:Y:S01]  /*b9f0*/  ISETP.GT.U32.AND P1, PT, R29, R17, PT ;  /* 0x000000111d00720c */ /* 0x000fe20003f24070 */
[--C-:B------:R-:W-:Y:S01]  /*ba00*/  @!P3 IMAD.IADD R15, R15, 0x1, -R29.reuse ;  /* 0x000000010f0fb824 */ /* 0x100fe200078e0a1d */
[C---:B------:R-:W-:Y:S02]  /*ba10*/  ISETP.GT.U32.AND P3, PT, R29.reuse, R11, PT ;  /* 0x0000000b1d00720c */ /* 0x040fe40003f64070 */
[----:B------:R-:W-:Y:S01]  /*ba20*/  ISETP.GT.U32.AND P5, PT, R29, R5, PT ;  /* 0x000000051d00720c */ /* 0x000fe20003fa4070 */
[----:B------:R-:W-:-:S02]  /*ba30*/  @!P2 IMAD.IADD R9, R9, 0x1, -R29 ;  /* 0x000000010909a824 */ /* 0x000fc400078e0a1d */
[----:B------:R-:W-:Y:S01]  /*ba40*/  @!P0 IMAD.IADD R21, R21, 0x1, -R29 ;  /* 0x0000000115158824 */ /* 0x000fe200078e0a1d */
[----:B------:R-:W-:-:S03]  /*ba50*/  ISETP.GT.U32.AND P2, PT, R29, R7, PT ;  /* 0x000000071d00720c */ /* 0x000fc60003f44070 */
[--C-:B------:R-:W-:Y:S01]  /*ba60*/  @!P4 IMAD.IADD R8, R8, 0x1, -R29.reuse ;  /* 0x000000010808c824 */ /* 0x100fe200078e0a1d */
[C---:B------:R-:W-:Y:S01]  /*ba70*/  ISETP.GT.U32.AND P4, PT, R29.reuse, R10, PT ;  /* 0x0000000a1d00720c */ /* 0x040fe20003f84070 */
[--C-:B------:R-:W-:Y:S01]  /*ba80*/  @!P6 IMAD.IADD R2, R2, 0x1, -R29.reuse ;  /* 0x000000010202e824 */ /* 0x100fe200078e0a1d */
[----:B------:R-:W-:Y:S01]  /*ba90*/  ISETP.GT.U32.AND P0, PT, R29, R6, PT ;  /* 0x000000061d00720c */ /* 0x000fe20003f04070 */
[--C-:B------:R-:W-:Y:S02]  /*baa0*/  @!P1 IMAD.IADD R17, R17, 0x1, -R29.reuse ;  /* 0x0000000111119824 */ /* 0x100fe400078e0a1d */
[--C-:B------:R-:W-:Y:S01]  /*bab0*/  @!P5 IMAD.IADD R5, R5, 0x1, -R29.reuse ;  /* 0x000000010505d824 */ /* 0x100fe200078e0a1d */
[----:B------:R-:W-:Y:S01]  /*bac0*/  ISETP.GT.U32.AND P5, PT, R29, R9, PT ;  /* 0x000000091d00720c */ /* 0x000fe20003fa4070 */
[----:B------:R0:W-:Y:S01]  /*bad0*/  STL [R1+0x23c], R2 ;  /* 0x00023c0201007387 */ /* 0x0001e20000100800 */
[--C-:B------:R-:W-:Y:S02]  /*bae0*/  @!P3 IMAD.IADD R11, R11, 0x1, -R29.reuse ;  /* 0x000000010b0bb824 */ /* 0x100fe400078e0a1d */
[--C-:B------:R-:W-:Y:S01]  /*baf0*/  @!P2 IMAD.IADD R7, R7, 0x1, -R29.reuse ;  /* 0x000000010707a824 */ /* 0x100fe200078e0a1d */
[----:B0-----:R-:W2:Y:S04]  /*bb00*/  LDL.LU R2, [R1+0x208] ;  /* 0x0002080001027983 */ /* 0x001ea80000300800 */
[----:B------:R-:W3:Y:S04]  /*bb10*/  LDL.LU R19, [R1+0x1e8] ;  /* 0x0001e80001137983 */ /* 0x000ee80000300800 */
[----:B------:R0:W-:Y:S04]  /*bb20*/  STL [R1+0x240], R17 ;  /* 0x0002401101007387 */ /* 0x0001e80000100800 */
[----:B------:R-:W4:Y:S01]  /*bb30*/  LDL.LU R18, [R1+0x1ec] ;  /* 0x0001ec0001127983 */ /* 0x000f220000300800 */
[C---:B------:R-:W-:Y:S01]  /*bb40*/  ISETP.GT.U32.AND P2, PT, R29.reuse, R21, PT ;  /* 0x000000151d00720c */ /* 0x040fe20003f44070 */
[--C-:B------:R-:W-:Y:S01]  /*bb50*/  @!P0 IMAD.IADD R6, R6, 0x1, -R29.reuse ;  /* 0x0000000106068824 */ /* 0x100fe200078e0a1d */
[C---:B------:R-:W-:Y:S01]  /*bb60*/  ISETP.GT.U32.AND P0, PT, R29.reuse, R20, PT ;  /* 0x000000141d00720c */ /* 0x040fe20003f04070 */
[----:B------:R-:W-:Y:S01]  /*bb70*/  @!P4 IMAD.IADD R10, R10, 0x1, -R29 ;  /* 0x000000010a0ac824 */ /* 0x000fe200078e0a1d */
[----:B0-----:R-:W2:Y:S01]  /*bb80*/  LDL.LU R17, [R1+0x1f0] ;  /* 0x0001f00001117983 */ /* 0x001ea20000300800 */
[----:B------:R-:W-:-:S03]  /*bb90*/  ISETP.GT.U32.AND P1, PT, R29, R16, PT ;  /* 0x000000101d00720c */ /* 0x000fc60003f24070 */
[----:B------:R0:W-:Y:S01]  /*bba0*/  STL [R1+0x248], R11 ;  /* 0x0002480b01007387 */ /* 0x0001e20000100800 */
[----:B------:R-:W-:Y:S01]  /*bbb0*/  ISETP.GT.U32.AND P3, PT, R29, R15, PT ;  /* 0x0000000f1d00720c */ /* 0x000fe20003f64070 */
[--C-:B------:R-:W-:Y:S01]  /*bbc0*/  @!P5 IMAD.IADD R9, R9, 0x1, -R29.reuse ;  /* 0x000000010909d824 */ /* 0x100fe200078e0a1d */
[C---:B------:R-:W-:Y:S02]  /*bbd0*/  ISETP.GT.U32.AND P5, PT, R29.reuse, R5, PT ;  /* 0x000000051d00720c */ /* 0x040fe40003fa4070 */
[----:B------:R-:W-:Y:S01]  /*bbe0*/  ISETP.GT.U32.AND P4, PT, R29, R8, PT ;  /* 0x000000081d00720c */ /* 0x000fe20003f84070 */
[----:B0-----:R-:W2:Y:S04]  /*bbf0*/  LDL.LU R11, [R1+0x1f8] ;  /* 0x0001f800010b7983 */ /* 0x001ea80000300800 */
[----:B------:R0:W-:Y:S01]  /*bc00*/  STL [R1+0x244], R10 ;  /* 0x0002440a01007387 */ /* 0x0001e20000100800 */
[----:B------:R-:W-:-:S03]  /*bc10*/  @!P2 IMAD.IADD R21, R21, 0x1, -R29 ;  /* 0x000000011515a824 */ /* 0x000fc600078e0a1d */
[----:B0-----:R-:W2:Y:S01]  /*bc20*/  LDL.LU R10, [R1+0x1f4] ;  /* 0x0001f400010a7983 */ /* 0x001ea20000300800 */
[--C-:B------:R-:W-:Y:S02]  /*bc30*/  @!P0 IMAD.IADD R20, R20, 0x1, -R29.reuse ;  /* 0x0000000114148824 */ /* 0x100fe400078e0a1d */
[--C-:B------:R-:W-:Y:S01]  /*bc40*/  @!P1 IMAD.IADD R16, R16, 0x1, -R29.reuse ;  /* 0x0000000110109824 */ /* 0x100fe200078e0a1d */
[----:B------:R0:W-:Y:S01]  /*bc50*/  STL [R1+0x224], R9 ;  /* 0x0002240901007387 */ /* 0x0001e20000100800 */
[--C-:B------:R-:W-:Y:S02]  /*bc60*/  @!P3 IMAD.IADD R15, R15, 0x1, -R29.reuse ;  /* 0x000000010f0fb824 */ /* 0x100fe400078e0a1d */
[--C-:B------:R-:W-:Y:S02]  /*bc70*/  @!P5 IMAD.IADD R5, R5, 0x1, -R29.reuse ;  /* 0x000000010505d824 */ /* 0x100fe400078e0a1d */
[----:B------:R-:W-:Y:S01]  /*bc80*/  @!P4 IMAD.IADD R8, R8, 0x1, -R29 ;  /* 0x000000010808c824 */ /* 0x000fe200078e0a1d */
[----:B0-----:R-:W2:Y:S04]  /*bc90*/  LDL.LU R9, [R1+0x1d0] ;  /* 0x0001d00001097983 */ /* 0x001ea80000300800 */
[----:B------:R-:W-:Y:S04]  /*bca0*/  STL [R1+0x228], R21 ;  /* 0x0002281501007387 */ /* 0x000fe80000100800 */
[----:B------:R-:W-:Y:S04]  /*bcb0*/  STL [R1+0x22c], R20 ;  /* 0x00022c1401007387 */ /* 0x000fe80000100800 */
[----:B------:R-:W-:Y:S04]  /*bcc0*/  STL [R1+0x234], R16 ;  /* 0x0002341001007387 */ /* 0x000fe80000100800 */
[----:B------:R-:W-:Y:S04]  /*bcd0*/  STL [R1+0x230], R15 ;  /* 0x0002300f01007387 */ /* 0x000fe80000100800 */
[----:B------:R0:W-:Y:S04]  /*bce0*/  STL [R1+0x214], R5 ;  /* 0x0002140501007387 */ /* 0x0001e80000100800 */
[----:B------:R-:W-:Y:S04]  /*bcf0*/  STL [R1+0x210], R8 ;  /* 0x0002100801007387 */ /* 0x000fe80000100800 */
[----:B0-----:R-:W2:Y:S01]  /*bd00*/  LDL R5, [R1+0x1190] ;  /* 0x0011900001057983 */ /* 0x001ea20000100800 */
[----:B------:R-:W-:-:S02]  /*bd10*/  ISETP.GT.U32.AND P6, PT, R29, R6, PT ;  /* 0x000000061d00720c */ /* 0x000fc40003fc4070 */
[C---:B------:R-:W-:Y:S02]  /*bd20*/  ISETP.GT.U32.AND P0, PT, R29.reuse, R4, PT ;  /* 0x000000041d00720c */ /* 0x040fe40003f04070 */
[C---:B------:R-:W-:Y:S02]  /*bd30*/  ISETP.GT.U32.AND P1, PT, R29.reuse, R14, PT ;  /* 0x0000000e1d00720c */ /* 0x040fe40003f24070 */
[C---:B------:R-:W-:Y:S02]  /*bd40*/  ISETP.GT.U32.AND P3, PT, R29.reuse, R13, PT ;  /* 0x0000000d1d00720c */ /* 0x040fe40003f64070 */
[----:B------:R-:W-:-:S05]  /*bd50*/  ISETP.GT.U32.AND P4, PT, R29, R12, PT ;  /* 0x0000000c1d00720c */ /* 0x000fca0003f84070 */
[--C-:B------:R-:W-:Y:S02]  /*bd60*/  @!P6 IMAD.IADD R6, R6, 0x1, -R29.reuse ;  /* 0x000000010606e824 */ /* 0x100fe400078e0a1d */
[--C-:B------:R-:W-:Y:S01]  /*bd70*/  @!P0 IMAD.IADD R4, R4, 0x1, -R29.reuse ;  /* 0x0000000104048824 */ /* 0x100fe200078e0a1d */
[----:B------:R-:W-:Y:S01]  /*bd80*/  ISETP.GT.U32.AND P2, PT, R29, R7, PT ;  /* 0x000000071d00720c */ /* 0x000fe20003f44070 */
[--C-:B------:R-:W-:Y:S02]  /*bd90*/  @!P1 IMAD.IADD R14, R14, 0x1, -R29.reuse ;  /* 0x000000010e0e9824 */ /* 0x100fe400078e0a1d */
[--C-:B------:R-:W-:Y:S01]  /*bda0*/  @!P3 IMAD.IADD R13, R13, 0x1, -R29.reuse ;  /* 0x000000010d0db824 */ /* 0x100fe200078e0a1d */
[----:B------:R-:W-:Y:S01]  /*bdb0*/  ISETP.GT.U32.AND P5, PT, R29, R3, PT ;  /* 0x000000031d00720c */ /* 0x000fe20003fa4070 */
[----:B------:R-:W-:Y:S02]  /*bdc0*/  @!P4 IMAD.IADD R12, R12, 0x1, -R29 ;  /* 0x000000010c0cc824 */ /* 0x000fe400078e0a1d */
[----:B------:R-:W-:-:S06]  /*bdd0*/  IMAD.HI.U32 R25, R0, R24, RZ ;  /* 0x0000001800197227 */ /* 0x000fcc00078e00ff */
[----:B------:R-:W-:-:S04]  /*bde0*/  @!P2 IMAD.IADD R7, R7, 0x1, -R29 ;  /* 0x000000010707a824 */ /* 0x000fc800078e0a1d */
[----:B------:R-:W-:Y:S01]  /*bdf0*/  @!P5 IMAD.IADD R3, R3, 0x1, -R29 ;  /* 0x000000010303d824 */ /* 0x000fe200078e0a1d */
[----:B------:R0:W-:Y:S01]  /*be00*/  STL [R1+0x218], R7 ;  /* 0x0002180701007387 */ /* 0x0001e20000100800 */
[----:B------:R-:W-:-:S03]  /*be10*/  IMAD.MOV R25, RZ, RZ, -R25 ;  /* 0x000000ffff197224 */ /* 0x000fc600078e0a19 */
[----:B0-----:R-:W2:Y:S04]  /*be20*/  LDL.LU R7, [R1+0x1dc] ;  /* 0x0001dc0001077983 */ /* 0x001ea80000300800 */
[----:B------:R-:W2:Y:S04]  /*be30*/  LDL.LU R16, [R1+0x1e4] ;  /* 0x0001e40001107983 */ /* 0x000ea80000300800 */
[----:B------:R0:W-:Y:S01]  /*be40*/  STL [R1+0x220], R6 ;  /* 0x0002200601007387 */ /* 0x0001e20000100800 */
[----:B------:R-:W-:-:S03]  /*be50*/  IMAD R24, R29, R25, R24 ;  /* 0x000000191d187224 */ /* 0x000fc600078e0218 */
[----:B------:R-:W2:Y:S04]  /*be60*/  LDL.LU R8, [R1+0x1e0] ;  /* 0x0001e00001087983 */ /* 0x000ea80000300800 */
[----:B0-----:R-:W2:Y:S01]  /*be70*/  LDL.LU R6, [R1+0x1bc] ;  /* 0x0001bc0001067983 */ /* 0x001ea20000300800 */
[C---:B---3--:R-:W-:Y:S02]  /*be80*/  ISETP.GT.U32.AND P6, PT, R29.reuse, R19, PT ;  /* 0x000000131d00720c */ /* 0x048fe40003fc4070 */
[C---:B----4-:R-:W-:Y:S02]  /*be90*/  ISETP.GT.U32.AND P0, PT, R29.reuse, R18, PT ;  /* 0x000000121d00720c */ /* 0x050fe40003f04070 */
[----:B--2---:R-:W-:-:S09]  /*bea0*/  ISETP.GT.U32.AND P1, PT, R29, R17, PT ;  /* 0x000000111d00720c */ /* 0x004fd20003f24070 */
[--C-:B------:R-:W-:Y:S01]  /*beb0*/  @!P6 IMAD.IADD R19, R19, 0x1, -R29.reuse ;  /* 0x000000011313e824 */ /* 0x100fe200078e0a1d */
[C---:B------:R-:W-:Y:S02]  /*bec0*/  ISETP.GT.U32.AND P6, PT, R29.reuse, R4, PT ;  /* 0x000000041d00720c */ /* 0x040fe40003fc4070 */
[C---:B------:R-:W-:Y:S01]  /*bed0*/  ISETP.GT.U32.AND P3, PT, R29.reuse, R11, PT ;  /* 0x0000000b1d00720c */ /* 0x040fe20003f64070 */
[--C-:B------:R-:W-:Y:S01]  /*bee0*/  @!P0 IMAD.IADD R18, R18, 0x1, -R29.reuse ;  /* 0x0000000112128824 */ /* 0x100fe200078e0a1d */
[----:B------:R-:W-:Y:S01]  /*bef0*/  ISETP.GT.U32.AND P0, PT, R29, R14, PT ;  /* 0x0000000e1d00720c */ /* 0x000fe20003f04070 */
[----:B------:R-:W-:Y:S01]  /*bf00*/  @!P1 IMAD.IADD R17, R17, 0x1, -R29 ;  /* 0x0000000111119824 */ /* 0x000fe200078e0a1d */
[C---:B------:R-:W-:Y:S02]  /*bf10*/  ISETP.GT.U32.AND P1, PT, R29.reuse, R13, PT ;  /* 0x0000000d1d00720c */ /* 0x040fe40003f24070 */
[----:B------:R-:W-:-:S07]  /*bf20*/  ISETP.GT.U32.AND P4, PT, R29, R10, PT ;  /* 0x0000000a1d00720c */ /* 0x000fce0003f84070 */
[--C-:B------:R-:W-:Y:S01]  /*bf30*/  @!P3 IMAD.IADD R11, R11, 0x1, -R29.reuse ;  /* 0x000000010b0bb824 */ /* 0x100fe200078e0a1d */
[----:B------:R-:W-:Y:S01]  /*bf40*/  ISETP.GT.U32.AND P3, PT, R29, R12, PT ;  /* 0x0000000c1d00720c */ /* 0x000fe20003f64070 */
[--C-:B------:R-:W-:Y:S02]  /*bf50*/  @!P6 IMAD.IADD R4, R4, 0x1, -R29.reuse ;  /* 0x000000010404e824 */ /* 0x100fe400078e0a1d */
[--C-:B------:R-:W-:Y:S02]  /*bf60*/  @!P0 IMAD.IADD R14, R14, 0x1, -R29.reuse ;  /* 0x000000010e0e8824 */ /* 0x100fe400078e0a1d */
[--C-:B------:R-:W-:Y:S02]  /*bf70*/  @!P1 IMAD.IADD R13, R13, 0x1, -R29.reuse ;  /* 0x000000010d0d9824 */ /* 0x100fe400078e0a1d */
[----:B------:R-:W-:Y:S01]  /*bf80*/  @!P4 IMAD.IADD R10, R10, 0x1, -R29 ;  /* 0x000000010a0ac824 */ /* 0x000fe200078e0a1d */
[----:B------:R-:W-:-:S05]  /*bf90*/  ISETP.GT.U32.AND P4, PT, R29, R3, PT ;  /* 0x000000031d00720c */ /* 0x000fca0003f84070 */
[----:B------:R-:W-:-:S08]  /*bfa0*/  @!P3 IMAD.IADD R12, R12, 0x1, -R29 ;  /* 0x000000010c0cb824 */ /* 0x000fd000078e0a1d */
        /* <DEDUP_REMOVED lines=16> */
[C---:B------:R-:W-:Y:S01]  /*c0b0*/  ISETP.GT.U32.AND P0, PT, R29.reuse, R18, PT ;  /* 0x000000121d00720c */ /* 0x040fe20003f04070 */
[----:B0-----:R-:W3:Y:S08]  /*c0c0*/  LDL.LU R3, [R1+0x1b4] ;  /* 0x0001b40001037983 */ /* 0x001ef00000300800 */
[--C-:B------:R-:W-:Y:S01]  /*c0d0*/  @!P2 IMAD.IADD R2, R2, 0x1, -R29.reuse ;  /* 0x000000010202a824 */ /* 0x100fe200078e0a1d */
[----:B------:R-:W-:Y:S01]  /*c0e0*/  ISETP.GT.U32.AND P2, PT, R29, R26, PT ;  /* 0x0000001a1d00720c */ /* 0x000fe20003f44070 */
[----:B------:R-:W-:Y:S01]  /*c0f0*/  @!P5 IMAD.IADD R9, R9, 0x1, -R29 ;  /* 0x000000010909d824 */ /* 0x000fe200078e0a1d */
[----:B------:R-:W-:-:S02]  /*c100*/  ISETP.GT.U32.AND P1, PT, R29, R17, PT ;  /* 0x000000111d00720c */ /* 0x000fc40003f24070 */
[----:B------:R-:W-:-:S09]  /*c110*/  ISETP.GT.U32.AND P5, PT, R29, R2, PT ;  /* 0x000000021d00720c */ /* 0x000fd20003fa4070 */
[--C-:B------:R-:W-:Y:S01]  /*c120*/  @!P2 IMAD.IADD R26, R26, 0x1, -R29.reuse ;  /* 0x000000011a1aa824 */ /* 0x100fe200078e0a1d */
[C---:B------:R-:W-:Y:S02]  /*c130*/  ISETP.GT.U32.AND P2, PT, R29.reuse, R19, PT ;  /* 0x000000131d00720c */ /* 0x040fe40003f44070 */
[C---:B------:R-:W-:Y:S02]  /*c140*/  ISETP.GT.U32.AND P3, PT, R29.reuse, R11, PT ;  /* 0x0000000b1d00720c */ /* 0x040fe40003f64070 */
[C---:B------:R-:W-:Y:S01]  /*c150*/  ISETP.GT.U32.AND P6, PT, R29.reuse, R26, PT ;  /* 0x0000001a1d00720c */ /* 0x040fe20003fc4070 */
[--C-:B------:R-:W-:Y:S01]  /*c160*/  @!P0 IMAD.IADD R18, R18, 0x1, -R29.reuse ;  /* 0x0000000112128824 */ /* 0x100fe200078e0a1d */
[----:B------:R-:W-:Y:S01]  /*c170*/  ISETP.GT.U32.AND P0, PT, R29, R16, PT ;  /* 0x000000101d00720c */ /* 0x000fe20003f04070 */
[--C-:B------:R-:W-:Y:S02]  /*c180*/  @!P5 IMAD.IADD R2, R2, 0x1, -R29.reuse ;  /* 0x000000010202d824 */ /* 0x100fe400078e0a1d */
[----:B------:R-:W-:-:S04]  /*c190*/  @!P1 IMAD.IADD R17, R17, 0x1, -R29 ;  /* 0x0000000111119824 */ /* 0x000fc800078e0a1d */
[--C-:B------:R-:W-:Y:S01]  /*c1a0*/  @!P2 IMAD.IADD R19, R19, 0x1, -R29.reuse ;  /* 0x000000011313a824 */ /* 0x100fe200078e0a1d */
[C---:B------:R-:W-:Y:S02]  /*c1b0*/  ISETP.GT.U32.AND P2, PT, R29.reuse, R7, PT ;  /* 0x000000071d00720c */ /* 0x040fe40003f44070 */
[C---:B------:R-:W-:Y:S02]  /*c1c0*/  ISETP.GT.U32.AND P1, PT, R29.reuse, R8, PT ;  /* 0x000000081d00720c */ /* 0x040fe40003f24070 */
[----:B------:R-:W-:Y:S01]  /*c1d0*/  ISETP.GT.U32.AND P4, PT, R29, R10, PT ;  /* 0x0000000a1d00720c */ /* 0x000fe20003f84070 */
[----:B------:R0:W-:Y:S01]  /*c1e0*/  STL [R1+0x208], R2 ;  /* 0x0002080201007387 */ /* 0x0001e20000100800 */
[--C-:B------:R-:W-:Y:S01]  /*c1f0*/  @!P3 IMAD.IADD R11, R11, 0x1, -R29.reuse ;  /* 0x000000010b0bb824 */ /* 0x100fe200078e0a1d */
[----:B------:R-:W-:Y:S01]  /*c200*/  ISETP.GT.U32.AND P3, PT, R29, R6, PT ;  /* 0x000000061d00720c */ /* 0x000fe20003f64070 */
[--C-:B------:R-:W-:Y:S01]  /*c210*/  @!P6 IMAD.IADD R26, R26, 0x1, -R29.reuse ;  /* 0x000000011a1ae824 */ /* 0x100fe200078e0a1d */
[----:B0-----:R-:W3:Y:S04]  /*c220*/  LDL.LU R2, [R1+0x1b0] ;  /* 0x0001b00001027983 */ /* 0x001ee80000300800 */
[----:B------:R-:W-:-:S02]  /*c230*/  @!P2 IMAD.IADD R7, R7, 0x1, -R29 ;  /* 0x000000010707a824 */ /* 0x000fc400078e0a1d */
[--C-:B------:R-:W-:Y:S02]  /*c240*/  @!P0 IMAD.IADD R16, R16, 0x1, -R29.reuse ;  /* 0x0000000110108824 */ /* 0x100fe400078e0a1d */
[--C-:B------:R-:W-:Y:S02]  /*c250*/  @!P1 IMAD.IADD R8, R8, 0x1, -R29.reuse ;  /* 0x0000000108089824 */ /* 0x100fe400078e0a1d */
[--C-:B------:R-:W-:Y:S01]  /*c260*/  @!P4 IMAD.IADD R10, R10, 0x1, -R29.reuse ;  /* 0x000000010a0ac824 */ /* 0x100fe200078e0a1d */
[----:B------:R-:W-:Y:S01]  /*c270*/  ISETP.GT.U32.AND P5, PT, R29, R9, PT ;  /* 0x000000091d00720c */ /* 0x000fe20003fa4070 */
[--C-:B------:R-:W-:Y:S01]  /*c280*/  @!P3 IMAD.IADD R6, R6, 0x1, -R29.reuse ;  /* 0x000000010606b824 */ /* 0x100fe200078e0a1d */
[----:B------:R0:W-:Y:S04]  /*c290*/  STL [R1+0x1e8], R19 ;  /* 0x0001e81301007387 */ /* 0x0001e80000100800 */
[----:B------:R-:W-:Y:S04]  /*c2a0*/  STL [R1+0x1ec], R18 ;  /* 0x0001ec1201007387 */ /* 0x000fe80000100800 */
[----:B------:R-:W-:Y:S03]  /*c2b0*/  STL [R1+0x1f0], R17 ;  /* 0x0001f01101007387 */ /* 0x000fe60000100800 */
[----:B------:R-:W-:Y:S01]  /*c2c0*/  @!P5 IMAD.IADD R9, R9, 0x1, -R29 ;  /* 0x000000010909d824 */ /* 0x000fe200078e0a1d */
[----:B------:R1:W-:Y:S04]  /*c2d0*/  STL [R1+0x1f8], R11 ;  /* 0x0001f80b01007387 */ /* 0x0003e80000100800 */
[----:B------:R0:W-:Y:S04]  /*c2e0*/  STL [R1+0x1f4], R10 ;  /* 0x0001f40a01007387 */ /* 0x0001e80000100800 */
[----:B------:R-:W3:Y:S04]  /*c2f0*/  LDL.LU R20, [R1+0x188] ;  /* 0x0001880001147983 */ /* 0x000ee80000300800 */
[----:B------:R1:W-:Y:S04]  /*c300*/  STL [R1+0x1d0], R9 ;  /* 0x0001d00901007387 */ /* 0x0003e80000100800 */
[----:B0-----:R-:W3:Y:S04]  /*c310*/  LDL.LU R19, [R1+0x190] ;  /* 0x0001900001137983 */ /* 0x001ee80000300800 */
[----:B-1----:R-:W3:Y:S04]  /*c320*/  LDL.LU R11, [R1+0x194] ;  /* 0x00019400010b7983 */ /* 0x002ee80000300800 */
[----:B------:R-:W-:Y:S04]  /*c330*/  STL [R1+0x1d8], R26 ;  /* 0x0001d81a01007387 */ /* 0x000fe80000100800 */
[----:B------:R-:W3:Y:S04]  /*c340*/  LDL.LU R10, [R1+0x19c] ;  /* 0x00019c00010a7983 */ /* 0x000ee80000300800 */
[----:B------:R-:W3:Y:S01]  /*c350*/  LDL.LU R9, [R1+0x198] ;  /* 0x0001980001097983 */ /* 0x000ee20000300800 */
        /* <DEDUP_REMOVED lines=8> */
[C---:B------:R-:W-:Y:S01]  /*c3e0*/  ISETP.GT.U32.AND P3, PT, R29.reuse, R12, PT ;  /* 0x0000000c1d00720c */ /* 0x040fe20003f64070 */
[--C-:B------:R-:W-:Y:S01]  /*c3f0*/  @!P0 IMAD.IADD R14, R14, 0x1, -R29.reuse ;  /* 0x000000010e0e8824 */ /* 0x100fe200078e0a1d */
[----:B------:R-:W-:Y:S01]  /*c400*/  ISETP.GT.U32.AND P2, PT, R29, R16, PT ;  /* 0x000000101d00720c */ /* 0x000fe20003f44070 */
[--C-:B------:R-:W-:Y:S01]  /*c410*/  @!P4 IMAD.IADD R5, R5, 0x1, -R29.reuse ;  /* 0x000000010505c824 */ /* 0x100fe200078e0a1d */
[----:B------:R-:W-:Y:S01]  /*c420*/  ISETP.GT.U32.AND P0, PT, R29, R8, PT ;  /* 0x000000081d00720c */ /* 0x000fe20003f04070 */
[----:B------:R-:W-:Y:S01]  /*c430*/  @!P1 IMAD.IADD R13, R13, 0x1, -R29 ;  /* 0x000000010d0d9824 */ /* 0x000fe200078e0a1d */
[----:B------:R-:W-:-:S05]  /*c440*/  ISETP.GT.U32.AND P1, PT, R29, R6, PT ;  /* 0x000000061d00720c */ /* 0x000fca0003f24070 */
[--C-:B------:R-:W-:Y:S02]  /*c450*/  @!P6 IMAD.IADD R7, R7, 0x1, -R29.reuse ;  /* 0x000000010707e824 */ /* 0x100fe400078e0a1d */
[--C-:B------:R-:W-:Y:S01]  /*c460*/  @!P3 IMAD.IADD R12, R12, 0x1, -R29.reuse ;  /* 0x000000010c0cb824 */ /* 0x100fe200078e0a1d */
[----:B------:R-:W-:Y:S01]  /*c470*/  ISETP.GT.U32.AND P3, PT, R29, R5, PT ;  /* 0x000000051d00720c */ /* 0x000fe20003f64070 */
[--C-:B------:R-:W-:Y:S01]  /*c480*/  @!P2 IMAD.IADD R16, R16, 0x1, -R29.reuse ;  /* 0x000000011010a824 */ /* 0x100fe200078e0a1d */
[----:B------:R0:W-:Y:S01]  /*c490*/  STL [R1+0x1dc], R7 ;  /* 0x0001dc0701007387 */ /* 0x0001e20000100800 */
[--C-:B------:R-:W-:Y:S02]  /*c4a0*/  @!P0 IMAD.IADD R8, R8, 0x1, -R29.reuse ;  /* 0x0000000108088824 */ /* 0x100fe400078e0a1d */
[--C-:B------:R-:W-:Y:S01]  /*c4b0*/  @!P1 IMAD.IADD R6, R6, 0x1, -R29.reuse ;  /* 0x0000000106069824 */ /* 0x100fe200078e0a1d */
[----:B0-----:R-:W2:Y:S07]  /*c4c0*/  LDL.LU R7, [R1+0x170] ;  /* 0x0001700001077983 */ /* 0x001eae0000300800 */
[----:B------:R-:W-:Y:S01]  /*c4d0*/  @!P3 IMAD.IADD R5, R5, 0x1, -R29 ;  /* 0x000000010505b824 */ /* 0x000fe200078e0a1d */
[----:B------:R0:W-:Y:S04]  /*c4e0*/  STL [R1+0x1e4], R16 ;  /* 0x0001e41001007387 */ /* 0x0001e80000100800 */
[----:B------:R-:W3:Y:S04]  /*c4f0*/  LDL.LU R18, [R1+0x178] ;  /* 0x0001780001127983 */ /* 0x000ee80000300800 */
[----:B------:R1:W-:Y:S04]  /*c500*/  STL [R1+0x1e0], R8 ;  /* 0x0001e00801007387 */ /* 0x0003e80000100800 */
[----:B------:R4:W-:Y:S04]  /*c510*/  STL [R1+0x1bc], R6 ;  /* 0x0001bc0601007387 */ /* 0x0009e80000100800 */
[----:B------:R-:W2:Y:S04]  /*c520*/  LDL.LU R17, [R1+0x17c] ;  /* 0x00017c0001117983 */ /* 0x000ea80000300800 */
[----:B0-----:R-:W2:Y:S04]  /*c530*/  LDL.LU R16, [R1+0x184] ;  /* 0x0001840001107983 */ /* 0x001ea80000300800 */
[----:B------:R0:W-:Y:S04]  /*c540*/  STL [R1+0x1c0], R5 ;  /* 0x0001c00501007387 */ /* 0x0001e80000100800 */
[----:B-1----:R-:W2:Y:S04]  /*c550*/  LDL.LU R8, [R1+0x180] ;  /* 0x0001800001087983 */ /* 0x002ea80000300800 */
[----:B----4-:R-:W4:Y:S04]  /*c560*/  LDL.LU R6, [R1+0x154] ;  /* 0x0001540001067983 */ /* 0x010f280000300800 */
[----:B0-----:R-:W4:Y:S01]  /*c570*/  LDL.LU R5, [R1+0x158] ;  /* 0x0001580001057983 */ /* 0x001f220000300800 */
[----:B------:R-:W-:-:S02]  /*c580*/  ISETP.GT.U32.AND P5, PT, R29, R4, PT ;  /* 0x000000041d00720c */ /* 0x000fc40003fa4070 */
[----:B------:R-:W-:-:S11]  /*c590*/  ISETP.GT.U32.AND P4, PT, R29, R3, PT ;  /* 0x000000031d00720c */ /* 0x000fd60003f84070 */
[--C-:B------:R-:W-:Y:S01]  /*c5a0*/  @!P5 IMAD.IADD R4, R4, 0x1, -R29.reuse ;  /* 0x000000010404d824 */ /* 0x100fe200078e0a1d */
[----:B------:R-:W-:Y:S01]  /*c5b0*/  ISETP.GT.U32.AND P5, PT, R29, R2, PT ;  /* 0x000000021d00720c */ /* 0x000fe20003fa4070 */
[----:B------:R-:W-:Y:S01]  /*c5c0*/  @!P4 IMAD.IADD R3, R3, 0x1, -R29 ;  /* 0x000000010303c824 */ /* 0x000fe200078e0a1d */
[C---:B------:R-:W-:Y:S02]  /*c5d0*/  ISETP.GT.U32.AND P2, PT, R29.reuse, R15, PT ;  /* 0x0000000f1d00720c */ /* 0x040fe40003f44070 */
[C---:B------:R-:W-:Y:S02]  /*c5e0*/  ISETP.GT.U32.AND P4, PT, R29.reuse, R4, PT ;  /* 0x000000041d00720c */ /* 0x040fe40003f84070 */
[----:B------:R-:W-:-:S07]  /*c5f0*/  ISETP.GT.U32.AND P0, PT, R29, R14, PT ;  /* 0x0000000e1d00720c */ /* 0x000fce0003f04070 */
[--C-:B------:R-:W-:Y:S01]  /*c600*/  @!P5 IMAD.IADD R2, R2, 0x1, -R29.reuse ;  /* 0x000000010202d824 */ /* 0x100fe200078e0a1d */
[----:B------:R-:W-:Y:S01]  /*c610*/  ISETP.GT.U32.AND P5, PT, R29, R21, PT ;  /* 0x000000151d00720c */ /* 0x000fe20003fa4070 */
[--C-:B------:R-:W-:Y:S01]  /*c620*/  @!P2 IMAD.IADD R15, R15, 0x1, -R29.reuse ;  /* 0x000000010f0fa824 */ /* 0x100fe200078e0a1d */
[C---:B------:R-:W-:Y:S02]  /*c630*/  ISETP.GT.U32.AND P1, PT, R29.reuse, R13, PT ;  /* 0x0000000d1d00720c */ /* 0x040fe40003f24070 */
[C---:B------:R-:W-:Y:S01]  /*c640*/  ISETP.GT.U32.AND P6, PT, R29.reuse, R2, PT ;  /* 0x000000021d00720c */ /* 0x040fe20003fc4070 */
[--C-:B------:R-:W-:Y:S01]  /*c650*/  @!P4 IMAD.IADD R4, R4, 0x1, -R29.reuse ;  /* 0x000000010404c824 */ /* 0x100fe200078e0a1d */
[----:B------:R-:W-:Y:S01]  /*c660*/  ISETP.GT.U32.AND P2, PT, R29, R19, PT ;  /* 0x000000131d00720c */ /* 0x000fe20003f44070 */
[----:B------:R-:W-:-:S06]  /*c670*/  @!P0 IMAD.IADD R14, R14, 0x1, -R29 ;  /* 0x000000010e0e8824 */ /* 0x000fcc00078e0a1d */
[--C-:B------:R-:W-:Y:S01]  /*c680*/  @!P5 IMAD.IADD R21, R21, 0x1, -R29.reuse ;  /* 0x000000011515d824 */ /* 0x100fe200078e0a1d */
[C---:B------:R-:W-:Y:S02]  /*c690*/  ISETP.GT.U32.AND P5, PT, R29.reuse, R20, PT ;  /* 0x000000141d00720c */ /* 0x040fe40003fa4070 */
[C---:B------:R-:W-:Y:S01]  /*c6a0*/  ISETP.GT.U32.AND P0, PT, R29.reuse, R11, PT ;  /* 0x0000000b1d00720c */ /* 0x040fe20003f04070 */
[----:B------:R0:W-:Y:S01]  /*c6b0*/  STL [R1+0x1c4], R4 ;  /* 0x0001c40401007387 */ /* 0x0001e20000100800 */
[--C-:B------:R-:W-:Y:S01]  /*c6c0*/  @!P6 IMAD.IADD R2, R2, 0x1, -R29.reuse ;  /* 0x000000010202e824 */ /* 0x100fe200078e0a1d */
[----:B------:R-:W-:Y:S01]  /*c6d0*/  ISETP.GT.U32.AND P3, PT, R29, R12, PT ;  /* 0x0000000c1d00720c */ /* 0x000fe20003f64070 */
[--C-:B------:R-:W-:Y:S01]  /*c6e0*/  @!P1 IMAD.IADD R13, R13, 0x1, -R29.reuse ;  /* 0x000000010d0d9824 */ /* 0x100fe200078e0a1d */
[----:B0-----:R-:W4:Y:S06]  /*c6f0*/  LDL.LU R4, [R1+0x15c] ;  /* 0x00015c0001047983 */ /* 0x001f2c0000300800 */
[--C-:B------:R-:W-:Y:S01]  /*c700*/  @!P5 IMAD.IADD R20, R20, 0x1, -R29.reuse ;  /* 0x000000011414d824 */ /* 0x100fe200078e0a1d */
[----:B------:R-:W-:Y:S01]  /*c710*/  ISETP.GT.U32.AND P1, PT, R29, R10, PT ;  /* 0x0000000a1d00720c */ /* 0x000fe20003f24070 */
[--C-:B------:R-:W-:Y:S01]  /*c720*/  @!P2 IMAD.IADD R19, R19, 0x1, -R29.reuse ;  /* 0x000000011313a824 */ /* 0x100fe200078e0a1d */
[----:B------:R-:W-:Y:S01]  /*c730*/  ISETP.GT.U32.AND P4, PT, R29, R3, PT ;  /* 0x000000031d00720c */ /* 0x000fe20003f84070 */
[--C-:B------:R-:W-:Y:S01]  /*c740*/  @!P0 IMAD.IADD R11, R11, 0x1, -R29.reuse ;  /* 0x000000010b0b8824 */ /* 0x100fe200078e0a1d */
[----:B------:R-:W-:Y:S01]  /*c750*/  STL [R1+0x1cc], R21 ;  /* 0x0001cc1501007387 */ /* 0x000fe20000100800 */
[----:B------:R-:W-:Y:S01]  /*c760*/  @!P3 IMAD.IADD R12, R12, 0x1, -R29 ;  /* 0x000000010c0cb824 */ /* 0x000fe200078e0a1d */
[----:B------:R-:W-:-:S02]  /*c770*/  ISETP.GT.U32.AND P3, PT, R29, R9, PT ;  /* 0x000000091d00720c */ /* 0x000fc40003f64070 */
        /* <DEDUP_REMOVED lines=8> */
[----:B0-----:R-:W4:Y:S04]  /*c800*/  LDL R2, [R1+0x764] ;  /* 0x0007640001027983 */ /* 0x001f280000100800 */
[----:B-1----:R-:W4:Y:S04]  /*c810*/  LDL.LU R3, [R1+0x164] ;  /* 0x0001640001037983 */ /* 0x002f280000300800 */
[----:B------:R-:W4:Y:S04]  /*c820*/  LDL.LU R15, [R1+0x160] ;  /* 0x00016000010f7983 */ /* 0x000f280000300800 */
[----:B------:R-:W4:Y:S01]  /*c830*/  LDL.LU R14, [R1+0x134] ;  /* 0x00013400010e7983 */ /* 0x000f220000300800 */
[----:B------:R-:W-:-:S03]  /*c840*/  @!P3 IMAD.IADD R9, R9, 0x1, -R29 ;  /* 0x000000010909b824 */ /* 0x000fc600078e0a1d */
[----:B------:R-:W4:Y:S04]  /*c850*/  LDL.LU R13, [R1+0x13c] ;  /* 0x00013c00010d7983 */ /* 0x000f280000300800 */
[----:B------:R-:W4:Y:S01]  /*c860*/  LDL.LU R12, [R1+0x144] ;  /* 0x00014400010c7983 */ /* 0x000f220000300800 */
[C---:B---3--:R-:W-:Y:S02]  /*c870*/  ISETP.GT.U32.AND P6, PT, R29.reuse, R18, PT ;  /* 0x000000121d00720c */ /* 0x048fe40003fc4070 */
[C---:B--2---:R-:W-:Y:S02]  /*c880*/  ISETP.GT.U32.AND P5, PT, R29.reuse, R17, PT ;  /* 0x000000111d00720c */ /* 0x044fe40003fa4070 */
[----:B------:R-:W-:-:S09]  /*c890*/  ISETP.GT.U32.AND P2, PT, R29, R16, PT ;  /* 0x000000101d00720c */ /* 0x000fd20003f44070 */
[--C-:B------:R-:W-:Y:S01]  /*c8a0*/  @!P6 IMAD.IADD R18, R18, 0x1, -R29.reuse ;  /* 0x000000011212e824 */ /* 0x100fe200078e0a1d */
[----:B------:R-:W-:Y:S01]  /*c8b0*/  ISETP.GT.U32.AND P0, PT, R29, R8, PT ;  /* 0x000000081d00720c */ /* 0x000fe20003f04070 */
[--C-:B------:R-:W-:Y:S01]  /*c8c0*/  @!P5 IMAD.IADD R17, R17, 0x1, -R29.reuse ;  /* 0x000000011111d824 */ /* 0x100fe200078e0a1d */
[C---:B------:R-:W-:Y:S02]  /*c8d0*/  ISETP.GT.U32.AND P6, PT, R29.reuse, R20, PT ;  /* 0x000000141d00720c */ /* 0x040fe40003fc4070 */
[C---:B------:R-:W-:Y:S01]  /*c8e0*/  ISETP.GT.U32.AND P5, PT, R29.reuse, R19, PT ;  /* 0x000000131d00720c */ /* 0x040fe20003fa4070 */
[----:B------:R-:W-:Y:S01]  /*c8f0*/  @!P2 IMAD.IADD R16, R16, 0x1, -R29 ;  /* 0x000000011010a824 */ /* 0x000fe200078e0a1d */
[C---:B------:R-:W-:Y:S02]  /*c900*/  ISETP.GT.U32.AND P2, PT, R29.reuse, R11, PT ;  /* 0x0000000b1d00720c */ /* 0x040fe40003f44070 */
[----:B----4-:R-:W-:-:S05]  /*c910*/  ISETP.GT.U32.AND P1, PT, R29, R6, PT ;  /* 0x000000061d00720c */ /* 0x010fca0003f24070 */
[--C-:B------:R-:W-:Y:S01]  /*c920*/  @!P0 IMAD.IADD R8, R8, 0x1, -R29.reuse ;  /* 0x0000000108088824 */ /* 0x100fe200078e0a1d */
[----:B------:R-:W-:Y:S01]  /*c930*/  ISETP.GT.U32.AND P0, PT, R29, R10, PT ;  /* 0x0000000a1d00720c */ /* 0x000fe20003f04070 */
[--C-:B------:R-:W-:Y:S02]  /*c940*/  @!P6 IMAD.IADD R20, R20, 0x1, -R29.reuse ;  /* 0x000000011414e824 */ /* 0x100fe400078e0a1d */
[--C-:B------:R-:W-:Y:S02]  /*c950*/  @!P5 IMAD.IADD R19, R19, 0x1, -R29.reuse ;  /* 0x000000011313d824 */ /* 0x100fe400078e0a1d */
[--C-:B------:R-:W-:Y:S01]  /*c960*/  @!P2 IMAD.IADD R11, R11, 0x1, -R29.reuse ;  /* 0x000000010b0ba824 */ /* 0x100fe200078e0a1d */
[----:B------:R0:W-:Y:S01]  /*c970*/  STL [R1+0x188], R20 ;  /* 0x0001881401007387 */ /* 0x0001e20000100800 */
[C---:B------:R-:W-:Y:S01]  /*c980*/  ISETP.GT.U32.AND P4, PT, R29.reuse, R7, PT ;  /* 0x000000071d00720c */ /* 0x040fe20003f84070 */
[--C-:B------:R-:W-:Y:S02]  /*c990*/  @!P1 IMAD.IADD R6, R6, 0x1, -R29.reuse ;  /* 0x0000000106069824 */ /* 0x100fe400078e0a1d */
[----:B------:R1:W-:Y:S03]  /*c9a0*/  STL [R1+0x190], R19 ;  /* 0x0001901301007387 */ /* 0x0003e60000100800 */
[----:B------:R-:W-:Y:S01]  /*c9b0*/  @!P0 IMAD.IADD R10, R10, 0x1, -R29 ;  /* 0x000000010a0a8824 */ /* 0x000fe200078e0a1d */
[C---:B------:R-:W-:Y:S01]  /*c9c0*/  ISETP.GT.U32.AND P1, PT, R29.reuse, R9, PT ;  /* 0x000000091d00720c */ /* 0x040fe20003f24070 */
[----:B0-----:R-:W2:Y:S01]  /*c9d0*/  LDL.LU R20, [R1+0x148] ;  /* 0x0001480001147983 */ /* 0x001ea20000300800 */
[----:B------:R-:W-:-:S03]  /*c9e0*/  ISETP.GT.U32.AND P3, PT, R29, R5, PT ;  /* 0x000000051d00720c */ /* 0x000fc60003f64070 */
[----:B------:R0:W-:Y:S04]  /*c9f0*/  STL [R1+0x194], R11 ;  /* 0x0001940b01007387 */ /* 0x0001e80000100800 */
[----:B-1----:R-:W3:Y:S04]  /*ca00*/  LDL.LU R19, [R1+0x114] ;  /* 0x0001140001137983 */ /* 0x002ee80000300800 */
[----:B------:R1:W-:Y:S04]  /*ca10*/  STL [R1+0x19c], R10 ;  /* 0x00019c0a01007387 */ /* 0x0003e80000100800 */
[----:B0-----:R-:W4:Y:S04]  /*ca20*/  LDL.LU R11, [R1+0x11c] ;  /* 0x00011c00010b7983 */ /* 0x001f280000300800 */
[----:B-1----:R-:W4:Y:S01]  /*ca30*/  LDL.LU R10, [R1+0x120] ;  /* 0x00012000010a7983 */ /* 0x002f220000300800 */
[----:B------:R-:W-:-:S02]  /*ca40*/  @!P4 IMAD.IADD R7, R7, 0x1, -R29 ;  /* 0x000000010707c824 */ /* 0x000fc400078e0a1d */
[--C-:B------:R-:W-:Y:S02]  /*ca50*/  @!P1 IMAD.IADD R9, R9, 0x1, -R29.reuse ;  /* 0x0000000109099824 */ /* 0x100fe400078e0a1d */
[--C-:B------:R-:W-:Y:S01]  /*ca60*/  @!P3 IMAD.IADD R5, R5, 0x1, -R29.reuse ;  /* 0x000000010505b824 */ /* 0x100fe200078e0a1d */
[----:B------:R-:W-:Y:S02]  /*ca70*/  ISETP.GT.U32.AND P3, PT, R29, R7, PT ;  /* 0x000000071d00720c */ /* 0x000fe40003f64070 */
[----:B------:R0:W-:Y:S04]  /*ca80*/  STL [R1+0x198], R9 ;  /* 0x0001980901007387 */ /* 0x0001e80000100800 */
[----:B0-----:R-:W4:Y:S07]  /*ca90*/  LDL.LU R9, [R1+0x128] ;  /* 0x0001280001097983 */ /* 0x001f2e0000300800 */
[----:B------:R-:W-:-:S05]  /*caa0*/  @!P3 IMAD.IADD R7, R7, 0x1, -R29 ;  /* 0x000000010707b824 */ /* 0x000fca00078e0a1d */
[----:B------:R0:W-:Y:S04]  /*cab0*/  STL [R1+0x170], R7 ;  /* 0x0001700701007387 */ /* 0x0001e80000100800 */
[----:B0-----:R-:W4:Y:S01]  /*cac0*/  LDL.LU R7, [R1+0x124] ;  /* 0x0001240001077983 */ /* 0x001f220000300800 */
[C---:B------:R-:W-:Y:S02]  /*cad0*/  ISETP.GT.U32.AND P4, PT, R29.reuse, R4, PT ;  /* 0x000000041d00720c */ /* 0x040fe40003f84070 */
[C---:B------:R-:W-:Y:S02]  /*cae0*/  ISETP.GT.U32.AND P5, PT, R29.reuse, R17, PT ;  /* 0x000000111d00720c */ /* 0x040fe40003fa4070 */
[----:B------:R-:W-:-:S09]  /*caf0*/  ISETP.GT.U32.AND P2, PT, R29, R16, PT ;  /* 0x000000101d00720c */ /* 0x000fd20003f44070 */
[--C-:B------:R-:W-:Y:S01]  /*cb00*/  @!P4 IMAD.IADD R4, R4, 0x1, -R29.reuse ;  /* 0x000000010404c824 */ /* 0x100fe200078e0a1d */
[C---:B------:R-:W-:Y:S01]  /*cb10*/  ISETP.GT.U32.AND P4, PT, R29.reuse, R18, PT ;  /* 0x000000121d00720c */ /* 0x040fe20003f84070 */
[----:B------:R-:W-:Y:S01]  /*cb20*/  IMAD.HI.U32 R26, R0, R25, RZ ;  /* 0x00000019001a7227 */ /* 0x000fe200078e00ff */
[C---:B------:R-:W-:Y:S02]  /*cb30*/  ISETP.GT.U32.AND P0, PT, R29.reuse, R8, PT ;  /* 0x000000081d00720c */ /* 0x040fe40003f04070 */
[----:B------:R-:W-:Y:S01]  /*cb40*/  ISETP.GT.U32.AND P6, PT, R29, R4, PT ;  /* 0x000000041d00720c */ /* 0x000fe20003fc4070 */
[--C-:B------:R-:W-:Y:S02]  /*cb50*/  @!P5 IMAD.IADD R17, R17, 0x1, -R29.reuse ;  /* 0x000000011111d824 */ /* 0x100fe400078e0a1d */
[----:B------:R-:W-:Y:S01]  /*cb60*/  IMAD.MOV R26, RZ, RZ, -R26 ;  /* 0x000000ffff1a7224 */ /* 0x000fe200078e0a1a */
[----:B------:R-:W-:Y:S01]  /*cb70*/  ISETP.GT.U32.AND P5, PT, R29, R15, PT ;  /* 0x0000000f1d00720c */ /* 0x000fe20003fa4070 */
[----:B------:R-:W-:-:S04]  /*cb80*/  @!P2 IMAD.IADD R16, R16, 0x1, -R29 ;  /* 0x000000011010a824 */ /* 0x000fc800078e0a1d */
[----:B------:R-:W-:Y:S01]  /*cb90*/  @!P4 IMAD.IADD R18, R18, 0x1, -R29 ;  /* 0x000000011212c824 */ /* 0x000fe200078e0a1d */
[C---:B------:R-:W-:Y:S02]  /*cba0*/  ISETP.GT.U32.AND P4, PT, R29.reuse, R3, PT ;  /* 0x000000031d00720c */ /* 0x040fe40003f84070 */
[C---:B------:R-:W-:Y:S01]  /*cbb0*/  ISETP.GT.U32.AND P2, PT, R29.reuse, R14, PT ;  /* 0x0000000e1d00720c */ /* 0x040fe20003f44070 */
[C---:B------:R-:W-:Y:S01]  /*cbc0*/  IMAD R25, R29.reuse, R26, R25 ;  /* 0x0000001a1d197224 */ /* 0x040fe200078e0219 */
[----:B------:R-:W-:Y:S02]  /*cbd0*/  IABS R26, R2 ;  /* 0x00000002001a7213 */ /* 0x000fe40000000000 */
[----:B------:R-:W4:Y:S01]  /*cbe0*/  LDL.LU R2, [R1+0xfc] ;  /* 0x0000fc0001027983 */ /* 0x000f220000300800 */
[--C-:B------:R-:W-:Y:S02]  /*cbf0*/  @!P6 IMAD.IADD R4, R4, 0x1, -R29.reuse ;  /* 0x000000010404e824 */ /* 0x100fe400078e0a1d */
[--C-:B------:R-:W-:Y:S01]  /*cc00*/  @!P0 IMAD.IADD R8, R8, 0x1, -R29.reuse ;  /* 0x0000000108088824 */ /* 0x100fe200078e0a1d */
[----:B------:R-:W-:Y:S01]  /*cc10*/  ISETP.GT.U32.AND P0, PT, R29, R13, PT ;  /* 0x0000000d1d00720c */ /* 0x000fe20003f04070 */
[--C-:B------:R-:W-:Y:S01]  /*cc20*/  @!P5 IMAD.IADD R15, R15, 0x1, -R29.reuse ;  /* 0x000000010f0fd824 */ /* 0x100fe200078e0a1d */
[----:B------:R-:W-:Y:S01]  /*cc30*/  ISETP.GT.U32.AND P1, PT, R29, R6, PT ;  /* 0x000000061d00720c */ /* 0x000fe20003f24070 */
[--C-:B------:R-:W-:Y:S01]  /*cc40*/  @!P4 IMAD.IADD R3, R3, 0x1, -R29.reuse ;  /* 0x000000010303c824 */ /* 0x100fe200078e0a1d */
[----:B------:R-:W-:Y:S01]  /*cc50*/  ISETP.GT.U32.AND P3, PT, R29, R5, PT ;  /* 0x000000051d00720c */ /* 0x000fe20003f64070 */
[--C-:B------:R-:W-:Y:S01]  /*cc60*/  @!P2 IMAD.IADD R14, R14, 0x1, -R29.reuse ;  /* 0x000000010e0ea824 */ /* 0x100fe200078e0a1d */
[----:B------:R-:W-:Y:S07]  /*cc70*/  STL [R1+0x178], R18 ;  /* 0x0001781201007387 */ /* 0x000fee0000100800 */
[----:B------:R-:W-:-:S02]  /*cc80*/  @!P0 IMAD.IADD R13, R13, 0x1, -R29 ;  /* 0x000000010d0d8824 */ /* 0x000fc400078e0a1d */
[--C-:B------:R-:W-:Y:S01]  /*cc90*/  @!P1 IMAD.IADD R6, R6, 0x1, -R29.reuse ;  /* 0x0000000106069824 */ /* 0x100fe200078e0a1d */
[----:B------:R-:W-:Y:S01]  /*cca0*/  ISETP.GT.U32.AND P1, PT, R29, R12, PT ;  /* 0x0000000c1d00720c */ /* 0x000fe20003f24070 */
[--C-:B------:R-:W-:Y:S01]  /*ccb0*/  @!P3 IMAD.IADD R5, R5, 0x1, -R29.reuse ;  /* 0x000000010505b824 */ /* 0x100fe200078e0a1d */
[----:B------:R-:W-:Y:S04]  /*ccc0*/  STL [R1+0x17c], R17 ;  /* 0x00017c1101007387 */ /* 0x000fe80000100800 */
[----:B------:R-:W-:Y:S04]  /*ccd0*/  STL [R1+0x184], R16 ;  /* 0x0001841001007387 */ /* 0x000fe80000100800 */
[----:B------:R-:W-:Y:S04]  /*cce0*/  STL [R1+0x180], R8 ;  /* 0x0001800801007387 */ /* 0x000fe80000100800 */
[----:B------:R-:W-:Y:S04]  /*ccf0*/  STL [R1+0x154], R6 ;  /* 0x0001540601007387 */ /* 0x000fe80000100800 */
[----:B------:R0:W-:Y:S01]  /*cd00*/  STL [R1+0x158], R5 ;  /* 0x0001580501007387 */ /* 0x0001e20000100800 */
[----:B------:R-:W-:Y:S01]  /*cd10*/  @!P1 IMAD.IADD R12, R12, 0x1, -R29 ;  /* 0x000000010c0c9824 */ /* 0x000fe200078e0a1d */
[----:B------:R-:W-:-:S02]  /*cd20*/  ISETP.GT.U32.AND P3, PT, R29, R27, PT ;  /* 0x0000001b1d00720c */ /* 0x000fc40003f64070 */
[----:B0-----:R-:W4:Y:S04]  /*cd30*/  LDL.LU R5, [R1+0x104] ;  /* 0x0001040001057983 */ /* 0x001f280000300800 */
[----:B------:R-:W4:Y:S04]  /*cd40*/  LDL.LU R8, [R1+0x108] ;  /* 0x0001080001087983 */ /* 0x000f280000300800 */
[----:B------:R-:W4:Y:S04]  /*cd50*/  LDL.LU R6, [R1+0x110] ;  /* 0x0001100001067983 */ /* 0x000f280000300800 */
[----:B------:R0:W-:Y:S04]  /*cd60*/  STL [R1+0x15c], R4 ;  /* 0x00015c0401007387 */ /* 0x0001e80000100800 */
[----:B0-----:R-:W4:Y:S01]  /*cd70*/  LDL.LU R4, [R1+0x10c] ;  /* 0x00010c0001047983 */ /* 0x001f220000300800 */
[----:B------:R-:W-:Y:S01]  /*cd80*/  @!P3 IMAD.IADD R27, R27, 0x1, -R29 ;  /* 0x000000011b1bb824 */ /* 0x000fe200078e0a1d */
[----:B--2---:R-:W-:-:S02]  /*cd90*/  ISETP.GT.U32.AND P6, PT, R29, R20, PT ;  /* 0x000000141d00720c */ /* 0x004fc40003fc4070 */
[C---:B---3--:R-:W-:Y:S02]  /*cda0*/  ISETP.GT.U32.AND P4, PT, R29.reuse, R19, PT ;  /* 0x000000131d00720c */ /* 0x048fe40003f84070 */
[C---:B----4-:R-:W-:Y:S02]  /*cdb0*/  ISETP.GT.U32.AND P5, PT, R29.reuse, R11, PT ;  /* 0x0000000b1d00720c */ /* 0x050fe40003fa4070 */
[----:B------:R-:W-:-:S07]  /*cdc0*/  ISETP.GT.U32.AND P2, PT, R29, R10, PT ;  /* 0x0000000a1d00720c */ /* 0x000fce0003f44070 */
[--C-:B------:R-:W-:Y:S01]  /*cdd0*/  @!P6 IMAD.IADD R20, R20, 0x1, -R29.reuse ;  /* 0x000000011414e824 */ /* 0x100fe200078e0a1d */
[----:B------:R-:W-:Y:S01]  /*cde0*/  ISETP.GT.U32.AND P6, PT, R29, R3, PT ;  /* 0x000000031d00720c */ /* 0x000fe20003fc4070 */
[--C-:B------:R-:W-:Y:S01]  /*cdf0*/  @!P4 IMAD.IADD R19, R19, 0x1, -R29.reuse ;  /* 0x000000011313c824 */ /* 0x100fe200078e0a1d */
[----:B------:R-:W-:Y:S01]  /*ce00*/  ISETP.GT.U32.AND P4, PT, R29, R15, PT ;  /* 0x0000000f1d00720c */ /* 0x000fe20003f84070 */
[--C-:B------:R-:W-:Y:S01]  /*ce10*/  @!P5 IMAD.IADD R11, R11, 0x1, -R29.reuse ;  /* 0x000000010b0bd824 */ /* 0x100fe200078e0a1d */
[C---:B------:R-:W-:Y:S01]  /*ce20*/  ISETP.GT.U32.AND P5, PT, R29.reuse, R14, PT ;  /* 0x0000000e1d00720c */ /* 0x040fe20003fa4070 */
[----:B------:R-:W-:Y:S01]  /*ce30*/  @!P2 IMAD.IADD R10, R10, 0x1, -R29 ;  /* 0x000000010a0aa824 */ /* 0x000fe200078e0a1d */
[C---:B------:R-:W-:Y:S02]  /*ce40*/  ISETP.GT.U32.AND P2, PT, R29.reuse, R13, PT ;  /* 0x0000000d1d00720c */ /* 0x040fe40003f44070 */
[----:B------:R-:W-:-:S05]  /*ce50*/  ISETP.GT.U32.AND P0, PT, R29, R9, PT ;  /* 0x000000091d00720c */ /* 0x000fca0003f04070 */
[--C-:B------:R-:W-:Y:S02]  /*ce60*/  @!P6 IMAD.IADD R3, R3, 0x1, -R29.reuse ;  /* 0x000000010303e824 */ /* 0x100fe400078e0a1d */
[--C-:B------:R-:W-:Y:S02]  /*ce70*/  @!P4 IMAD.IADD R15, R15, 0x1, -R29.reuse ;  /* 0x000000010f0fc824 */ /* 0x100fe400078e0a1d */
[--C-:B------:R-:W-:Y:S01]  /*ce80*/  @!P5 IMAD.IADD R14, R14, 0x1, -R29.reuse ;  /* 0x000000010e0ed824 */ /* 0x100fe200078e0a1d */
[----:B------:R0:W-:Y:S01]  /*ce90*/  STL [R1+0x164], R3 ;  /* 0x0001640301007387 */ /* 0x0001e20000100800 */
[--C-:B------:R-:W-:Y:S02]  /*cea0*/  @!P2 IMAD.IADD R13, R13, 0x1, -R29.reuse ;  /* 0x000000010d0da824 */ /* 0x100fe400078e0a1d */
[----:B------:R-:W-:Y:S01]  /*ceb0*/  @!P0 IMAD.IADD R9, R9, 0x1, -R29 ;  /* 0x0000000109098824 */ /* 0x000fe200078e0a1d */
[C---:B------:R-:W-:Y:S01]  /*cec0*/  ISETP.GT.U32.AND P0, PT, R29.reuse, R12, PT ;  /* 0x0000000c1d00720c */ /* 0x040fe20003f04070 */
[----:B0-----:R-:W2:Y:S01]  /*ced0*/  LDL.LU R3, [R1+0xdc] ;  /* 0x0000dc0001037983 */ /* 0x001ea20000300800 */
[----:B------:R-:W-:-:S03]  /*cee0*/  ISETP.GT.U32.AND P1, PT, R29, R7, PT ;  /* 0x000000071d00720c */ /* 0x000fc60003f24070 */
[----:B------:R-:W3:Y:S04]  /*cef0*/  LDL.LU R21, [R1+0xe0] ;  /* 0x0000e00001157983 */ /* 0x000ee80000300800 */
[----:B------:R0:W-:Y:S04]  /*cf00*/  STL [R1+0x160], R15 ;  /* 0x0001600f01007387 */ /* 0x0001e80000100800 */
[----:B------:R-:W4:Y:S04]  /*cf10*/  LDL.LU R18, [R1+0xe4] ;  /* 0x0000e40001127983 */ /* 0x000f280000300800 */
[----:B------:R-:W-:Y:S04]  /*cf20*/  STL [R1+0x134], R14 ;  /* 0x0001340e01007387 */ /* 0x000fe80000100800 */
[----:B------:R-:W-:Y:S04]  /*cf30*/  STL [R1+0x13c], R13 ;  /* 0x00013c0d01007387 */ /* 0x000fe80000100800 */
[----:B------:R-:W2:Y:S04]  /*cf40*/  LDL.LU R17, [R1+0xec] ;  /* 0x0000ec0001117983 */ /* 0x000ea80000300800 */
[----:B------:R-:W3:Y:S01]  /*cf50*/  LDL.LU R16, [R1+0xe8] ;  /* 0x0000e80001107983 */ /* 0x000ee20000300800 */
[----:B------:R-:W-:-:S02]  /*cf60*/  @!P0 IMAD.IADD R12, R12, 0x1, -R29 ;  /* 0x000000010c0c8824 */ /* 0x000fc400078e0a1d */
[--C-:B------:R-:W-:Y:S01]  /*cf70*/  @!P1 IMAD.IADD R7, R7, 0x1, -R29.reuse ;  /* 0x0000000107079824 */ /* 0x100fe200078e0a1d */
[----:B------:R-:W-:Y:S02]  /*cf80*/  ISETP.GT.U32.AND P1, PT, R29, R27, PT ;  /* 0x0000001b1d00720c */ /* 0x000fe40003f24070 */
[----:B------:R1:W-:Y:S04]  /*cf90*/  STL [R1+0x144], R12 ;  /* 0x0001440c01007387 */ /* 0x0003e80000100800 */
[----:B0-----:R-:W3:Y:S04]  /*cfa0*/  LDL.LU R15, [R1+0xc4] ;  /* 0x0000c400010f7983 */ /* 0x001ee80000300800 */
[----:B-1----:R-:W3:Y:S03]  /*cfb0*/  LDL.LU R12, [R1+0xc8] ;  /* 0x0000c800010c7983 */ /* 0x002ee60000300800 */
[----:B------:R-:W-:Y:S01]  /*cfc0*/  @!P1 IMAD.IADD R27, R27, 0x1, -R29 ;  /* 0x000000011b1b9824 */ /* 0x000fe200078e0a1d */
[----:B------:R-:W3:Y:S04]  /*cfd0*/  LDL.LU R14, [R1+0xcc] ;  /* 0x0000cc00010e7983 */ /* 0x000ee80000300800 */
[----:B------:R-:W-:Y:S04]  /*cfe0*/  STL [R1+0x14c], R27 ;  /* 0x00014c1b01007387 */ /* 0x000fe80000100800 */
[----:B------:R-:W3:Y:S01]  /*cff0*/  LDL.LU R13, [R1+0xd4] ;  /* 0x0000d400010d7983 */ /* 0x000ee20000300800 */
[----:B------:R-:W-:-:S02]  /*d000*/  ISETP.GT.U32.AND P3, PT, R29, R2, PT ;  /* 0x000000021d00720c */ /* 0x000fc40003f64070 */
[----:B------:R-:W-:-:S11]  /*d010*/  ISETP.GT.U32.AND P4, PT, R29, R19, PT ;  /* 0x000000131d00720c */ /* 0x000fd60003f84070 */
[----:B------:R-:W-:Y:S01]  /*d020*/  @!P3 IMAD.IADD R2, R2, 0x1, -R29 ;  /* 0x000000010202b824 */ /* 0x000fe200078e0a1d */
[----:B------:R-:W-:-:S04]  /*d030*/  ISETP.GT.U32.AND P3, PT, R29, R20, PT ;  /* 0x000000141d00720c */ /* 0x000fc80003f64070 */
[C---:B------:R-:W-:Y:S02]  /*d040*/  ISETP.GT.U32.AND P2, PT, R29.reuse, R2, PT ;  /* 0x000000021d00720c */ /* 0x040fe40003f44070 */
[----:B------:R-:W-:Y:S01]  /*d050*/  ISETP.GT.U32.AND P5, PT, R29, R11, PT ;  /* 0x0000000b1d00720c */ /* 0x000fe20003fa4070 */
[----:B------:R-:W-:-:S06]  /*d060*/  @!P4 IMAD.IADD R19, R19, 0x1, -R29 ;  /* 0x000000011313c824 */ /* 0x000fcc00078e0a1d */
[--C-:B------:R-:W-:Y:S01]  /*d070*/  @!P3 IMAD.IADD R20, R20, 0x1, -R29.reuse ;  /* 0x000000011414b824 */ /* 0x100fe200078e0a1d */
[C---:B------:R-:W-:Y:S02]  /*d080*/  ISETP.GT.U32.AND P3, PT, R29.reuse, R5, PT ;  /* 0x000000051d00720c */ /* 0x040fe40003f64070 */
[C---:B------:R-:W-:Y:S01]  /*d090*/  ISETP.GT.U32.AND P4, PT, R29.reuse, R8, PT ;  /* 0x000000081d00720c */ /* 0x040fe20003f84070 */
[--C-:B------:R-:W-:Y:S01]  /*d0a0*/  @!P2 IMAD.IADD R2, R2, 0x1, -R29.reuse ;  /* 0x000000010202a824 */ /* 0x100fe200078e0a1d */
[----:B------:R-:W-:Y:S01]  /*d0b0*/  ISETP.GT.U32.AND P6, PT, R29, R10, PT ;  /* 0x0000000a1d00720c */ /* 0x000fe20003fc4070 */
[----:B------:R-:W-:Y:S01]  /*d0c0*/  @!P5 IMAD.IADD R11, R11, 0x1, -R29 ;  /* 0x000000010b0bd824 */ /* 0x000fe200078e0a1d */
[C---:B------:R-:W-:Y:S02]  /*d0d0*/  ISETP.GT.U32.AND P0, PT, R29.reuse, R9, PT ;  /* 0x000000091d00720c */ /* 0x040fe40003f04070 */
[C---:B------:R-:W-:Y:S02]  /*d0e0*/  ISETP.GT.U32.AND P1, PT, R29.reuse, R7, PT ;  /* 0x000000071d00720c */ /* 0x040fe40003f24070 */
[----:B------:R-:W-:-:S03]  /*d0f0*/  ISETP.GT.U32.AND P5, PT, R29, R6, PT ;  /* 0x000000061d00720c */ /* 0x000fc60003fa4070 */
[--C-:B------:R-:W-:Y:S02]  /*d100*/  @!P3 IMAD.IADD R5, R5, 0x1, -R29.reuse ;  /* 0x000000010505b824 */ /* 0x100fe400078e0a1d */
[--C-:B------:R-:W-:Y:S02]  /*d110*/  @!P4 IMAD.IADD R8, R8, 0x1, -R29.reuse ;  /* 0x000000010808c824 */ /* 0x100fe400078e0a1d */
[--C-:B------:R-:W-:Y:S01]  /*d120*/  @!P6 IMAD.IADD R10, R10, 0x1, -R29.reuse ;  /* 0x000000010a0ae824 */ /* 0x100fe200078e0a1d */
[----:B------:R-:W-:Y:S01]  /*d130*/  STL [R1+0x148], R20 ;  /* 0x0001481401007387 */ /* 0x000fe20000100800 */
[--C-:B------:R-:W-:Y:S01]  /*d140*/  @!P0 IMAD.IADD R9, R9, 0x1, -R29.reuse ;  /* 0x0000000109098824 */ /* 0x100fe200078e0a1d */
[----:B------:R-:W-:Y:S01]  /*d150*/  ISETP.GT.U32.AND P6, PT, R29, R4, PT ;  /* 0x000000041d00720c */ /* 0x000fe20003fc4070 */
[--C-:B------:R-:W-:Y:S01]  /*d160*/  @!P1 IMAD.IADD R7, R7, 0x1, -R29.reuse ;  /* 0x0000000107079824 */ /* 0x100fe200078e0a1d */
[----:B------:R-:W-:Y:S01]  /*d170*/  STL [R1+0x114], R19 ;  /* 0x0001141301007387 */ /* 0x000fe20000100800 */
[----:B------:R-:W-:-:S03]  /*d180*/  @!P5 IMAD.IADD R6, R6, 0x1, -R29 ;  /* 0x000000010606d824 */ /* 0x000fc600078e0a1d */
[----:B------:R-:W-:Y:S04]  /*d190*/  STL [R1+0x11c], R11 ;  /* 0x00011c0b01007387 */ /* 0x000fe80000100800 */
[----:B------:R-:W-:Y:S04]  /*d1a0*/  STL [R1+0x120], R10 ;  /* 0x0001200a01007387 */ /* 0x000fe80000100800 */
[----:B------:R-:W-:Y:S04]  /*d1b0*/  STL [R1+0x128], R9 ;  /* 0x0001280901007387 */ /* 0x000fe80000100800 */
[----:B------:R0:W-:Y:S04]  /*d1c0*/  STL [R1+0xfc], R2 ;  /* 0x0000fc0201007387 */ /* 0x0001e80000100800 */
[----:B------:R1:W-:Y:S01]  /*d1d0*/  STL [R1+0x124], R7 ;  /* 0x0001240701007387 */ /* 0x0003e20000100800 */
[----:B------:R-:W-:-:S03]  /*d1e0*/  @!P6 IMAD.IADD R4, R4, 0x1, -R29 ;  /* 0x000000010404e824 */ /* 0x000fc600078e0a1d */
[----:B0-----:R-:W3:Y:S04]  /*d1f0*/  LDL.LU R2, [R1+0xd0] ;  /* 0x0000d00001027983 */ /* 0x001ee80000300800 */
[----:B------:R-:W3:Y:S04]  /*d200*/  LDL.LU R11, [R1+0xac] ;  /* 0x0000ac00010b7983 */ /* 0x000ee80000300800 */
[----:B------:R-:W3:Y:S04]  /*d210*/  LDL.LU R10, [R1+0xb0] ;  /* 0x0000b000010a7983 */ /* 0x000ee80000300800 */
[----:B------:R-:W3:Y:S04]  /*d220*/  LDL.LU R9, [R1+0xb4] ;  /* 0x0000b40001097983 */ /* 0x000ee80000300800 */
[----:B-1----:R-:W3:Y:S01]  /*d230*/  LDL.LU R7, [R1+0xbc] ;  /* 0x0000bc0001077983 */ /* 0x002ee20000300800 */
[----:B----4-:R-:W-:-:S02]  /*d240*/  ISETP.GT.U32.AND P2, PT, R29, R18, PT ;  /* 0x000000121d00720c */ /* 0x010fc40003f44070 */
[C---:B--2---:R-:W-:Y:S02]  /*d250*/  ISETP.GT.U32.AND P3, PT, R29.reuse, R17, PT ;  /* 0x000000111d00720c */ /* 0x044fe40003f64070 */
[----:B---3--:R-:W-:-:S09]  /*d260*/  ISETP.GT.U32.AND P4, PT, R29, R16, PT ;  /* 0x000000101d00720c */ /* 0x008fd20003f84070 */
[--C-:B------:R-:W-:Y:S01]  /*d270*/  @!P2 IMAD.IADD R18, R18, 0x1, -R29.reuse ;  /* 0x000000011212a824 */ /* 0x100fe200078e0a1d */
[C---:B------:R-:W-:Y:S02]  /*d280*/  ISETP.GT.U32.AND P2, PT, R29.reuse, R5, PT ;  /* 0x000000051d00720c */ /* 0x040fe40003f44070 */
[C---:B------:R-:W-:Y:S02]  /*d290*/  ISETP.GT.U32.AND P0, PT, R29.reuse, R3, PT ;  /* 0x000000031d00720c */ /* 0x040fe40003f04070 */
[----:B------:R-:W-:Y:S01]  /*d2a0*/  ISETP.GT.U32.AND P1, PT, R29, R21, PT ;  /* 0x000000151d00720c */ /* 0x000fe20003f24070 */
[--C-:B------:R-:W-:Y:S01]  /*d2b0*/  @!P3 IMAD.IADD R17, R17, 0x1, -R29.reuse ;  /* 0x000000011111b824 */ /* 0x100fe200078e0a1d */
[C---:B------:R-:W-:Y:S02]  /*d2c0*/  ISETP.GT.U32.AND P3, PT, R29.reuse, R8, PT ;  /* 0x000000081d00720c */ /* 0x040fe40003f64070 */
[C---:B------:R-:W-:Y:S01]  /*d2d0*/  ISETP.GT.U32.AND P5, PT, R29.reuse, R15, PT ;  /* 0x0000000f1d00720c */ /* 0x040fe20003fa4070 */
[----:B------:R-:W-:Y:S01]  /*d2e0*/  @!P4 IMAD.IADD R16, R16, 0x1, -R29 ;  /* 0x000000011010c824 */ /* 0x000fe200078e0a1d */
[----:B------:R-:W-:-:S03]  /*d2f0*/  ISETP.GT.U32.AND P4, PT, R29, R6, PT ;  /* 0x000000061d00720c */ /* 0x000fc60003f84070 */
        /* <DEDUP_REMOVED lines=8> */
[C---:B------:R-:W-:Y:S01]  /*d380*/  ISETP.GT.U32.AND P5, PT, R29.reuse, R4, PT ;  /* 0x000000041d00720c */ /* 0x040fe20003fa4070 */
[--C-:B------:R-:W-:Y:S01]  /*d390*/  @!P4 IMAD.IADD R6, R6, 0x1, -R29.reuse ;  /* 0x000000010606c824 */ /* 0x100fe200078e0a1d */
[----:B------:R-:W-:Y:S01]  /*d3a0*/  ISETP.GT.U32.AND P1, PT, R29, R13, PT ;  /* 0x0000000d1d00720c */ /* 0x000fe20003f24070 */
[----:B0-----:R-:W2:Y:S04]  /*d3b0*/  LDL.LU R5, [R1+0xb8] ;  /* 0x0000b80001057983 */ /* 0x001ea80000300800 */
[----:B------:R-:W3:Y:S04]  /*d3c0*/  LDL.LU R20, [R1+0x98] ;  /* 0x0000980001147983 */ /* 0x000ee80000300800 */
[----:B------:R0:W-:Y:S04]  /*d3d0*/  STL [R1+0x108], R8 ;  /* 0x0001080801007387 */ /* 0x0001e80000100800 */
[----:B------:R-:W4:Y:S01]  /*d3e0*/  LDL.LU R19, [R1+0x9c] ;  /* 0x00009c0001137983 */ /* 0x000f220000300800 */
[----:B------:R-:W-:-:S03]  /*d3f0*/  @!P6 IMAD.IADD R12, R12, 0x1, -R29 ;  /* 0x000000010c0ce824 */ /* 0x000fc600078e0a1d */
[----:B0-----:R-:W2:Y:S04]  /*d400*/  LDL.LU R8, [R1+0xa0] ;  /* 0x0000a00001087983 */ /* 0x001ea80000300800 */
[----:B------:R0:W-:Y:S01]  /*d410*/  STL [R1+0x110], R6 ;  /* 0x0001100601007387 */ /* 0x0001e20000100800 */
[C---:B------:R-:W-:Y:S01]  /*d420*/  ISETP.GT.U32.AND P6, PT, R29.reuse, R3, PT ;  /* 0x000000031d00720c */ /* 0x040fe20003fc4070 */
[--C-:B------:R-:W-:Y:S01]  /*d430*/  @!P0 IMAD.IADD R14, R14, 0x1, -R29.reuse ;  /* 0x000000010e0e8824 */ /* 0x100fe200078e0a1d */
[----:B------:R-:W-:Y:S01]  /*d440*/  ISETP.GT.U32.AND P0, PT, R29, R21, PT ;  /* 0x000000151d00720c */ /* 0x000fe20003f04070 */
[--C-:B------:R-:W-:Y:S01]  /*d450*/  @!P5 IMAD.IADD R4, R4, 0x1, -R29.reuse ;  /* 0x000000010404d824 */ /* 0x100fe200078e0a1d */
[----:B0-----:R-:W2:Y:S01]  /*d460*/  LDL.LU R6, [R1+0xa8] ;  /* 0x0000a80001067983 */ /* 0x001ea20000300800 */
[----:B------:R-:W-:Y:S01]  /*d470*/  @!P1 IMAD.IADD R13, R13, 0x1, -R29 ;  /* 0x000000010d0d9824 */ /* 0x000fe200078e0a1d */
[----:B------:R-:W-:-:S02]  /*d480*/  ISETP.GT.U32.AND P1, PT, R29, R18, PT ;  /* 0x000000121d00720c */ /* 0x000fc40003f24070 */
[C---:B------:R-:W-:Y:S01]  /*d490*/  ISETP.GT.U32.AND P2, PT, R29.reuse, R17, PT ;  /* 0x000000111d00720c */ /* 0x040fe20003f44070 */
[----:B------:R0:W-:Y:S01]  /*d4a0*/  STL [R1+0x10c], R4 ;  /* 0x00010c0401007387 */ /* 0x0001e20000100800 */
[C---:B------:R-:W-:Y:S02]  /*d4b0*/  ISETP.GT.U32.AND P3, PT, R29.reuse, R16, PT ;  /* 0x000000101d00720c */ /* 0x040fe40003f64070 */
[C---:B------:R-:W-:Y:S02]  /*d4c0*/  ISETP.GT.U32.AND P5, PT, R29.reuse, R12, PT ;  /* 0x0000000c1d00720c */ /* 0x040fe40003fa4070 */
[----:B------:R-:W-:Y:S01]  /*d4d0*/  ISETP.GT.U32.AND P4, PT, R29, R15, PT ;  /* 0x0000000f1d00720c */ /* 0x000fe20003f84070 */
[----:B0-----:R-:W2:Y:S01]  /*d4e0*/  LDL.LU R4, [R1+0xa4] ;  /* 0x0000a40001047983 */ /* 0x001ea20000300800 */
[--C-:B------:R-:W-:Y:S02]  /*d4f0*/  @!P6 IMAD.IADD R3, R3, 0x1, -R29.reuse ;  /* 0x000000010303e824 */ /* 0x100fe400078e0a1d */
[----:B------:R-:W-:-:S02]  /*d500*/  @!P0 IMAD.IADD R21, R21, 0x1, -R29 ;  /* 0x0000000115158824 */ /* 0x000fc400078e0a1d */
[--C-:B------:R-:W-:Y:S01]  /*d510*/  @!P1 IMAD.IADD R18, R18, 0x1, -R29.reuse ;  /* 0x0000000112129824 */ /* 0x100fe200078e0a1d */
[----:B------:R0:W-:Y:S01]  /*d520*/  STL [R1+0xdc], R3 ;  /* 0x0000dc0301007387 */ /* 0x0001e20000100800 */
[--C-:B------:R-:W-:Y:S02]  /*d530*/  @!P2 IMAD.IADD R17, R17, 0x1, -R29.reuse ;  /* 0x000000011111a824 */ /* 0x100fe400078e0a1d */
        /* <DEDUP_REMOVED lines=9> */
[----:B------:R1:W-:Y:S04]  /*d5d0*/  STL [R1+0xc4], R15 ;  /* 0x0000c40f01007387 */ /* 0x0003e80000100800 */
[----:B0-----:R-:W2:Y:S01]  /*d5e0*/  LDL R12, [R1+0x118c] ;  /* 0x00118c00010c7983 */ /* 0x001ea20000100800 */
[----:B------:R-:W-:-:S02]  /*d5f0*/  ISETP.GT.U32.AND P0, PT, R29, R13, PT ;  /* 0x0000000d1d00720c */ /* 0x000fc40003f04070 */
[C---:B------:R-:W-:Y:S01]  /*d600*/  ISETP.GT.U32.AND P1, PT, R29.reuse, R2, PT ;  /* 0x000000021d00720c */ /* 0x040fe20003f24070 */
[----:B------:R-:W2:Y:S01]  /*d610*/  LDL.LU R18, [R1+0x90] ;  /* 0x0000900001127983 */ /* 0x000ea20000300800 */
[C---:B------:R-:W-:Y:S02]  /*d620*/  ISETP.GT.U32.AND P2, PT, R29.reuse, R11, PT ;  /* 0x0000000b1d00720c */ /* 0x040fe40003f44070 */
[C---:B------:R-:W-:Y:S02]  /*d630*/  ISETP.GT.U32.AND P3, PT, R29.reuse, R10, PT ;  /* 0x0000000a1d00720c */ /* 0x040fe40003f64070 */
[----:B------:R-:W-:-:S05]  /*d640*/  ISETP.GT.U32.AND P4, PT, R29, R9, PT ;  /* 0x000000091d00720c */ /* 0x000fca0003f84070 */
[--C-:B------:R-:W-:Y:S02]  /*d650*/  @!P0 IMAD.IADD R13, R13, 0x1, -R29.reuse ;  /* 0x000000010d0d8824 */ /* 0x100fe400078e0a1d */
[--C-:B------:R-:W-:Y:S02]  /*d660*/  @!P1 IMAD.IADD R2, R2, 0x1, -R29.reuse ;  /* 0x0000000102029824 */ /* 0x100fe400078e0a1d */
[--C-:B------:R-:W-:Y:S01]  /*d670*/  @!P2 IMAD.IADD R11, R11, 0x1, -R29.reuse ;  /* 0x000000010b0ba824 */ /* 0x100fe200078e0a1d */
[C---:B------:R-:W-:Y:S01]  /*d680*/  ISETP.GT.U32.AND P6, PT, R29.reuse, R14, PT ;  /* 0x0000000e1d00720c */ /* 0x040fe20003fc4070 */
[--C-:B------:R-:W-:Y:S01]  /*d690*/  @!P3 IMAD.IADD R10, R10, 0x1, -R29.reuse ;  /* 0x000000010a0ab824 */ /* 0x100fe200078e0a1d */
[----:B------:R-:W-:Y:S01]  /*d6a0*/  ISETP.GT.U32.AND P5, PT, R29, R7, PT ;  /* 0x000000071d00720c */ /* 0x000fe20003fa4070 */
[----:B------:R-:W-:-:S10]  /*d6b0*/  @!P4 IMAD.IADD R9, R9, 0x1, -R29 ;  /* 0x000000010909c824 */ /* 0x000fd400078e0a1d */
[--C-:B------:R-:W-:Y:S02]  /*d6c0*/  @!P6 IMAD.IADD R14, R14, 0x1, -R29.reuse ;  /* 0x000000010e0ee824 */ /* 0x100fe400078e0a1d */
[----:B------:R-:W-:-:S03]  /*d6d0*/  @!P5 IMAD.IADD R7, R7, 0x1, -R29 ;  /* 0x000000010707d824 */ /* 0x000fc600078e0a1d */
[----:B------:R0:W-:Y:S01]  /*d6e0*/  STL [R1+0xcc], R14 ;  /* 0x0000cc0e01007387 */ /* 0x0001e20000100800 */
[----:B------:R-:W-:-:S03]  /*d6f0*/  IMAD.HI.U32 R27, R0, R26, RZ ;  /* 0x0000001a001b7227 */ /* 0x000fc600078e00ff */
[----:B------:R-:W2:Y:S04]  /*d700*/  LDL.LU R17, [R1+0x94] ;  /* 0x0000940001117983 */ /* 0x000ea80000300800 */
[----:B------:R-:W-:Y:S04]  /*d710*/  STL [R1+0xd4], R13 ;  /* 0x0000d40d01007387 */ /* 0x000fe80000100800 */
[----:B------:R-:W2:Y:S01]  /*d720*/  LDL.LU R16, [R1+0x1d4] ;  /* 0x0001d40001107983 */ /* 0x000ea20000300800 */
[----:B------:R-:W-:-:S03]  /*d730*/  IMAD.MOV R27, RZ, RZ, -R27 ;  /* 0x000000ffff1b7224 */ /* 0x000fc600078e0a1b */
[----:B-1----:R-:W2:Y:S04]  /*d740*/  LDL.LU R15, [R1+0x7c] ;  /* 0x00007c00010f7983 */ /* 0x002ea80000300800 */
[----:B0-----:R-:W2:Y:S01]  /*d750*/  LDL.LU R14, [R1+0x80] ;  /* 0x00008000010e7983 */ /* 0x001ea20000300800 */
[C---:B------:R-:W-:Y:S01]  /*d760*/  IMAD R26, R29.reuse, R27, R26 ;  /* 0x0000001b1d1a7224 */ /* 0x040fe200078e021a */
[C---:B---3--:R-:W-:Y:S02]  /*d770*/  ISETP.GT.U32.AND P0, PT, R29.reuse, R20, PT ;  /* 0x000000141d00720c */ /* 0x048fe40003f04070 */
[C---:B----4-:R-:W-:Y:S02]  /*d780*/  ISETP.GT.U32.AND P1, PT, R29.reuse, R19, PT ;  /* 0x000000131d00720c */ /* 0x050fe40003f24070 */
[----:B--2---:R-:W-:-:S09]  /*d790*/  ISETP.GT.U32.AND P2, PT, R29, R8, PT ;  /* 0x000000081d00720c */ /* 0x004fd20003f44070 */
[--C-:B------:R-:W-:Y:S01]  /*d7a0*/  @!P0 IMAD.IADD R20, R20, 0x1, -R29.reuse ;  /* 0x0000000114148824 */ /* 0x100fe200078e0a1d */
[C---:B------:R-:W-:Y:S02]  /*d7b0*/  ISETP.GT.U32.AND P0, PT, R29.reuse, R2, PT ;  /* 0x000000021d00720c */ /* 0x040fe40003f04070 */
[----:B------:R-:W-:Y:S01]  /*d7c0*/  ISETP.GT.U32.AND P3, PT, R29, R6, PT ;  /* 0x000000061d00720c */ /* 0x000fe20003f64070 */
[--C-:B------:R-:W-:Y:S01]  /*d7d0*/  @!P1 IMAD.IADD R19, R19, 0x1, -R29.reuse ;  /* 0x0000000113139824 */ /* 0x100fe200078e0a1d */
[C---:B------:R-:W-:Y:S01]  /*d7e0*/  ISETP.GT.U32.AND P1, PT, R29.reuse, R11, PT ;  /* 0x0000000b1d00720c */ /* 0x040fe20003f24070 */
[----:B------:R-:W-:Y:S01]  /*d7f0*/  @!P2 IMAD.IADD R8, R8, 0x1, -R29 ;  /* 0x000000010808a824 */ /* 0x000fe200078e0a1d */
[----:B------:R-:W-:-:S07]  /*d800*/  ISETP.GT.U32.AND P2, PT, R29, R10, PT ;  /* 0x0000000a1d00720c */ /* 0x000fce0003f44070 */
[--C-:B------:R-:W-:Y:S02]  /*d810*/  @!P0 IMAD.IADD R2, R2, 0x1, -R29.reuse ;  /* 0x0000000102028824 */ /* 0x100fe400078e0a1d */
[--C-:B------:R-:W-:Y:S01]  /*d820*/  @!P3 IMAD.IADD R6, R6, 0x1, -R29.reuse ;  /* 0x000000010606b824 */ /* 0x100fe200078e0a1d */
[C---:B------:R-:W-:Y:S02]  /*d830*/  ISETP.GT.U32.AND P4, PT, R29.reuse, R4, PT ;  /* 0x000000041d00720c */ /* 0x040fe40003f84070 */
[----:B------:R-:W-:Y:S01]  /*d840*/  ISETP.GT.U32.AND P3, PT, R29, R9, PT ;  /* 0x000000091d00720c */ /* 0x000fe20003f64070 */
[--C-:B------:R-:W-:Y:S01]  /*d850*/  @!P1 IMAD.IADD R11, R11, 0x1, -R29.reuse ;  /* 0x000000010b0b9824 */ /* 0x100fe200078e0a1d */
[----:B------:R0:W-:Y:S01]  /*d860*/  STL [R1+0xd0], R2 ;  /* 0x0000d00201007387 */ /* 0x0001e20000100800 */
[----:B------:R-:W-:-:S08]  /*d870*/  @!P2 IMAD.IADD R10, R10, 0x1, -R29 ;  /* 0x000000010a0aa824 */ /* 0x000fd000078e0a1d */
[--C-:B------:R-:W-:Y:S01]  /*d880*/  @!P4 IMAD.IADD R4, R4, 0x1, -R29.reuse ;  /* 0x000000010404c824 */ /* 0x100fe200078e0a1d */
[----:B------:R-:W-:Y:S01]  /*d890*/  ISETP.GT.U32.AND P4, PT, R29, R7, PT ;  /* 0x000000071d00720c */ /* 0x000fe20003f84070 */
[----:B0-----:R-:W2:Y:S01]  /*d8a0*/  LDL.LU R2, [R1+0x84] ;  /* 0x0000840001027983 */ /* 0x001ea20000300800 */
[----:B------:R-:W-:-:S03]  /*d8b0*/  @!P3 IMAD.IADD R9, R9, 0x1, -R29 ;  /* 0x000000010909b824 */ /* 0x000fc600078e0a1d */
[----:B------:R0:W-:Y:S04]  /*d8c0*/  STL [R1+0xac], R11 ;  /* 0x0000ac0b01007387 */ /* 0x0001e80000100800 */
[----:B------:R-:W3:Y:S04]  /*d8d0*/  LDL.LU R13, [R1+0x1b8] ;  /* 0x0001b800010d7983 */ /* 0x000ee80000300800 */
[----:B------:R1:W-:Y:S01]  /*d8e0*/  STL [R1+0xb0], R10 ;  /* 0x0000b00a01007387 */ /* 0x0003e20000100800 */
[----:B------:R-:W-:Y:S01]  /*d8f0*/  @!P4 IMAD.IADD R7, R7, 0x1, -R29 ;  /* 0x000000010707c824 */ /* 0x000fe200078e0a1d */
[----:B------:R-:W-:-:S02]  /*d900*/  IABS R27, R12 ;  /* 0x0000000c001b7213 */ /* 0x000fc40000000000 */
[----:B------:R-:W4:Y:S04]  /*d910*/  LDL.LU R12, [R1+0x1a8] ;  /* 0x0001a800010c7983 */ /* 0x000f280000300800 */
[----:B------:R1:W-:Y:S04]  /*d920*/  STL [R1+0xb4], R9 ;  /* 0x0000b40901007387 */ /* 0x0003e80000100800 */
[----:B0-----:R-:W2:Y:S04]  /*d930*/  LDL.LU R11, [R1+0x78] ;  /* 0x00007800010b7983 */ /* 0x001ea80000300800 */
[----:B-1----:R-:W2:Y:S04]  /*d940*/  LDL.LU R10, [R1+0x168] ;  /* 0x00016800010a7983 */ /* 0x002ea80000300800 */
[----:B------:R0:W-:Y:S04]  /*d950*/  STL [R1+0xbc], R7 ;  /* 0x0000bc0701007387 */ /* 0x0001e80000100800 */
[----:B------:R-:W2:Y:S04]  /*d960*/  LDL.LU R9, [R1+0x16c] ;  /* 0x00016c0001097983 */ /* 0x000ea80000300800 */
[----:B0-----:R-:W2:Y:S01]  /*d970*/  LDL.LU R7, [R1+0x18c] ;  /* 0x00018c0001077983 */ /* 0x001ea20000300800 */
[----:B------:R-:W-:-:S02]  /*d980*/  ISETP.GT.U32.AND P6, PT, R29, R5, PT ;  /* 0x000000051d00720c */ /* 0x000fc40003fc4070 */
[C---:B------:R-:W-:Y:S02]  /*d990*/  ISETP.GT.U32.AND P5, PT, R29.reuse, R3, PT ;  /* 0x000000031d00720c */ /* 0x040fe40003fa4070 */
[----:B------:R-:W-:-:S09]  /*d9a0*/  ISETP.GT.U32.AND P0, PT, R29, R20, PT ;  /* 0x000000141d00720c */ /* 0x000fd20003f04070 */
[--C-:B------:R-:W-:Y:S01]  /*d9b0*/  @!P6 IMAD.IADD R5, R5, 0x1, -R29.reuse ;  /* 0x000000010505e824 */ /* 0x100fe200078e0a1d */
[----:B------:R-:W-:Y:S01]  /*d9c0*/  ISETP.GT.U32.AND P6, PT, R29, R28, PT ;  /* 0x0000001c1d00720c */ /* 0x000fe20003fc4070 */
[----:B------:R-:W-:-:S03]  /*d9d0*/  @!P5 IMAD.IADD R3, R3, 0x1, -R29 ;  /* 0x000000010303d824 */ /* 0x000fc600078e0a1d */
[C---:B------:R-:W-:Y:S02]  /*d9e0*/  ISETP.GT.U32.AND P5, PT, R29.reuse, R5, PT ;  /* 0x000000051d00720c */ /* 0x040fe40003fa4070 */
[C---:B------:R-:W-:Y:S02]  /*d9f0*/  ISETP.GT.U32.AND P1, PT, R29.reuse, R19, PT ;  /* 0x000000131d00720c */ /* 0x040fe40003f24070 */
[----:B------:R-:W-:-:S05]  /*da00*/  ISETP.GT.U32.AND P2, PT, R29, R8, PT ;  /* 0x000000081d00720c */ /* 0x000fca0003f44070 */
[--C-:B------:R-:W-:Y:S01]  /*da10*/  @!P6 IMAD.IADD R28, R28, 0x1, -R29.reuse ;  /* 0x000000011c1ce824 */ /* 0x100fe200078e0a1d */
[----:B------:R-:W-:Y:S01]  /*da20*/  ISETP.GT.U32.AND P3, PT, R29, R6, PT ;  /* 0x000000061d00720c */ /* 0x000fe20003f64070 */
[--C-:B------:R-:W-:Y:S02]  /*da30*/  @!P0 IMAD.IADD R20, R20, 0x1, -R29.reuse ;  /* 0x0000000114148824 */ /* 0x100fe400078e0a1d */
[--C-:B------:R-:W-:Y:S01]  /*da40*/  @!P5 IMAD.IADD R5, R5, 0x1, -R29.reuse ;  /* 0x000000010505d824 */ /* 0x100fe200078e0a1d */
[----:B------:R-:W-:Y:S01]  /*da50*/  ISETP.GT.U32.AND P5, PT, R29, R28, PT ;  /* 0x0000001c1d00720c */ /* 0x000fe20003fa4070 */
[--C-:B------:R-:W-:Y:S01]  /*da60*/  @!P1 IMAD.IADD R19, R19, 0x1, -R29.reuse ;  /* 0x0000000113139824 */ /* 0x100fe200078e0a1d */
[C---:B------:R-:W-:Y:S01]  /*da70*/  ISETP.GT.U32.AND P0, PT, R29.reuse, R18, PT ;  /* 0x000000121d00720c */ /* 0x040fe20003f04070 */
[----:B------:R-:W-:Y:S01]  /*da80*/  @!P2 IMAD.IADD R8, R8, 0x1, -R29 ;  /* 0x000000010808a824 */ /* 0x000fe200078e0a1d */
[C---:B------:R-:W-:Y:S02]  /*da90*/  ISETP.GT.U32.AND P1, PT, R29.reuse, R17, PT ;  /* 0x000000111d00720c */ /* 0x040fe40003f24070 */
[----:B------:R-:W-:-:S02]  /*daa0*/  ISETP.GT.U32.AND P2, PT, R29, R16, PT ;  /* 0x000000101d00720c */ /* 0x000fc40003f44070 */
[C---:B------:R-:W-:Y:S01]  /*dab0*/  ISETP.GT.U32.AND P4, PT, R29.reuse, R4, PT ;  /* 0x000000041d00720c */ /* 0x040fe20003f84070 */
[----:B------:R-:W-:Y:S01]  /*dac0*/  @!P3 IMAD.IADD R6, R6, 0x1, -R29 ;  /* 0x000000010606b824 */ /* 0x000fe200078e0a1d */
[----:B------:R-:W-:-:S03]  /*dad0*/  ISETP.GT.U32.AND P3, PT, R29, R15, PT ;  /* 0x0000000f1d00720c */ /* 0x000fc60003f64070 */
[--C-:B------:R-:W-:Y:S02]  /*dae0*/  @!P5 IMAD.IADD R28, R28, 0x1, -R29.reuse ;  /* 0x000000011c1cd824 */ /* 0x100fe400078e0a1d */
[--C-:B------:R-:W-:Y:S01]  /*daf0*/  @!P0 IMAD.IADD R18, R18, 0x1, -R29.reuse ;  /* 0x0000000112128824 */ /* 0x100fe200078e0a1d */
[----:B------:R0:W-:Y:S01]  /*db00*/  STL [R1+0xb8], R5 ;  /* 0x0000b80501007387 */ /* 0x0001e20000100800 */
[--C-:B------:R-:W-:Y:S01]  /*db10*/  @!P1 IMAD.IADD R17, R17, 0x1, -R29.reuse ;  /* 0x0000000111119824 */ /* 0x100fe200078e0a1d */
[C---:B------:R-:W-:Y:S01]  /*db20*/  ISETP.GT.U32.AND P6, PT, R29.reuse, R3, PT ;  /* 0x000000031d00720c */ /* 0x040fe20003fc4070 */
[--C-:B------:R-:W-:Y:S01]  /*db30*/  @!P2 IMAD.IADD R16, R16, 0x1, -R29.reuse ;  /* 0x000000011010a824 */ /* 0x100fe200078e0a1d */
[----:B0-----:R-:W2:Y:S01]  /*db40*/  LDL.LU R5, [R1+0x174] ;  /* 0x0001740001057983 */ /* 0x001ea20000300800 */
[--C-:B------:R-:W-:Y:S01]  /*db50*/  @!P4 IMAD.IADD R4, R4, 0x1, -R29.reuse ;  /* 0x000000010404c824 */ /* 0x100fe200078e0a1d */
[----:B------:R-:W-:Y:S01]  /*db60*/  ISETP.GT.U32.AND P4, PT, R29, R14, PT ;  /* 0x0000000e1d00720c */ /* 0x000fe20003f84070 */
[--C-:B------:R-:W-:Y:S01]  /*db70*/  @!P3 IMAD.IADD R15, R15, 0x1, -R29.reuse ;  /* 0x000000010f0fb824 */ /* 0x100fe200078e0a1d */
[----:B------:R-:W-:Y:S07]  /*db80*/  STL [R1+0x98], R20 ;  /* 0x0000981401007387 */ /* 0x000fee0000100800 */
[--C-:B------:R-:W-:Y:S01]  /*db90*/  @!P6 IMAD.IADD R3, R3, 0x1, -R29.reuse ;  /* 0x000000010303e824 */ /* 0x100fe200078e0a1d */
[----:B------:R-:W-:Y:S04]  /*dba0*/  STL [R1+0x9c], R19 ;  /* 0x00009c1301007387 */ /* 0x000fe80000100800 */
[----:B------:R-:W-:Y:S04]  /*dbb0*/  STL [R1+0xa0], R8 ;  /* 0x0000a00801007387 */ /* 0x000fe80000100800 */
[----:B------:R-:W-:Y:S01]  /*dbc0*/  STL [R1+0xa8], R6 ;  /* 0x0000a80601007387 */ /* 0x000fe20000100800 */
[----:B------:R-:W-:-:S03]  /*dbd0*/  @!P4 IMAD.IADD R14, R14, 0x1, -R29 ;  /* 0x000000010e0ec824 */ /* 0x000fc600078e0a1d */
[----:B------:R-:W-:Y:S04]  /*dbe0*/  STL [R1+0xa4], R4 ;  /* 0x0000a40401007387 */ /* 0x000fe80000100800 */
[----:B------:R0:W-:Y:S04]  /*dbf0*/  STL [R1+0x88], R3 ;  /* 0x0000880301007387 */ /* 0x0001e80000100800 */
[----:B0-----:R-:W2:Y:S04]  /*dc00*/  LDL.LU R3, [R1+0x12c] ;  /* 0x00012c0001037983 */ /* 0x001ea80000300800 */
[----:B------:R-:W2:Y:S04]  /*dc10*/  LDL.LU R4, [R1+0x130] ;  /* 0x0001300001047983 */ /* 0x000ea80000300800 */
[----:B------:R-:W2:Y:S04]  /*dc20*/  LDL.LU R6, [R1+0x138] ;  /* 0x0001380001067983 */ /* 0x000ea80000300800 */
[----:B------:R-:W-:Y:S04]  /*dc30*/  STL [R1+0x8c], R28 ;  /* 0x00008c1c01007387 */ /* 0x000fe80000100800 */
[----:B------:R-:W2:Y:S04]  /*dc40*/  LDL.LU R8, [R1+0x150] ;  /* 0x0001500001087983 */ /* 0x000ea80000300800 */
[----:B------:R-:W2:Y:S04]  /*dc50*/  LDL.LU R22, [R1+0x140] ;  /* 0x0001400001167983 */ /* 0x000ea80000300800 */
[----:B------:R-:W2:Y:S01]  /*dc60*/  LDL.LU R21, [R1+0xf0] ;  /* 0x0000f00001157983 */ /* 0x000ea20000300800 */
[----:B---3--:R-:W-:-:S13]  /*dc70*/  ISETP.GT.U32.AND P5, PT, R29, R13, PT ;  /* 0x0000000d1d00720c */ /* 0x008fda0003fa4070 */
[----:B------:R-:W-:Y:S01]  /*dc80*/  @!P5 IMAD.IADD R13, R13, 0x1, -R29 ;  /* 0x000000010d0dd824 */ /* 0x000fe200078e0a1d */
[C---:B----4-:R-:W-:Y:S02]  /*dc90*/  ISETP.GT.U32.AND P0, PT, R29.reuse, R12, PT ;  /* 0x0000000c1d00720c */ /* 0x050fe40003f04070 */
[C---:B--2---:R-:W-:Y:S02]  /*dca0*/  ISETP.GT.U32.AND P1, PT, R29.reuse, R11, PT ;  /* 0x0000000b1d00720c */ /* 0x044fe40003f24070 */
[----:B------:R-:W-:-:S09]  /*dcb0*/  ISETP.GT.U32.AND P2, PT, R29, R10, PT ;  /* 0x0000000a1d00720c */ /* 0x000fd20003f44070 */
[--C-:B------:R-:W-:Y:S01]  /*dcc0*/  @!P0 IMAD.IADD R12, R12, 0x1, -R29.reuse ;  /* 0x000000010c0c8824 */ /* 0x100fe200078e0a1d */
[C---:B------:R-:W-:Y:S02]  /*dcd0*/  ISETP.GT.U32.AND P5, PT, R29.reuse, R18, PT ;  /* 0x000000121d00720c */ /* 0x040fe40003fa4070 */
[C---:B------:R-:W-:Y:S02]  /*dce0*/  ISETP.GT.U32.AND P0, PT, R29.reuse, R17, PT ;  /* 0x000000111d00720c */ /* 0x040fe40003f04070 */
[----:B------:R-:W-:Y:S01]  /*dcf0*/  ISETP.GT.U32.AND P3, PT, R29, R9, PT ;  /* 0x000000091d00720c */ /* 0x000fe20003f64070 */
[--C-:B------:R-:W-:Y:S01]  /*dd00*/  @!P1 IMAD.IADD R11, R11, 0x1, -R29.reuse ;  /* 0x000000010b0b9824 */ /* 0x100fe200078e0a1d */
[C---:B------:R-:W-:Y:S01]  /*dd10*/  ISETP.GT.U32.AND P1, PT, R29.reuse, R16, PT ;  /* 0x000000101d00720c */ /* 0x040fe20003f24070 */
[----:B------:R-:W-:Y:S01]  /*dd20*/  @!P2 IMAD.IADD R10, R10, 0x1, -R29 ;  /* 0x000000010a0aa824 */ /* 0x000fe200078e0a1d */
[----:B------:R-:W-:-:S05]  /*dd30*/  ISETP.GT.U32.AND P2, PT, R29, R15, PT ;  /* 0x0000000f1d00720c */ /* 0x000fca0003f44070 */
[--C-:B------:R-:W-:Y:S02]  /*dd40*/  @!P5 IMAD.IADD R18, R18, 0x1, -R29.reuse ;  /* 0x000000011212d824 */ /* 0x100fe400078e0a1d */
[--C-:B------:R-:W-:Y:S02]  /*dd50*/  @!P0 IMAD.IADD R17, R17, 0x1, -R29.reuse ;  /* 0x0000000111118824 */ /* 0x100fe400078e0a1d */
[--C-:B------:R-:W-:Y:S01]  /*dd60*/  @!P3 IMAD.IADD R9, R9, 0x1, -R29.reuse ;  /* 0x000000010909b824 */ /* 0x100fe200078e0a1d */
[C---:B------:R-:W-:Y:S01]  /*dd70*/  ISETP.GT.U32.AND P3, PT, R29.reuse, R14, PT ;  /* 0x0000000e1d00720c */ /* 0x040fe20003f64070 */
[--C-:B------:R-:W-:Y:S01]  /*dd80*/  @!P1 IMAD.IADD R16, R16, 0x1, -R29.reuse ;  /* 0x0000000110109824 */ /* 0x100fe200078e0a1d */
[----:B------:R-:W-:Y:S01]  /*dd90*/  ISETP.GT.U32.AND P6, PT, R29, R2, PT ;  /* 0x000000021d00720c */ /* 0x000fe20003fc4070 */
[----:B------:R0:W-:Y:S01]  /*dda0*/  STL [R1+0x90], R18 ;  /* 0x0000901201007387 */ /* 0x0001e20000100800 */
[----:B------:R-:W-:-:S03]  /*ddb0*/  @!P2 IMAD.IADD R15, R15, 0x1, -R29 ;  /* 0x000000010f0fa824 */ /* 0x000fc600078e0a1d */
[----:B------:R1:W-:Y:S01]  /*ddc0*/  STL [R1+0x94], R17 ;  /* 0x0000941101007387 */ /* 0x0003e20000100800 */
[----:B------:R-:W-:-:S03]  /*ddd0*/  ISETP.GT.U32.AND P4, PT, R29, R7, PT ;  /* 0x000000071d00720c */ /* 0x000fc60003f84070 */
[----:B------:R-:W2:Y:S04]  /*dde0*/  LDL.LU R20, [R1+0xf4] ;  /* 0x0000f40001147983 */ /* 0x000ea80000300800 */
[----:B------:R3:W-:Y:S04]  /*ddf0*/  STL [R1+0x1d4], R16 ;  /* 0x0001d41001007387 */ /* 0x0007e80000100800 */
[----:B------:R4:W-:Y:S04]  /*de00*/  STL [R1+0x7c], R15 ;  /* 0x00007c0f01007387 */ /* 0x0009e80000100800 */
[----:B------:R-:W2:Y:S01]  /*de10*/  LDL.LU R19, [R1+0xf8] ;  /* 0x0000f80001137983 */ /* 0x000ea20000300800 */
[----:B------:R-:W-:-:S02]  /*de20*/  @!P3 IMAD.IADD R14, R14, 0x1, -R29 ;  /* 0x000000010e0eb824 */ /* 0x000fc400078e0a1d */
[--C-:B------:R-:W-:Y:S01]  /*de30*/  @!P6 IMAD.IADD R2, R2, 0x1, -R29.reuse ;  /* 0x000000010202e824 */ /* 0x100fe200078e0a1d */
[----:B0-----:R-:W2:Y:S01]  /*de40*/  LDL.LU R18, [R1+0x118] ;  /* 0x0001180001127983 */ /* 0x001ea20000300800 */
[----:B------:R-:W-:-:S03]  /*de50*/  @!P4 IMAD.IADD R7, R7, 0x1, -R29 ;  /* 0x000000010707c824 */ /* 0x000fc600078e0a1d */
[----:B------:R-:W-:Y:S01]  /*de60*/  STL [R1+0x80], R14 ;  /* 0x0000800e01007387 */ /* 0x000fe20000100800 */
[----:B------:R-:W-:-:S03]  /*de70*/  ISETP.GT.U32.AND P4, PT, R29, R2, PT ;  /* 0x000000021d00720c */ /* 0x000fc60003f84070 */
[----:B-1----:R-:W2:Y:S04]  /*de80*/  LDL.LU R17, [R1+0x100] ;  /* 0x0001000001117983 */ /* 0x002ea80000300800 */
[----:B---3--:R-:W3:Y:S04]  /*de90*/  LDL.LU R16, [R1+0x30] ;  /* 0x0000300001107983 */ /* 0x008ee80000300800 */
[----:B----4-:R-:W4:Y:S02]  /*dea0*/  LDL.LU R15, [R1+0x2c] ;  /* 0x00002c00010f7983 */ /* 0x010f240000300800 */
[----:B------:R-:W-:-:S05]  /*deb0*/  @!P4 IMAD.IADD R2, R2, 0x1, -R29 ;  /* 0x000000010202c824 */ /* 0x000fca00078e0a1d */
[----:B------:R0:W-:Y:S04]  /*dec0*/  STL [R1+0x84], R2 ;  /* 0x0000840201007387 */ /* 0x0001e80000100800 */
[----:B0-----:R-:W4:Y:S01]  /*ded0*/  LDL.LU R2, [R1+0x28] ;  /* 0x0000280001027983 */ /* 0x001f220000300800 */
[C---:B------:R-:W-:Y:S02]  /*dee0*/  ISETP.GT.U32.AND P6, PT, R29.reuse, R5, PT ;  /* 0x000000051d00720c */ /* 0x040fe40003fc4070 */
[C---:B------:R-:W-:Y:S02]  /*def0*/  ISETP.GT.U32.AND P5, PT, R29.reuse, R13, PT ;  /* 0x0000000d1d00720c */ /* 0x040fe40003fa4070 */
[C---:B------:R-:W-:Y:S02]  /*df00*/  ISETP.GT.U32.AND P0, PT, R29.reuse, R12, PT ;  /* 0x0000000c1d00720c */ /* 0x040fe40003f04070 */
[----:B------:R-:W-:-:S07]  /*df10*/  ISETP.GT.U32.AND P1, PT, R29, R11, PT ;  /* 0x0000000b1d00720c */ /* 0x000fce0003f24070 */
[--C-:B------:R-:W-:Y:S02]  /*df20*/  @!P6 IMAD.IADD R5, R5, 0x1, -R29.reuse ;  /* 0x000000010505e824 */ /* 0x100fe400078e0a1d */
[----:B------:R-:W-:-:S03]  /*df30*/  @!P5 IMAD.IADD R13, R13, 0x1, -R29 ;  /* 0x000000010d0dd824 */ /* 0x000fc600078e0a1d */
[C---:B------:R-:W-:Y:S02]  /*df40*/  ISETP.GT.U32.AND P4, PT, R29.reuse, R5, PT ;  /* 0x000000051d00720c */ /* 0x040fe40003f84070 */
[C---:B------:R-:W-:Y:S02]  /*df50*/  ISETP.GT.U32.AND P2, PT, R29.reuse, R10, PT ;  /* 0x0000000a1d00720c */ /* 0x040fe40003f44070 */
[C---:B------:R-:W-:Y:S01]  /*df60*/  ISETP.GT.U32.AND P5, PT, R29.reuse, R3, PT ;  /* 0x000000031d00720c */ /* 0x040fe20003fa4070 */
[--C-:B------:R-:W-:Y:S01]  /*df70*/  @!P0 IMAD.IADD R12, R12, 0x1, -R29.reuse ;  /* 0x000000010c0c8824 */ /* 0x100fe200078e0a1d */
[C---:B------:R-:W-:Y:S02]  /*df80*/  ISETP.GT.U32.AND P3, PT, R29.reuse, R9, PT ;  /* 0x000000091d00720c */ /* 0x040fe40003f64070 */
[----:B------:R-:W-:Y:S01]  /*df90*/  ISETP.GT.U32.AND P0, PT, R29, R4, PT ;  /* 0x000000041d00720c */ /* 0x000fe20003f04070 */
[----:B------:R-:W-:-:S04]  /*dfa0*/  @!P1 IMAD.IADD R11, R11, 0x1, -R29 ;  /* 0x000000010b0b9824 */ /* 0x000fc800078e0a1d */
[--C-:B------:R-:W-:Y:S01]  /*dfb0*/  @!P4 IMAD.IADD R5, R5, 0x1, -R29.reuse ;  /* 0x000000010505c824 */ /* 0x100fe200078e0a1d */
[----:B------:R-:W-:Y:S01]  /*dfc0*/  ISETP.GT.U32.AND P1, PT, R29, R6, PT ;  /* 0x000000061d00720c */ /* 0x000fe20003f24070 */
[--C-:B------:R-:W-:Y:S02]  /*dfd0*/  @!P2 IMAD.IADD R10, R10, 0x1, -R29.reuse ;  /* 0x000000010a0aa824 */ /* 0x100fe400078e0a1d */
[--C-:B------:R-:W-:Y:S01]  /*dfe0*/  @!P5 IMAD.IADD R3, R3, 0x1, -R29.reuse ;  /* 0x000000010303d824 */ /* 0x100fe200078e0a1d */
[C---:B------:R-:W-:Y:S02]  /*dff0*/  ISETP.GT.U32.AND P6, PT, R29.reuse, R7, PT ;  /* 0x000000071d00720c */ /* 0x040fe40003fc4070 */
[----:B------:R-:W-:Y:S01]  /*e000*/  ISETP.GT.U32.AND P2, PT, R29, R8, PT ;  /* 0x000000081d00720c */ /* 0x000fe20003f44070 */
[--C-:B------:R-:W-:Y:S02]  /*e010*/  @!P0 IMAD.IADD R4, R4, 0x1, -R29.reuse ;  /* 0x0000000104048824 */ /* 0x100fe400078e0a1d */
[----:B------:R-:W-:Y:S01]  /*e020*/  @!P3 IMAD.IADD R9, R9, 0x1, -R29 ;  /* 0x000000010909b824 */ /* 0x000fe200078e0a1d */
[----:B------:R-:W-:-:S03]  /*e030*/  ISETP.GT.U32.AND P3, PT, R29, R22, PT ;  /* 0x000000161d00720c */ /* 0x000fc60003f64070 */
[----:B------:R-:W-:Y:S01]  /*e040*/  @!P1 IMAD.IADD R6, R6, 0x1, -R29 ;  /* 0x0000000106069824 */ /* 0x000fe200078e0a1d */
[----:B------:R0:W-:Y:S01]  /*e050*/  STL [R1+0x1b8], R13 ;  /* 0x0001b80d01007387 */ /* 0x0001e20000100800 */
[----:B------:R-:W-:-:S03]  /*e060*/  IMAD.HI.U32 R28, R0, R27, RZ ;  /* 0x0000001b001c7227 */ /* 0x000fc600078e00ff */
[----:B------:R1:W-:Y:S01]  /*e070*/  STL [R1+0x1a8], R12 ;  /* 0x0001a80c01007387 */ /* 0x0003e20000100800 */
[--C-:B------:R-:W-:Y:S01]  /*e080*/  @!P6 IMAD.IADD R7, R7, 0x1, -R29.reuse ;  /* 0x000000010707e824 */ /* 0x100fe200078e0a1d */
[----:B------:R-:W-:Y:S01]  /*e090*/  ISETP.GT.U32.AND P6, PT, R29, R21, PT ;  /* 0x000000151d00720c */ /* 0x000fe20003fc4070 */
[--C-:B------:R-:W-:Y:S01]  /*e0a0*/  @!P2 IMAD.IADD R8, R8, 0x1, -R29.reuse ;  /* 0x000000010808a824 */ /* 0x100fe200078e0a1d */
[----:B------:R0:W-:Y:S04]  /*e0b0*/  STL [R1+0x78], R11 ;  /* 0x0000780b01007387 */ /* 0x0001e80000100800 */
[----:B------:R0:W-:Y:S01]  /*e0c0*/  STL [R1+0x168], R10 ;  /* 0x0001680a01007387 */ /* 0x0001e20000100800 */
[----:B------:R-:W-:-:S03]  /*e0d0*/  @!P3 IMAD.IADD R22, R22, 0x1, -R29 ;  /* 0x000000011616b824 */ /* 0x000fc600078e0a1d */
[----:B------:R0:W-:Y:S01]  /*e0e0*/  STL [R1+0x16c], R9 ;  /* 0x00016c0901007387 */ /* 0x0001e20000100800 */
[----:B------:R-:W-:-:S03]  /*e0f0*/  IMAD.MOV R28, RZ, RZ, -R28 ;  /* 0x000000ffff1c7224 */ /* 0x000fc600078e0a1c */
[----:B------:R-:W4:Y:S04]  /*e100*/  LDL.LU R14, [R1+0xd8] ;  /* 0x0000d800010e7983 */ /* 0x000f280000300800 */
[----:B------:R-:W-:Y:S04]  /*e110*/  STL [R1+0x18c], R7 ;  /* 0x00018c0701007387 */ /* 0x000fe80000100800 */
[----:B0-----:R-:W4:Y:S01]  /*e120*/  LDL.LU R13, [R1+0xc0] ;  /* 0x0000c000010d7983 */ /* 0x001f220000300800 */
[----:B------:R-:W-:-:S03]  /*e130*/  IMAD R27, R29, R28, R27 ;  /* 0x0000001c1d1b7224 */ /* 0x000fc600078e021b */
[----:B-1----:R-:W4:Y:S04]  /*e140*/  LDL.LU R12, [R1+0x24] ;  /* 0x00002400010c7983 */ /* 0x002f280000300800 */
[----:B------:R-:W-:Y:S04]  /*e150*/  STL [R1+0x174], R5 ;  /* 0x0001740501007387 */ /* 0x000fe80000100800 */
[----:B------:R-:W4:Y:S01]  /*e160*/  LDL.LU R11, [R1+0x20] ;  /* 0x00002000010b7983 */ /* 0x000f220000300800 */
[----:B------:R-:W-:-:S03]  /*e170*/  @!P6 IMAD.IADD R21, R21, 0x1, -R29 ;  /* 0x000000011515e824 */ /* 0x000fc600078e0a1d */
[----:B------:R-:W4:Y:S04]  /*e180*/  LDL.LU R10, [R1+0x1c] ;  /* 0x00001c00010a7983 */ /* 0x000f280000300800 */
[----:B------:R-:W4:Y:S04]  /*e190*/  LDL R28, [R1+0x1188] ;  /* 0x00118800011c7983 */ /* 0x000f280000100800 */
[----:B------:R-:W4:Y:S01]  /*e1a0*/  LDL.LU R9, [R1+0x18] ;  /* 0x0000180001097983 */ /* 0x000f220000300800 */
[C---:B--2---:R-:W-:Y:S02]  /*e1b0*/  ISETP.GT.U32.AND P4, PT, R29.reuse, R20, PT ;  /* 0x000000141d00720c */ /* 0x044fe40003f84070 */
[----:B------:R-:W-:-:S02]  /*e1c0*/  ISETP.GT.U32.AND P5, PT, R29, R19, PT ;  /* 0x000000131d00720c */ /* 0x000fc40003fa4070 */
[----:B------:R-:W-:-:S09]  /*e1d0*/  ISETP.GT.U32.AND P0, PT, R29, R18, PT ;  /* 0x000000121d00720c */ /* 0x000fd20003f04070 */
[--C-:B------:R-:W-:Y:S01]  /*e1e0*/  @!P4 IMAD.IADD R20, R20, 0x1, -R29.reuse ;  /* 0x000000011414c824 */ /* 0x100fe200078e0a1d */
[C---:B------:R-:W-:Y:S02]  /*e1f0*/  ISETP.GT.U32.AND P4, PT, R29.reuse, R3, PT ;  /* 0x000000031d00720c */ /* 0x040fe40003f84070 */
[----:B------:R-:W-:Y:S01]  /*e200*/  ISETP.GT.U32.AND P1, PT, R29, R17, PT ;  /* 0x000000111d00720c */ /* 0x000fe20003f24070 */
[--C-:B------:R-:W-:Y:S01]  /*e210*/  @!P5 IMAD.IADD R19, R19, 0x1, -R29.reuse ;  /* 0x000000011313d824 */ /* 0x100fe200078e0a1d */
[C---:B------:R-:W-:Y:S02]  /*e220*/  ISETP.GT.U32.AND P5, PT, R29.reuse, R4, PT ;  /* 0x000000041d00720c */ /* 0x040fe40003fa4070 */
[C---:B---3--:R-:W-:Y:S01]  /*e230*/  ISETP.GT.U32.AND P2, PT, R29.reuse, R16, PT ;  /* 0x000000101d00720c */ /* 0x048fe20003f44070 */
[----:B------:R-:W-:Y:S01]  /*e240*/  @!P0 IMAD.IADD R18, R18, 0x1, -R29 ;  /* 0x0000000112128824 */ /* 0x000fe200078e0a1d */
[C---:B------:R-:W-:Y:S02]  /*e250*/  ISETP.GT.U32.AND P0, PT, R29.reuse, R6, PT ;  /* 0x000000061d00720c */ /* 0x040fe40003f04070 */
[----:B----4-:R-:W-:-:S03]  /*e260*/  ISETP.GT.U32.AND P3, PT, R29, R15, PT ;  /* 0x0000000f1d00720c */ /* 0x010fc60003f64070 */
[--C-:B------:R-:W-:Y:S02]  /*e270*/  @!P4 IMAD.IADD R3, R3, 0x1, -R29.reuse ;  /* 0x000000010303c824 */ /* 0x100fe400078e0a1d */
[--C-:B------:R-:W-:Y:S01]  /*e280*/  @!P1 IMAD.IADD R17, R17, 0x1, -R29.reuse ;  /* 0x0000000111119824 */ /* 0x100fe200078e0a1d */
[C---:B------:R-:W-:Y:S01]  /*e290*/  ISETP.GT.U32.AND P1, PT, R29.reuse, R8, PT ;  /* 0x000000081d00720c */ /* 0x040fe20003f24070 */
[--C-:B------:R-:W-:Y:S01]  /*e2a0*/  @!P5 IMAD.IADD R4, R4, 0x1, -R29.reuse ;  /* 0x000000010404d824 */ /* 0x100fe200078e0a1d */
[----:B------:R0:W-:Y:S01]  /*e2b0*/  STL [R1+0x12c], R3 ;  /* 0x00012c0301007387 */ /* 0x0001e20000100800 */
[--C-:B------:R-:W-:Y:S01]  /*e2c0*/  @!P2 IMAD.IADD R16, R16, 0x1, -R29.reuse ;  /* 0x000000011010a824 */ /* 0x100fe200078e0a1d */
[----:B------:R-:W-:Y:S01]  /*e2d0*/  ISETP.GT.U32.AND P2, PT, R29, R22, PT ;  /* 0x000000161d00720c */ /* 0x000fe20003f44070 */
[--C-:B------:R-:W-:Y:S02]  /*e2e0*/  @!P0 IMAD.IADD R6, R6, 0x1, -R29.reuse ;  /* 0x0000000106068824 */ /* 0x100fe400078e0a1d */
[----:B------:R-:W-:Y:S01]  /*e2f0*/  @!P3 IMAD.IADD R15, R15, 0x1, -R29 ;  /* 0x000000010f0fb824 */ /* 0x000fe200078e0a1d */
[C---:B------:R-:W-:Y:S01]  /*e300*/  ISETP.GT.U32.AND P6, PT, R29.reuse, R2, PT ;  /* 0x000000021d00720c */ /* 0x040fe20003fc4070 */
[----:B0-----:R-:W2:Y:S01]  /*e310*/  LDL.LU R3, [R1+0x14] ;  /* 0x0000140001037983 */ /* 0x001ea20000300800 */
[----:B------:R-:W-:-:S03]  /*e320*/  ISETP.GT.U32.AND P3, PT, R29, R21, PT ;  /* 0x000000151d00720c */ /* 0x000fc60003f64070 */
[----:B------:R0:W-:Y:S01]  /*e330*/  STL [R1+0x130], R4 ;  /* 0x0001300401007387 */ /* 0x0001e20000100800 */
[C---:B------:R-:W-:Y:S01]  /*e340*/  ISETP.GT.U32.AND P4, PT, R29.reuse, R20, PT ;  /* 0x000000141d00720c */ /* 0x040fe20003f84070 */
[----:B------:R-:W-:Y:S01]  /*e350*/  @!P1 IMAD.IADD R8, R8, 0x1, -R29 ;  /* 0x0000000108089824 */ /* 0x000fe200078e0a1d */
[C---:B------:R-:W-:Y:S01]  /*e360*/  ISETP.GT.U32.AND P5, PT, R29.reuse, R19, PT ;  /* 0x000000131d00720c */ /* 0x040fe20003fa4070 */
[----:B0-----:R-:W3:Y:S04]  /*e370*/  LDL.LU R4, [R1+0x10] ;  /* 0x0000100001047983 */ /* 0x001ee80000300800 */
[----:B------:R-:W4:Y:S01]  /*e380*/  LDL.LU R5, [R1+0xc] ;  /* 0x00000c0001057983 */ /* 0x000f220000300800 */
[----:B------:R-:W-:-:S03]  /*e390*/  ISETP.GT.U32.AND P0, PT, R29, R18, PT ;  /* 0x000000121d00720c */ /* 0x000fc60003f04070 */
[----:B------:R0:W-:Y:S01]  /*e3a0*/  STL [R1+0x138], R6 ;  /* 0x0001380601007387 */ /* 0x0001e20000100800 */
[C---:B------:R-:W-:Y:S01]  /*e3b0*/  ISETP.GT.U32.AND P1, PT, R29.reuse, R17, PT ;  /* 0x000000111d00720c */ /* 0x040fe20003f24070 */
[--C-:B------:R-:W-:Y:S02]  /*e3c0*/  @!P6 IMAD.IADD R2, R2, 0x1, -R29.reuse ;  /* 0x000000010202e824 */ /* 0x100fe400078e0a1d */
[----:B------:R-:W-:Y:S01]  /*e3d0*/  @!P2 IMAD.IADD R22, R22, 0x1, -R29 ;  /* 0x000000011616a824 */ /* 0x000fe200078e0a1d */
[----:B0-----:R-:W4:Y:S04]  /*e3e0*/  LDL.LU R6, [R1+0x8] ;  /* 0x0000080001067983 */ /* 0x001f280000300800 */
[----:B------:R-:W4:Y:S01]  /*e3f0*/  LDL.LU R7, [R1+0x4] ;  /* 0x0000040001077983 */ /* 0x000f220000300800 */
[----:B------:R-:W-:-:S03]  /*e400*/  ISETP.GT.U32.AND P2, PT, R29, R16, PT ;  /* 0x000000101d00720c */ /* 0x000fc60003f44070 */
[----:B------:R0:W-:Y:S01]  /*e410*/  STL [R1+0x150], R8 ;  /* 0x0001500801007387 */ /* 0x0001e20000100800 */
[----:B------:R-:W-:Y:S01]  /*e420*/  ISETP.GT.U32.AND P6, PT, R29, R15, PT ;  /* 0x0000000f1d00720c */ /* 0x000fe20003fc4070 */
[--C-:B------:R-:W-:Y:S01]  /*e430*/  @!P3 IMAD.IADD R21, R21, 0x1, -R29.reuse ;  /* 0x000000011515b824 */ /* 0x100fe200078e0a1d */
[----:B------:R-:W-:Y:S01]  /*e440*/  ISETP.GT.U32.AND P3, PT, R29, R2, PT ;  /* 0x000000021d00720c */ /* 0x000fe20003f64070 */
[----:B0-----:R-:W4:Y:S01]  /*e450*/  LDL.LU R8, [R1] ;  /* 0x0000000001087983 */ /* 0x001f220000300800 */
[--C-:B------:R-:W-:Y:S02]  /*e460*/  @!P4 IMAD.IADD R20, R20, 0x1, -R29.reuse ;  /* 0x000000011414c824 */ /* 0x100fe400078e0a1d */
[--C-:B------:R-:W-:Y:S01]  /*e470*/  @!P5 IMAD.IADD R19, R19, 0x1, -R29.reuse ;  /* 0x000000011313d824 */ /* 0x100fe200078e0a1d */
[----:B------:R0:W-:Y:S01]  /*e480*/  STL [R1+0x140], R22 ;  /* 0x0001401601007387 */ /* 0x0001e20000100800 */
[--C-:B------:R-:W-:Y:S02]  /*e490*/  @!P0 IMAD.IADD R18, R18, 0x1, -R29.reuse ;  /* 0x0000000112128824 */ /* 0x100fe400078e0a1d */
[--C-:B------:R-:W-:Y:S01]  /*e4a0*/  @!P1 IMAD.IADD R17, R17, 0x1, -R29.reuse ;  /* 0x0000000111119824 */ /* 0x100fe200078e0a1d */
[----:B0-----:R-:W4:Y:S04]  /*e4b0*/  LDL.LU R22, [R1+0x188c] ;  /* 0x00188c0001167983 */ /* 0x001f280000300800 */
[----:B------:R0:W-:Y:S01]  /*e4c0*/  STL [R1+0xf0], R21 ;  /* 0x0000f01501007387 */ /* 0x0001e20000100800 */
[----:B------:R-:W-:-:S02]  /*e4d0*/  @!P2 IMAD.IADD R16, R16, 0x1, -R29 ;  /* 0x000000011010a824 */ /* 0x000fc400078e0a1d */
[--C-:B------:R-:W-:Y:S01]  /*e4e0*/  @!P6 IMAD.IADD R15, R15, 0x1, -R29.reuse ;  /* 0x000000010f0fe824 */ /* 0x100fe200078e0a1d */
[----:B0-----:R-:W4:Y:S04]  /*e4f0*/  LDL.LU R21, [R1+0x1888] ;  /* 0x0018880001157983 */ /* 0x001f280000300800 */
[----:B------:R0:W-:Y:S01]  /*e500*/  STL [R1+0xf4], R20 ;  /* 0x0000f41401007387 */ /* 0x0001e20000100800 */
[----:B------:R-:W-:-:S03]  /*e510*/  @!P3 IMAD.IADD R2, R2, 0x1, -R29 ;  /* 0x000000010202b824 */ /* 0x000fc600078e0a1d */
[----:B0-----:R-:W4:Y:S04]  /*e520*/  LDL.LU R20, [R1+0x1884] ;  /* 0x0018840001147983 */ /* 0x001f280000300800 */
[----:B------:R0:W-:Y:S04]  /*e530*/  STL [R1+0xf8], R19 ;  /* 0x0000f81301007387 */ /* 0x0001e80000100800 */
        /* <DEDUP_REMOVED lines=10> */
[----:B0-----:R-:W4:Y:S01]  /*e5e0*/  LDL.LU R2, [R1+0x186c] ;  /* 0x00186c0001027983 */ /* 0x001f220000300800 */
        /* <DEDUP_REMOVED lines=9> */
[--C-:B------:R-:W-:Y:S02]  /*e680*/  @!P1 IMAD.IADD R11, R11, 0x1, -R29.reuse ;  /* 0x000000010b0b9824 */ /* 0x100fe400078e0a1d */
[----:B------:R-:W-:-:S08]  /*e690*/  @!P2 IMAD.IADD R10, R10, 0x1, -R29 ;  /* 0x000000010a0aa824 */ /* 0x000fd000078e0a1d */
[----:B------:R-:W-:Y:S01]  /*e6a0*/  @!P6 IMAD.IADD R9, R9, 0x1, -R29 ;  /* 0x000000010909e824 */ /* 0x000fe200078e0a1d */
[C---:B--2---:R-:W-:Y:S02]  /*e6b0*/  ISETP.GT.U32.AND P3, PT, R29.reuse, R3, PT ;  /* 0x000000031d00720c */ /* 0x044fe40003f64070 */
[C---:B---3--:R-:W-:Y:S02]  /*e6c0*/  ISETP.GT.U32.AND P4, PT, R29.reuse, R4, PT ;  /* 0x000000041d00720c */ /* 0x048fe40003f84070 */
[----:B----4-:R-:W-:-:S09]  /*e6d0*/  ISETP.GT.U32.AND P5, PT, R29, R5, PT ;  /* 0x000000051d00720c */ /* 0x010fd20003fa4070 */
[--C-:B------:R-:W-:Y:S01]  /*e6e0*/  @!P3 IMAD.IADD R3, R3, 0x1, -R29.reuse ;  /* 0x000000010303b824 */ /* 0x100fe200078e0a1d */
[C---:B------:R-:W-:Y:S02]  /*e6f0*/  ISETP.GT.U32.AND P3, PT, R29.reuse, R14, PT ;  /* 0x0000000e1d00720c */ /* 0x040fe40003f64070 */
[C---:B------:R-:W-:Y:S02]  /*e700*/  ISETP.GT.U32.AND P0, PT, R29.reuse, R6, PT ;  /* 0x000000061d00720c */ /* 0x040fe40003f04070 */
[C---:B------:R-:W-:Y:S01]  /*e710*/  ISETP.GT.U32.AND P1, PT, R29.reuse, R7, PT ;  /* 0x000000071d00720c */ /* 0x040fe20003f24070 */
[--C-:B------:R-:W-:Y:S01]  /*e720*/  @!P4 IMAD.IADD R4, R4, 0x1, -R29.reuse ;  /* 0x000000010404c824 */ /* 0x100fe200078e0a1d */
[----:B------:R-:W-:Y:S01]  /*e730*/  ISETP.GT.U32.AND P4, PT, R29, R13, PT ;  /* 0x0000000d1d00720c */ /* 0x000fe20003f84070 */
[----:B------:R-:W-:Y:S01]  /*e740*/  @!P5 IMAD.IADD R5, R5, 0x1, -R29 ;  /* 0x000000010505d824 */ /* 0x000fe200078e0a1d */
[C---:B------:R-:W-:Y:S02]  /*e750*/  ISETP.GT.U32.AND P5, PT, R29.reuse, R12, PT ;  /* 0x0000000c1d00720c */ /* 0x040fe40003fa4070 */
[----:B------:R-:W-:-:S05]  /*e760*/  ISETP.GT.U32.AND P2, PT, R29, R8, PT ;  /* 0x000000081d00720c */ /* 0x000fca0003f44070 */
[--C-:B------:R-:W-:Y:S01]  /*e770*/  @!P0 IMAD.IADD R6, R6, 0x1, -R29.reuse ;  /* 0x0000000106068824 */ /* 0x100fe200078e0a1d */
[----:B------:R-:W-:Y:S01]  /*e780*/  ISETP.GT.U32.AND P0, PT, R29, R11, PT ;  /* 0x0000000b1d00720c */ /* 0x000fe20003f04070 */
[--C-:B------:R-:W-:Y:S01]  /*e790*/  @!P1 IMAD.IADD R7, R7, 0x1, -R29.reuse ;  /* 0x0000000107079824 */ /* 0x100fe200078e0a1d */
[C---:B------:R-:W-:Y:S01]  /*e7a0*/  ISETP.GT.U32.AND P1, PT, R29.reuse, R10, PT ;  /* 0x0000000a1d00720c */ /* 0x040fe20003f24070 */
[--C-:B------:R-:W-:Y:S01]  /*e7b0*/  @!P3 IMAD.IADD R14, R14, 0x1, -R29.reuse ;  /* 0x000000010e0eb824 */ /* 0x100fe200078e0a1d */
[----:B------:R-:W-:Y:S01]  /*e7c0*/  ISETP.GT.U32.AND P3, PT, R29, R3, PT ;  /* 0x000000031d00720c */ /* 0x000fe20003f64070 */
[--C-:B------:R-:W-:Y:S01]  /*e7d0*/  @!P4 IMAD.IADD R13, R13, 0x1, -R29.reuse ;  /* 0x000000010d0dc824 */ /* 0x100fe200078e0a1d */
[C---:B------:R-:W-:Y:S01]  /*e7e0*/  ISETP.GT.U32.AND P4, PT, R29.reuse, R4, PT ;  /* 0x000000041d00720c */ /* 0x040fe20003f84070 */
[--C-:B------:R-:W-:Y:S01]  /*e7f0*/  @!P2 IMAD.IADD R8, R8, 0x1, -R29.reuse ;  /* 0x000000010808a824 */ /* 0x100fe200078e0a1d */
[----:B------:R-:W-:Y:S01]  /*e800*/  ISETP.GT.U32.AND P2, PT, R29, R9, PT ;  /* 0x000000091d00720c */ /* 0x000fe20003f44070 */
[--C-:B------:R-:W-:Y:S01]  /*e810*/  @!P5 IMAD.IADD R12, R12, 0x1, -R29.reuse ;  /* 0x000000010c0cd824 */ /* 0x100fe200078e0a1d */
[----:B------:R0:W-:Y:S03]  /*e820*/  STL [R1+0xd8], R14 ;  /* 0x0000d80e01007387 */ /* 0x0001e60000100800 */
[--C-:B------:R-:W-:Y:S01]  /*e830*/  @!P0 IMAD.IADD R11, R11, 0x1, -R29.reuse ;  /* 0x000000010b0b8824 */ /* 0x100fe200078e0a1d */
[C---:B------:R-:W-:Y:S01]  /*e840*/  ISETP.GT.U32.AND P5, PT, R29.reuse, R5, PT ;  /* 0x000000051d00720c */ /* 0x040fe20003fa4070 */
[--C-:B------:R-:W-:Y:S01]  /*e850*/  @!P1 IMAD.IADD R10, R10, 0x1, -R29.reuse ;  /* 0x000000010a0a9824 */ /* 0x100fe200078e0a1d */
[----:B------:R-:W-:Y:S01]  /*e860*/  ISETP.GT.U32.AND P0, PT, R29, R6, PT ;  /* 0x000000061d00720c */ /* 0x000fe20003f04070 */
[----:B0-----:R-:W2:Y:S04]  /*e870*/  LDL.LU R14, [R1+0x1868] ;  /* 0x00186800010e7983 */ /* 0x001ea80000300800 */
[--C-:B------:R-:W-:Y:S01]  /*e880*/  @!P2 IMAD.IADD R9, R9, 0x1, -R29.reuse ;  /* 0x000000010909a824 */ /* 0x100fe200078e0a1d */
[----:B------:R0:W-:Y:S01]  /*e890*/  STL [R1+0xc0], R13 ;  /* 0x0000c00d01007387 */ /* 0x0001e20000100800 */
[----:B------:R-:W-:Y:S01]  /*e8a0*/  ISETP.GT.U32.AND P1, PT, R29, R7, PT ;  /* 0x000000071d00720c */ /* 0x000fe20003f24070 */
[----:B------:R-:W-:-:S02]  /*e8b0*/  @!P3 IMAD.IADD R3, R3, 0x1, -R29 ;  /* 0x000000010303b824 */ /* 0x000fc400078e0a1d */
[--C-:B------:R-:W-:Y:S01]  /*e8c0*/  @!P4 IMAD.IADD R4, R4, 0x1, -R29.reuse ;  /* 0x000000010404c824 */ /* 0x100fe200078e0a1d */
[----:B0-----:R-:W3:Y:S04]  /*e8d0*/  LDL.LU R13, [R1+0x1864] ;  /* 0x00186400010d7983 */ /* 0x001ee80000300800 */
[----:B------:R0:W-:Y:S04]  /*e8e0*/  STL [R1+0x24], R12 ;  /* 0x0000240c01007387 */ /* 0x0001e80000100800 */
[----:B0-----:R-:W4:Y:S04]  /*e8f0*/  LDL.LU R12, [R1+0x1860] ;  /* 0x00186000010c7983 */ /* 0x001f280000300800 */
[----:B------:R0:W-:Y:S01]  /*e900*/  STL [R1+0x20], R11 ;  /* 0x0000200b01007387 */ /* 0x0001e20000100800 */
[----:B------:R-:W-:-:S03]  /*e910*/  @!P5 IMAD.IADD R5, R5, 0x1, -R29 ;  /* 0x000000010505d824 */ /* 0x000fc600078e0a1d */
[----:B0-----:R-:W2:Y:S04]  /*e920*/  LDL.LU R11, [R1+0x185c] ;  /* 0x00185c00010b7983 */ /* 0x001ea80000300800 */
[----:B------:R0:W-:Y:S01]  /*e930*/  STL [R1+0x1c], R10 ;  /* 0x00001c0a01007387 */ /* 0x0001e20000100800 */
[----:B------:R-:W-:-:S03]  /*e940*/  @!P0 IMAD.IADD R6, R6, 0x1, -R29 ;  /* 0x0000000106068824 */ /* 0x000fc600078e0a1d */
[----:B0-----:R-:W2:Y:S04]  /*e950*/  LDL.LU R10, [R1+0x1858] ;  /* 0x00185800010a7983 */ /* 0x001ea80000300800 */
[----:B------:R0:W-:Y:S01]  /*e960*/  STL [R1+0x18], R9 ;  /* 0x0000180901007387 */ /* 0x0001e20000100800 */
[----:B------:R-:W-:-:S03]  /*e970*/  @!P1 IMAD.IADD R7, R7, 0x1, -R29 ;  /* 0x0000000107079824 */ /* 0x000fc600078e0a1d */
[----:B0-----:R-:W2:Y:S04]  /*e980*/  LDL.LU R9, [R1+0x1854] ;  /* 0x0018540001097983 */ /* 0x001ea80000300800 */
[----:B------:R0:W-:Y:S04]  /*e990*/  STL [R1+0x14], R3 ;  /* 0x0000140301007387 */ /* 0x0001e80000100800 */
[----:B0-----:R-:W3:Y:S04]  /*e9a0*/  LDL.LU R3, [R1+0x1850] ;  /* 0x0018500001037983 */ /* 0x001ee80000300800 */
[----:B------:R0:W-:Y:S04]  /*e9b0*/  STL [R1+0x10], R4 ;  /* 0x0000100401007387 */ /* 0x0001e80000100800 */
[----:B0-----:R-:W4:Y:S01]  /*e9c0*/  LDL.LU R4, [R1+0x184c] ;  /* 0x00184c0001047983 */ /* 0x001f220000300800 */
[----:B------:R-:W-:-:S03]  /*e9d0*/  ISETP.GT.U32.AND P6, PT, R29, R2, PT ;  /* 0x000000021d00720c */ /* 0x000fc60003fc4070 */
[----:B------:R0:W-:Y:S04]  /*e9e0*/  STL [R1+0xc], R5 ;  /* 0x00000c0501007387 */ /* 0x0001e80000100800 */
[----:B0-----:R-:W4:Y:S06]  /*e9f0*/  LDL.LU R5, [R1+0x1848] ;  /* 0x0018480001057983 */ /* 0x001f2c0000300800 */
[--C-:B------:R-:W-:Y:S01]  /*ea00*/  @!P6 IMAD.IADD R2, R2, 0x1, -R29.reuse ;  /* 0x000000010202e824 */ /* 0x100fe200078e0a1d */
[C---:B------:R-:W-:Y:S01]  /*ea10*/  ISETP.GT.U32.AND P6, PT, R29.reuse, R8, PT ;  /* 0x000000081d00720c */ /* 0x040fe20003fc4070 */
[----:B------:R0:W-:Y:S04]  /*ea20*/  STL [R1+0x8], R6 ;  /* 0x0000080601007387 */ /* 0x0001e80000100800 */
[----:B0-----:R-:W4:Y:S04]  /*ea30*/  LDL.LU R6, [R1+0x1844] ;  /* 0x0018440001067983 */ /* 0x001f280000300800 */
[----:B------:R0:W-:Y:S04]  /*ea40*/  STL [R1+0x4], R7 ;  /* 0x0000040701007387 */ /* 0x0001e80000100800 */
[----:B------:R-:W-:Y:S01]  /*ea50*/  @!P6 IMAD.IADD R8, R8, 0x1, -R29 ;  /* 0x000000010808e824 */ /* 0x000fe200078e0a1d */
[----:B0-----:R-:W4:Y:S04]  /*ea60*/  LDL.LU R7, [R1+0x1840] ;  /* 0x0018400001077983 */ /* 0x001f280000300800 */
[----:B------:R0:W-:Y:S04]  /*ea70*/  STL [R1], R8 ;  /* 0x0000000801007387 */ /* 0x0001e80000100800 */
[----:B0-----:R-:W4:Y:S01]  /*ea80*/  LDL.LU R8, [R1+0x183c] ;  /* 0x00183c0001087983 */ /* 0x001f220000300800 */
[----:B------:R-:W-:-:S13]  /*ea90*/  ISETP.GT.U32.AND P2, PT, R29, R2, PT ;  /* 0x000000021d00720c */ /* 0x000fda0003f44070 */
[----:B------:R-:W-:-:S05]  /*eaa0*/  @!P2 IMAD.IADD R2, R2, 0x1, -R29 ;  /* 0x000000010202a824 */ /* 0x000fca00078e0a1d */
[----:B------:R-:W-:Y:S01]  /*eab0*/  STL [R1+0x1824], R2 ;  /* 0x0018240201007387 */ /* 0x000fe20000100800 */
[C---:B--2---:R-:W-:Y:S02]  /*eac0*/  ISETP.GT.U32.AND P2, PT, R29.reuse, R9, PT ;  /* 0x000000091d00720c */ /* 0x044fe40003f44070 */
[C---:B---3--:R-:W-:Y:S02]  /*ead0*/  ISETP.GT.U32.AND P3, PT, R29.reuse, R3, PT ;  /* 0x000000031d00720c */ /* 0x048fe40003f64070 */
[----:B----4-:R-:W-:-:S11]  /*eae0*/  ISETP.GT.U32.AND P4, PT, R29, R4, PT ;  /* 0x000000041d00720c */ /* 0x010fd60003f84070 */
[--C-:B------:R-:W-:Y:S01]  /*eaf0*/  @!P3 IMAD.IADD R3, R3, 0x1, -R29.reuse ;  /* 0x000000010303b824 */ /* 0x100fe200078e0a1d */
[C---:B------:R-:W-:Y:S02]  /*eb00*/  ISETP.GT.U32.AND P3, PT, R29.reuse, R10, PT ;  /* 0x0000000a1d00720c */ /* 0x040fe40003f64070 */
[C---:B------:R-:W-:Y:S01]  /*eb10*/  ISETP.GT.U32.AND P5, PT, R29.reuse, R5, PT ;  /* 0x000000051d00720c */ /* 0x040fe20003fa4070 */
[----:B------:R-:W-:Y:S01]  /*eb20*/  @!P4 IMAD.IADD R4, R4, 0x1, -R29 ;  /* 0x000000010404c824 */ /* 0x000fe200078e0a1d */
[C---:B------:R-:W-:Y:S02]  /*eb30*/  ISETP.GT.U32.AND P4, PT, R29.reuse, R11, PT ;  /* 0x0000000b1d00720c */ /* 0x040fe40003f84070 */
[----:B------:R-:W-:-:S09]  /*eb40*/  ISETP.GT.U32.AND P0, PT, R29, R6, PT ;  /* 0x000000061d00720c */ /* 0x000fd20003f04070 */
[--C-:B------:R-:W-:Y:S01]  /*eb50*/  @!P5 IMAD.IADD R5, R5, 0x1, -R29.reuse ;  /* 0x000000010505d824 */ /* 0x100fe200078e0a1d */
[C---:B------:R-:W-:Y:S02]  /*eb60*/  ISETP.GT.U32.AND P5, PT, R29.reuse, R12, PT ;  /* 0x0000000c1d00720c */ /* 0x040fe40003fa4070 */
[C---:B------:R-:W-:Y:S01]  /*eb70*/  ISETP.GT.U32.AND P1, PT, R29.reuse, R7, PT ;  /* 0x000000071d00720c */ /* 0x040fe20003f24070 */
[--C-:B------:R-:W-:Y:S01]  /*eb80*/  @!P0 IMAD.IADD R6, R6, 0x1, -R29.reuse ;  /* 0x0000000106068824 */ /* 0x100fe200078e0a1d */
[----:B------:R-:W-:Y:S01]  /*eb90*/  ISETP.GT.U32.AND P0, PT, R29, R13, PT ;  /* 0x0000000d1d00720c */ /* 0x000fe20003f04070 */
[--C-:B------:R-:W-:Y:S01]  /*eba0*/  @!P2 IMAD.IADD R9, R9, 0x1, -R29.reuse ;  /* 0x000000010909a824 */ /* 0x100fe200078e0a1d */
[C---:B------:R-:W-:Y:S01]  /*ebb0*/  ISETP.GT.U32.AND P2, PT, R29.reuse, R3, PT ;  /* 0x000000031d00720c */ /* 0x040fe20003f44070 */
[--C-:B------:R-:W-:Y:S01]  /*ebc0*/  @!P3 IMAD.IADD R10, R10, 0x1, -R29.reuse ;  /* 0x000000010a0ab824 */ /* 0x100fe200078e0a1d */
[----:B------:R-:W-:Y:S01]  /*ebd0*/  ISETP.GT.U32.AND P3, PT, R29, R4, PT ;  /* 0x000000041d00720c */ /* 0x000fe20003f64070 */
[----:B------:R-:W-:Y:S01]  /*ebe0*/  @!P4 IMAD.IADD R11, R11, 0x1, -R29 ;  /* 0x000000010b0bc824 */ /* 0x000fe200078e0a1d */
[----:B------:R-:W-:-:S05]  /*ebf0*/  ISETP.GT.U32.AND P6, PT, R29, R8, PT ;  /* 0x000000081d00720c */ /* 0x000fca0003fc4070 */
[--C-:B------:R-:W-:Y:S01]  /*ec00*/  @!P1 IMAD.IADD R7, R7, 0x1, -R29.reuse ;  /* 0x0000000107079824 */ /* 0x100fe200078e0a1d */
[C---:B------:R-:W-:Y:S02]  /*ec10*/  ISETP.GT.U32.AND P1, PT, R29.reuse, R14, PT ;  /* 0x0000000e1d00720c */ /* 0x040fe40003f24070 */
[C---:B------:R-:W-:Y:S01]  /*ec20*/  ISETP.GT.U32.AND P4, PT, R29.reuse, R5, PT ;  /* 0x000000051d00720c */ /* 0x040fe20003f84070 */
[--C-:B------:R-:W-:Y:S01]  /*ec30*/  @!P5 IMAD.IADD R12, R12, 0x1, -R29.reuse ;  /* 0x000000010c0cd824 */ /* 0x100fe200078e0a1d */
[----:B------:R-:W-:Y:S01]  /*ec40*/  ISETP.GT.U32.AND P5, PT, R29, R6, PT ;  /* 0x000000061d00720c */ /* 0x000fe20003fa4070 */
[--C-:B------:R-:W-:Y:S01]  /*ec50*/  @!P0 IMAD.IADD R13, R13, 0x1, -R29.reuse ;  /* 0x000000010d0d8824 */ /* 0x100fe200078e0a1d */
[----:B------:R-:W-:Y:S01]  /*ec60*/  ISETP.GT.U32.AND P0, PT, R29, R7, PT ;  /* 0x000000071d00720c */ /* 0x000fe20003f04070 */
[----:B------:R-:W-:-:S06]  /*ec70*/  @!P6 IMAD.IADD R8, R8, 0x1, -R29 ;  /* 0x000000010808e824 */ /* 0x000fcc00078e0a1d */
        /* <DEDUP_REMOVED lines=9> */
[----:B------:R-:W-:Y:S01]  /*ed10*/  STL [R1+0x1828], R3 ;  /* 0x0018280301007387 */ /* 0x000fe20000100800 */
[----:B------:R-:W-:-:S03]  /*ed20*/  @!P0 IMAD.IADD R7, R7, 0x1, -R29 ;  /* 0x0000000107078824 */ /* 0x000fc600078e0a1d */
[----:B------:R-:W-:Y:S01]  /*ed30*/  STL [R1+0x1818], R4 ;  /* 0x0018180401007387 */ /* 0x000fe20000100800 */
[--C-:B------:R-:W-:Y:S02]  /*ed40*/  @!P1 IMAD.IADD R8, R8, 0x1, -R29.reuse ;  /* 0x0000000108089824 */ /* 0x100fe400078e0a1d */
[--C-:B------:R-:W-:Y:S01]  /*ed50*/  @!P2 IMAD.IADD R9, R9, 0x1, -R29.reuse ;  /* 0x000000010909a824 */ /* 0x100fe200078e0a1d */
[----:B------:R-:W-:Y:S01]  /*ed60*/  STL [R1+0x1814], R5 ;  /* 0x0018140501007387 */ /* 0x000fe20000100800 */
[--C-:B------:R-:W-:Y:S02]  /*ed70*/  @!P3 IMAD.IADD R10, R10, 0x1, -R29.reuse ;  /* 0x000000010a0ab824 */ /* 0x100fe400078e0a1d */
        /* <DEDUP_REMOVED lines=8> */
[----:B------:R-:W3:Y:S04]  /*ee00*/  LDL R6, [R1+0x1184] ;  /* 0x0011840001067983 */ /* 0x000ee80000100800 */
[----:B------:R-:W4:Y:S04]  /*ee10*/  LDL R9, [R1+0x1570] ;  /* 0x0015700001097983 */ /* 0x000f280000100800 */
[----:B------:R-:W4:Y:S04]  /*ee20*/  LDL R4, [R1+0x1580] ;  /* 0x0015800001047983 */ /* 0x000f280000100800 */
[----:B------:R-:W4:Y:S01]  /*ee30*/  LDL R5, [R1+0x157c] ;  /* 0x00157c0001057983 */ /* 0x000f220000100800 */
[----:B------:R-:W-:-:S02]  /*ee40*/  ISETP.GT.U32.AND P6, PT, R29, R15, PT ;  /* 0x0000000f1d00720c */ /* 0x000fc40003fc4070 */
[C---:B------:R-:W-:Y:S02]  /*ee50*/  ISETP.GT.U32.AND P5, PT, R29.reuse, R12, PT ;  /* 0x0000000c1d00720c */ /* 0x040fe40003fa4070 */
[----:B------:R-:W-:Y:S01]  /*ee60*/  IABS R28, R28 ;  /* 0x0000001c001c7213 */ /* 0x000fe20000000000 */
[----:B------:R-:W0:Y:S01]  /*ee70*/  S2R R3, SR_TID.X ;  /* 0x0000000000037919 */ /* 0x000e220000002100 */
[C---:B------:R-:W-:Y:S02]  /*ee80*/  ISETP.GT.U32.AND P0, PT, R29.reuse, R13, PT ;  /* 0x0000000d1d00720c */ /* 0x040fe40003f04070 */
[----:B------:R-:W-:Y:S01]  /*ee90*/  ISETP.GT.U32.AND P3, PT, R29, R17, PT ;  /* 0x000000111d00720c */ /* 0x000fe20003f64070 */
[----:B------:R-:W4:Y:S04]  /*eea0*/  LDL R8, [R1+0x1578] ;  /* 0x0015780001087983 */ /* 0x000f280000100800 */
[----:B------:R-:W-:Y:S01]  /*eeb0*/  @!P6 IMAD.IADD R15, R15, 0x1, -R29 ;  /* 0x000000010f0fe824 */ /* 0x000fe200078e0a1d */
[----:B------:R-:W-:-:S04]  /*eec0*/  ISETP.GT.U32.AND P6, PT, R29, R14, PT ;  /* 0x0000000e1d00720c */ /* 0x000fc80003fc4070 */
[C---:B------:R-:W-:Y:S01]  /*eed0*/  ISETP.GT.U32.AND P1, PT, R29.reuse, R15, PT ;  /* 0x0000000f1d00720c */ /* 0x040fe20003f24070 */
[--C-:B------:R-:W-:Y:S01]  /*eee0*/  @!P5 IMAD.IADD R12, R12, 0x1, -R29.reuse ;  /* 0x000000010c0cd824 */ /* 0x100fe200078e0a1d */
[----:B------:R-:W-:Y:S01]  /*eef0*/  ISETP.GT.U32.AND P4, PT, R29, R18, PT ;  /* 0x000000121d00720c */ /* 0x000fe20003f84070 */
[----:B------:R-:W-:Y:S01]  /*ef00*/  @!P0 IMAD.IADD R13, R13, 0x1, -R29 ;  /* 0x000000010d0d8824 */ /* 0x000fe200078e0a1d */
[C---:B------:R-:W-:Y:S01]  /*ef10*/  ISETP.GT.U32.AND P5, PT, R29.reuse, R19, PT ;  /* 0x000000131d00720c */ /* 0x040fe20003fa4070 */
[----:B------:R-:W-:Y:S01]  /*ef20*/  IMAD.HI.U32 R0, R0, R28, RZ ;  /* 0x0000001c00007227 */ /* 0x000fe200078e00ff */
[----:B------:R-:W-:-:S03]  /*ef30*/  ISETP.GT.U32.AND P0, PT, R29, R20, PT ;  /* 0x000000141d00720c */ /* 0x000fc60003f04070 */
[----:B------:R-:W-:Y:S01]  /*ef40*/  @!P6 IMAD.IADD R14, R14, 0x1, -R29 ;  /* 0x000000010e0ee824 */ /* 0x000fe200078e0a1d */
[----:B------:R-:W-:-:S03]  /*ef50*/  ISETP.GT.U32.AND P6, PT, R29, R21, PT ;  /* 0x000000151d00720c */ /* 0x000fc60003fc4070 */
[----:B------:R-:W-:Y:S01]  /*ef60*/  @!P1 IMAD.IADD R15, R15, 0x1, -R29 ;  /* 0x000000010f0f9824 */ /* 0x000fe200078e0a1d */
[C---:B------:R-:W-:Y:S01]  /*ef70*/  ISETP.GT.U32.AND P1, PT, R29.reuse, R22, PT ;  /* 0x000000161d00720c */ /* 0x040fe20003f24070 */
[----:B------:R-:W-:Y:S01]  /*ef80*/  IMAD.MOV R0, RZ, RZ, -R0 ;  /* 0x000000ffff007224 */ /* 0x000fe200078e0a00 */
[----:B------:R-:W-:-:S03]  /*ef90*/  ISETP.GT.U32.AND P2, PT, R29, R16, PT ;  /* 0x000000101d00720c */ /* 0x000fc60003f44070 */
[----:B------:R-:W-:Y:S02]  /*efa0*/  IMAD R28, R29, R0, R28 ;  /* 0x000000001d1c7224 */ /* 0x000fe400078e021c */
        /* <DEDUP_REMOVED lines=13> */
[----:B0-----:R-:W-:-:S02]  /*f080*/  LOP3.LUT P2, RZ, R3, 0x80, RZ, 0xc0, !PT ;  /* 0x0000008003ff7812 */ /* 0x001fc4000784c0ff */
[C---:B------:R-:W-:Y:S02]  /*f090*/  LOP3.LUT R2, R3.reuse, 0x7f, RZ, 0xc0, !PT ;  /* 0x0000007f03027812 */ /* 0x040fe400078ec0ff */
[----:B------:R-:W-:Y:S01]  /*f0a0*/  LOP3.LUT R3, R3, 0x7, RZ, 0xc0, !PT ;  /* 0x0000000703037812 */ /* 0x000fe200078ec0ff */
        /* <DEDUP_REMOVED lines=10> */
[----:B------:R-:W-:Y:S01]  /*f150*/  @!P1 IMAD.IADD R28, R28, 0x1, -R29 ;  /* 0x000000011c1c9824 */ /* 0x000fe200078e0a1d */
[----:B------:R-:W-:Y:S01]  /*f160*/  ISETP.GT.U32.AND P1, PT, R29, R21, PT ;  /* 0x000000151d00720c */ /* 0x000fe20003f24070 */
[----:B-1----:R-:W-:Y:S01]  /*f170*/  IMAD.SHL.U32 R11, R2, 0x2, RZ ;  /* 0x00000002020b7824 */ /* 0x002fe200078e00ff */
[----:B------:R-:W-:Y:S01]  /*f180*/  SEL R0, RZ, 0x110, !P2 ;  /* 0x00000110ff007807 */ /* 0x000fe20005000000 */
[----:B------:R-:W-:-:S02]  /*f190*/  IMAD.SHL.U32 R2, R3, 0x100, RZ ;  /* 0x0000010003027824 */ /* 0x000fc400078e00ff */
[----:B------:R-:W-:Y:S01]  /*f1a0*/  IMAD.SHL.U32 R3, R3, 0x10, RZ ;  /* 0x0000001003037824 */ /* 0x000fe200078e00ff */
[----:B------:R-:W-:-:S03]  /*f1b0*/  LOP3.LUT R0, R0, R11, RZ, 0x3c, !PT ;  /* 0x0000000b00007212 */ /* 0x000fc600078e3cff */
[----:B------:R-:W-:Y:S02]  /*f1c0*/  IMAD.IADD R7, R2, 0x1, R3 ;  /* 0x0000000102077824 */ /* 0x000fe400078e0203 */
[----:B------:R-:W4:Y:S04]  /*f1d0*/  LDL R3, [R1+0x1574] ;  /* 0x0015740001037983 */ /* 0x000f280000100800 */
[----:B------:R-:W4:Y:S01]  /*f1e0*/  LDL R2, [R1+0x156c] ;  /* 0x00156c0001027983 */ /* 0x000f220000100800 */
[----:B------:R-:W-:-:S03]  /*f1f0*/  @!P3 IMAD.IADD R16, R16, 0x1, -R29 ;  /* 0x000000011010b824 */ /* 0x000fc600078e0a1d */
[----:B------:R-:W4:Y:S01]  /*f200*/  LDL.LU R11, [R1+0x1838] ;  /* 0x00183800010b7983 */ /* 0x000f220000300800 */
[----:B------:R-:W-:-:S03]  /*f210*/  @!P4 IMAD.IADD R17, R17, 0x1, -R29 ;  /* 0x000000011111c824 */ /* 0x000fc600078e0a1d */
[----:B------:R0:W-:Y:S01]  /*f220*/  STL [R1+0x1680], R0 ;  /* 0x0016800001007387 */ /* 0x0001e20000100800 */
[--C-:B------:R-:W-:Y:S01]  /*f230*/  @!P5 IMAD.IADD R18, R18, 0x1, -R29.reuse ;  /* 0x000000011212d824 */ /* 0x100fe200078e0a1d */
[----:B------:R-:W-:Y:S01]  /*f240*/  ISETP.GT.U32.AND P2, PT, R29, R22, PT ;  /* 0x000000161d00720c */ /* 0x000fe20003f44070 */
[--C-:B------:R-:W-:Y:S01]  /*f250*/  @!P0 IMAD.IADD R19, R19, 0x1, -R29.reuse ;  /* 0x0000000113138824 */ /* 0x100fe200078e0a1d */
[C---:B------:R-:W-:Y:S01]  /*f260*/  ISETP.GT.U32.AND P3, PT, R29.reuse, R23, PT ;  /* 0x000000171d00720c */ /* 0x040fe20003f64070 */
[--C-:B------:R-:W-:Y:S01]  /*f270*/  @!P6 IMAD.IADD R20, R20, 0x1, -R29.reuse ;  /* 0x000000011414e824 */ /* 0x100fe200078e0a1d */
[----:B------:R-:W-:Y:S01]  /*f280*/  ISETP.GT.U32.AND P4, PT, R29, R24, PT ;  /* 0x000000181d00720c */ /* 0x000fe20003f84070 */
[----:B------:R-:W-:Y:S01]  /*f290*/  @!P1 IMAD.IADD R21, R21, 0x1, -R29 ;  /* 0x0000000115159824 */ /* 0x000fe200078e0a1d */
[C---:B------:R-:W-:Y:S01]  /*f2a0*/  ISETP.GT.U32.AND P0, PT, R29.reuse, R25, PT ;  /* 0x000000191d00720c */ /* 0x040fe20003f04070 */
[----:B0-----:R-:W0:Y:S01]  /*f2b0*/  S2R R0, SR_TID.X ;  /* 0x0000000000007919 */ /* 0x001e220000002100 */
[----:B------:R-:W-:-:S02]  /*f2c0*/  ISETP.GT.U32.AND P5, PT, R29, R26, PT ;  /* 0x0000001a1d00720c */ /* 0x000fc40003fa4070 */
[C---:B------:R-:W-:Y:S02]  /*f2d0*/  ISETP.GT.U32.AND P6, PT, R29.reuse, R27, PT ;  /* 0x0000001b1d00720c */ /* 0x040fe40003fc4070 */
[----:B------:R-:W-:Y:S02]  /*f2e0*/  ISETP.GT.U32.AND P1, PT, R29, R28, PT ;  /* 0x0000001c1d00720c */ /* 0x000fe40003f24070 */
[----:B------:R-:W1:Y:S01]  /*f2f0*/  S2R R29, SR_TID.X ;  /* 0x00000000001d7919 */ /* 0x000e620000002100 */
[----:B0-----:R-:W-:-:S05]  /*f300*/  LOP3.LUT R0, R0, 0x7, RZ, 0xc0, !PT ;  /* 0x0000000700007812 */ /* 0x001fca00078ec0ff */
[----:B------:R-:W-:Y:S02]  /*f310*/  IMAD.SHL.U32 R0, R0, 0x100, RZ ;  /* 0x0000010000007824 */ /* 0x000fe400078e00ff */
[----:B-1----:R-:W-:-:S05]  /*f320*/  IMAD.SHL.U32 R29, R29, 0x2, RZ ;  /* 0x000000021d1d7824 */ /* 0x002fca00078e00ff */
[----:B------:R-:W-:Y:S02]  /*f330*/  LOP3.LUT R7, R7, 0x10, R29, 0x78, !PT ;  /* 0x0000001007077812 */ /* 0x000fe400078e781d */
[----:B------:R-:W-:-:S04]  /*f340*/  IABS R29, c[0x0][0x17c] ;  /* 0x00005f00001d7a13 */ /* 0x000fc80000000000 */
[----:B------:R-:W4:Y:S01]  /*f350*/  LDL R7, [R1+0x1568] ;  /* 0x0015680001077983 */ /* 0x000f220000100800 */
[--C-:B------:R-:W-:Y:S02]  /*f360*/  @!P2 IMAD.IADD R22, R22, 0x1, -R29.reuse ;  /* 0x000000011616a824 */ /* 0x100fe400078e0a1d */
[--C-:B------:R-:W-:Y:S02]  /*f370*/  @!P3 IMAD.IADD R23, R23, 0x1, -R29.reuse ;  /* 0x000000011717b824 */ /* 0x100fe400078e0a1d */
[--C-:B------:R-:W-:Y:S02]  /*f380*/  @!P4 IMAD.IADD R24, R24, 0x1, -R29.reuse ;  /* 0x000000011818c824 */ /* 0x100fe400078e0a1d */
[----:B------:R-:W-:Y:S01]  /*f390*/  @!P5 IMAD.IADD R26, R26, 0x1, -R29 ;  /* 0x000000011a1ad824 */ /* 0x000fe200078e0a1d */
[----:B--2---:R-:W-:Y:S02]  /*f3a0*/  LOP3.LUT R0, R10, R0, RZ, 0xfc, !PT ;  /* 0x000000000a007212 */ /* 0x004fe400078efcff */
[----:B---3--:R-:W-:-:S03]  /*f3b0*/  ISETP.GE.AND P2, PT, R6, RZ, PT ;  /* 0x000000ff0600720c */ /* 0x008fc60003f46270 */
[----:B------:R0:W-:Y:S01]  /*f3c0*/  STL [R1+0x5a0], R0 ;  /* 0x0005a00001007387 */ /* 0x0001e20000100800 */
[----:B----4-:R-:W-:-:S03]  /*f3d0*/  ISETP.GE.AND P3, PT, R9, RZ, PT ;  /* 0x000000ff0900720c */ /* 0x010fc60003f66270 */
[----:B------:R-:W2:Y:S01]  /*f3e0*/  LDL R6, [R1+0x1564] ;  /* 0x0015640001067983 */ /* 0x000ea20000100800 */
[----:B------:R-:W-:-:S03]  /*f3f0*/  ISETP.GE.AND P4, PT, R4, RZ, PT ;  /* 0x000000ff0400720c */ /* 0x000fc60003f86270 */
[----:B------:R-:W3:Y:S01]  /*f400*/  LDL R9, [R1+0x1560] ;  /* 0x0015600001097983 */ /* 0x000ee20000100800 */
[----:B------:R-:W-:-:S03]  /*f410*/  ISETP.GE.AND P5, PT, R5, RZ, PT ;  /* 0x000000ff0500720c */ /* 0x000fc60003fa6270 */
[----:B------:R-:W4:Y:S04]  /*f420*/  LDL R4, [R1+0x155c] ;  /* 0x00155c0001047983 */ /* 0x000f280000100800 */
[----:B------:R-:W2:Y:S04]  /*f430*/  LDL R5, [R1+0x1558] ;  /* 0x0015580001057983 */ /* 0x000ea80000100800 */
[----:B------:R-:W2:Y:S01]  /*f440*/  LDL.LU R10, [R1+0x70] ;  /* 0x00007000010a7983 */ /* 0x000ea20000300800 */
[----:B------:R-:W-:Y:S01]  /*f450*/  @!P1 IMAD.IADD R28, R28, 0x1, -R29 ;  /* 0x000000011c1c9824 */ /* 0x000fe200078e0a1d */
[----:B------:R-:W-:-:S02]  /*f460*/  ISETP.GE.AND P1, PT, R8, RZ, PT ;  /* 0x000000ff0800720c */ /* 0x000fc40003f26270 */
[----:B------:R-:W3:Y:S04]  /*f470*/  LDL R8, [R1+0x1554] ;  /* 0x0015540001087983 */ /* 0x000ee80000100800 */
[----:B0-----:R-:W3:Y:S01]  /*f480*/  LDL.LU R0, [R1+0x6c] ;  /* 0x00006c0001007983 */ /* 0x001ee20000300800 */
[----:B--2---:R-:W-:Y:S01]  /*f490*/  @!P2 IMAD.MOV R10, RZ, RZ, -R10 ;  /* 0x000000ffff0aa224 */ /* 0x004fe200078e0a0a */
[----:B------:R-:W-:Y:S02]  /*f4a0*/  ISETP.GE.AND P2, PT, R3, RZ, PT ;  /* 0x000000ff0300720c */ /* 0x000fe40003f46270 */
[----:B------:R-:W2:Y:S04]  /*f4b0*/  LDL R3, [R1+0x1550] ;  /* 0x0015500001037983 */ /* 0x000ea80000100800 */
[----:B------:R0:W-:Y:S04]  /*f4c0*/  STL [R1+0x3b8], R10 ;  /* 0x0003b80a01007387 */ /* 0x0001e80000100800 */
[----:B0-----:R-:W2:Y:S01]  /*f4d0*/  LDL.LU R10, [R1+0x68] ;  /* 0x00006800010a7983 */ /* 0x001ea20000300800 */
[----:B---3--:R-:W-:Y:S01]  /*f4e0*/  @!P3 IMAD.MOV R0, RZ, RZ, -R0 ;  /* 0x000000ffff00b224 */ /* 0x008fe200078e0a00 */
[----:B------:R-:W-:-:S02]  /*f4f0*/  ISETP.GE.AND P3, PT, R2, RZ, PT ;  /* 0x000000ff0200720c */ /* 0x000fc40003f66270 */
[----:B------:R-:W3:Y:S04]  /*f500*/  LDL R2, [R1+0x154c] ;  /* 0x00154c0001027983 */ /* 0x000ee80000100800 */
[----:B------:R0:W-:Y:S04]  /*f510*/  STL [R1+0x3e4], R0 ;  /* 0x0003e40001007387 */ /* 0x0001e80000100800 */
[----:B0-----:R-:W3:Y:S01]  /*f520*/  LDL.LU R0, [R1+0x64] ;  /* 0x0000640001007983 */ /* 0x001ee20000300800 */
[----:B--2---:R-:W-:Y:S01]  /*f530*/  @!P4 IMAD.MOV R10, RZ, RZ, -R10 ;  /* 0x000000ffff0ac224 */ /* 0x004fe200078e0a0a */
[----:B------:R-:W-:-:S02]  /*f540*/  ISETP.GE.AND P4, PT, R7, RZ, PT ;  /* 0x000000ff0700720c */ /* 0x000fc40003f86270 */
        /* <DEDUP_REMOVED lines=14> */
[----:B----4-:R-:W-:-:S02]  /*f630*/  ISETP.GE.AND P2, PT, R4, RZ, PT ;  /* 0x000000ff0400720c */ /* 0x010fc40003f46270 */
[----:B------:R-:W3:Y:S04]  /*f640*/  LDL R4, [R1+0x153c] ;  /* 0x00153c0001047983 */ /* 0x000ee80000100800 */
[----:B------:R0:W-:Y:S04]  /*f650*/  STL [R1+0x3d4], R0 ;  /* 0x0003d40001007387 */ /* 0x0001e80000100800 */
[----:B0-----:R-:W4:Y:S01]  /*f660*/  LDL.LU R0, [R1+0x54] ;  /* 0x0000540001007983 */ /* 0x001f220000300800 */
[----:B--2---:R-:W-:Y:S01]  /*f670*/  @!P3 IMAD.MOV R10, RZ, RZ, -R10 ;  /* 0x000000ffff0ab224 */ /* 0x004fe200078e0a0a */
[----:B------:R-:W-:-:S02]  /*f680*/  ISETP.GE.AND P3, PT, R5, RZ, PT ;  /* 0x000000ff0500720c */ /* 0x000fc40003f66270 */
[----:B------:R-:W2:Y:S04]  /*f690*/  LDL R5, [R1+0x1538] ;  /* 0x0015380001057983 */ /* 0x000ea80000100800 */
[----:B------:R0:W-:Y:S04]  /*f6a0*/  STL [R1+0x3d0], R10 ;  /* 0x0003d00a01007387 */ /* 0x0001e80000100800 */
[----:B0-----:R-:W2:Y:S01]  /*f6b0*/  LDL.LU R10, [R1+0x50] ;  /* 0x00005000010a7983 */ /* 0x001ea20000300800 */
[----:B----4-:R-:W-:Y:S01]  /*f6c0*/  @!P4 IMAD.MOV R0, RZ, RZ, -R0 ;  /* 0x000000ffff00c224 */ /* 0x010fe200078e0a00 */
[----:B------:R-:W-:-:S02]  /*f6d0*/  ISETP.GE.AND P4, PT, R8, RZ, PT ;  /* 0x000000ff0800720c */ /* 0x000fc40003f86270 */
[----:B------:R-:W4:Y:S04]  /*f6e0*/  LDL R8, [R1+0x1534] ;  /* 0x0015340001087983 */ /* 0x000f280000100800 */
        /* <DEDUP_REMOVED lines=93> */
[----:B------:R-:W-:-:S04]  /*fcc0*/  ISETP.GE.AND P3, PT, R7, RZ, PT ;  /* 0x000000ff0700720c */ /* 0x000fc80003f66270 */
[----:B------:R0:W-:Y:S04]  /*fcd0*/  STL [R1+0x37c], R10 ;  /* 0x00037c0a01007387 */ /* 0x0001e80000100800 */
[----:B------:R-:W2:Y:S04]  /*fce0*/  LDL R7, [R1+0x14e8] ;  /* 0x0014e80001077983 */ /* 0x000ea80000100800 */
        /* <DEDUP_REMOVED lines=911> */
[----:B---3--:R-:W-:-:S05]  /*135e0*/  @!P1 IMAD.MOV R0, RZ, RZ, -R0 ;  /* 0x000000ffff009224 */ /* 0x008fca00078e0a00 */
[----:B------:R0:W-:Y:S01]  /*135f0*/  STL [R1+0x54], R0 ;  /* 0x0000540001007387 */ /* 0x0001e20000100800 */
[----:B------:R-:W-:-:S03]  /*13600*/  ISETP.GE.AND P1, PT, R2, RZ, PT ;  /* 0x000000ff0200720c */ /* 0x000fc60003f26270 */
[----:B0-----:R-:W3:Y:S04]  /*13610*/  LDL.LU R0, [R1+0xf4] ;  /* 0x0000f40001007983 */ /* 0x001ee80000300800 */
[----:B------:R-:W4:Y:S01]  /*13620*/  LDL R2, [R1+0x120c] ;  /* 0x00120c0001027983 */ /* 0x000f220000100800 */
[----:B--2---:R-:W-:-:S05]  /*13630*/  @!P2 IMAD.MOV R10, RZ, RZ, -R10 ;  /* 0x000000ffff0aa224 */ /* 0x004fca00078e0a0a */
[----:B------:R0:W-:Y:S04]  /*13640*/  STL [R1+0x50], R10 ;  /* 0x0000500a01007387 */ /* 0x0001e80000100800 */
[----:B0-----:R-:W2:Y:S01]  /*13650*/  LDL.LU R10, [R1+0xf8] ;  /* 0x0000f800010a7983 */ /* 0x001ea20000300800 */
[----:B---3--:R-:W-:Y:S01]  /*13660*/  @!P3 IMAD.MOV R0, RZ, RZ, -R0 ;  /* 0x000000ffff00b224 */ /* 0x008fe200078e0a00 */
[----:B------:R-:W-:Y:S02]  /*13670*/  ISETP.GE.AND P2, PT, R7, RZ, PT ;  /* 0x000000ff0700720c */ /* 0x000fe40003f46270 */
[----:B------:R-:W3:Y:S04]  /*13680*/  LDL R7, [R1+0x1208] ;  /* 0x0012080001077983 */ /* 0x000ee80000100800 */
[----:B------:R0:W-:Y:S01]  /*13690*/  STL [R1+0x4c], R0 ;  /* 0x00004c0001007387 */ /* 0x0001e20000100800 */
[----:B------:R-:W-:-:S03]  /*136a0*/  ISETP.GE.AND P3, PT, R6, RZ, PT ;  /* 0x000000ff0600720c */ /* 0x000fc60003f66270 */
[----:B0-----:R-:W3:Y:S04]  /*136b0*/  LDL.LU R0, [R1+0x118] ;  /* 0x0001180001007983 */ /* 0x001ee80000300800 */
[----:B------:R-:W4:Y:S01]  /*136c0*/  LDL R6, [R1+0x1204] ;  /* 0x0012040001067983 */ /* 0x000f220000100800 */
[----:B--2---:R-:W-:-:S05]  /*136d0*/  @!P4 IMAD.MOV R10, RZ, RZ, -R10 ;  /* 0x000000ffff0ac224 */ /* 0x004fca00078e0a0a */
[----:B------:R0:W-:Y:S04]  /*136e0*/  STL [R1+0x48], R10 ;  /* 0x0000480a01007387 */ /* 0x0001e80000100800 */
[----:B0-----:R-:W2:Y:S01]  /*136f0*/  LDL.LU R10, [R1+0x100] ;  /* 0x00010000010a7983 */ /* 0x001ea20000300800 */
[----:B------:R-:W-:-:S03]  /*13700*/  ISETP.GE.AND P4, PT, R9, RZ, PT ;  /* 0x000000ff0900720c */ /* 0x000fc60003f86270 */
[----:B------:R-:W4:Y:S01]  /*13710*/  LDL R9, [R1+0x1200] ;  /* 0x0012000001097983 */ /* 0x000f220000100800 */
        /* <DEDUP_REMOVED lines=9> */
[----:B------:R-:W2:Y:S01]  /*137b0*/  LDL R5, [R1+0x11f8] ;  /* 0x0011f80001057983 */ /* 0x000ea20000100800 */
[----:B---3--:R-:W-:Y:S01]  /*137c0*/  @!P2 IMAD.MOV R0, RZ, RZ, -R0 ;  /* 0x000000ffff00a224 */ /* 0x008fe200078e0a00 */
[----:B----4-:R-:W-:-:S04]  /*137d0*/  ISETP.GE.AND P2, PT, R8, RZ, PT ;  /* 0x000000ff0800720c */ /* 0x010fc80003f46270 */
[----:B------:R0:W-:Y:S01]  /*137e0*/  STL [R1+0x3c], R0 ;  /* 0x00003c0001007387 */ /* 0x0001e20000100800 */
[--C-:B------:R-:W-:Y:S02]  /*137f0*/  @!P0 IMAD.IADD R25, R25, 0x1, -R29.reuse ;  /* 0x0000000119198824 */ /* 0x100fe400078e0a1d */
[----:B------:R-:W-:Y:S01]  /*13800*/  @!P6 IMAD.IADD R27, R27, 0x1, -R29 ;  /* 0x000000011b1be824 */ /* 0x000fe200078e0a1d */
[----:B0-----:R-:W3:Y:S04]  /*13810*/  LDL.LU R0, [R1+0x28] ;  /* 0x0000280001007983 */ /* 0x001ee80000300800 */
[----:B------:R-:W4:Y:S01]  /*13820*/  LDL R8, [R1+0x11f4] ;  /* 0x0011f40001087983 */ /* 0x000f220000100800 */
[----:B--2---:R-:W-:Y:S01]  /*13830*/  @!P3 IMAD.MOV R10, RZ, RZ, -R10 ;  /* 0x000000ffff0ab224 */ /* 0x004fe200078e0a0a */
[----:B------:R-:W-:-:S02]  /*13840*/  ISETP.GE.AND P3, PT, R3, RZ, PT ;  /* 0x000000ff0300720c */ /* 0x000fc40003f66270 */
[----:B------:R-:W2:Y:S04]  /*13850*/  LDL R3, [R1+0x11f0] ;  /* 0x0011f00001037983 */ /* 0x000ea80000100800 */
[----:B------:R-:W2:Y:S04]  /*13860*/  LDL.LU R29, [R1+0xd8] ;  /* 0x0000d800011d7983 */ /* 0x000ea80000300800 */
[----:B------:R-:W-:Y:S01]  /*13870*/  STL [R1+0x38], R10 ;  /* 0x0000380a01007387 */ /* 0x000fe20000100800 */
[----:B---3--:R-:W-:Y:S01]  /*13880*/  @!P4 IMAD.MOV R0, RZ, RZ, -R0 ;  /* 0x000000ffff00c224 */ /* 0x008fe200078e0a00 */
[----:B------:R-:W-:-:S04]  /*13890*/  ISETP.GE.AND P4, PT, R2, RZ, PT ;  /* 0x000000ff0200720c */ /* 0x000fc80003f86270 */
[----:B------:R0:W-:Y:S04]  /*138a0*/  STL [R1+0x34], R0 ;  /* 0x0000340001007387 */ /* 0x0001e80000100800 */
[----:B0-----:R-:W3:Y:S04]  /*138b0*/  LDL R0, [R1+0x11ec] ;  /* 0x0011ec0001007983 */ /* 0x001ee80000100800 */
[----:B------:R-:W3:Y:S04]  /*138c0*/  LDL.LU R10, [R1+0xc0] ;  /* 0x0000c000010a7983 */ /* 0x000ee80000300800 */
[----:B------:R-:W4:Y:S01]  /*138d0*/  LDL R2, [R1+0x11e8] ;  /* 0x0011e80001027983 */ /* 0x000f220000100800 */
        /* <DEDUP_REMOVED lines=11> */
[----:B------:R-:W-:-:S04]  /*13990*/  ISETP.GE.AND P2, PT, R9, RZ, PT ;  /* 0x000000ff0900720c */ /* 0x000fc80003f46270 */
[----:B------:R0:W-:Y:S04]  /*139a0*/  STL [R1+0x28], R29 ;  /* 0x0000281d01007387 */ /* 0x0001e80000100800 */
[----:B0-----:R-:W2:Y:S04]  /*139b0*/  LDL R29, [R1+0x11dc] ;  /* 0x0011dc00011d7983 */ /* 0x001ea80000100800 */
[----:B------:R-:W2:Y:S01]  /*139c0*/  LDL.LU R9, [R1+0x1c] ;  /* 0x00001c0001097983 */ /* 0x000ea20000300800 */
[----:B---3--:R-:W-:Y:S01]  /*139d0*/  @!P3 IMAD.MOV R10, RZ, RZ, -R10 ;  /* 0x000000ffff0ab224 */ /* 0x008fe200078e0a0a */
[----:B------:R-:W-:-:S02]  /*139e0*/  ISETP.GE.AND P3, PT, R4, RZ, PT ;  /* 0x000000ff0400720c */ /* 0x000fc40003f66270 */
[----:B------:R-:W3:Y:S04]  /*139f0*/  LDL R4, [R1+0x11d8] ;  /* 0x0011d80001047983 */ /* 0x000ee80000100800 */
[----:B------:R0:W-:Y:S04]  /*13a00*/  STL [R1+0x24], R10 ;  /* 0x0000240a01007387 */ /* 0x0001e80000100800 */
[----:B0-----:R-:W3:Y:S01]  /*13a10*/  LDL.LU R10, [R1+0x18] ;  /* 0x00001800010a7983 */ /* 0x001ee20000300800 */
[----:B--2---:R-:W-:-:S05]  /*13a20*/  @!P4 IMAD.MOV R9, RZ, RZ, -R9 ;  /* 0x000000ffff09c224 */ /* 0x004fca00078e0a09 */
[----:B------:R0:W-:Y:S04]  /*13a30*/  STL [R1+0x20], R9 ;  /* 0x0000200901007387 */ /* 0x0001e80000100800 */
[----:B0-----:R-:W2:Y:S01]  /*13a40*/  LDL.LU R9, [R1+0x14] ;  /* 0x0000140001097983 */ /* 0x001ea20000300800 */
[----:B------:R-:W-:-:S03]  /*13a50*/  ISETP.GE.AND P4, PT, R5, RZ, PT ;  /* 0x000000ff0500720c */ /* 0x000fc60003f86270 */
[----:B------:R-:W2:Y:S01]  /*13a60*/  LDL R5, [R1+0x11d4] ;  /* 0x0011d40001057983 */ /* 0x000ea20000100800 */
[----:B---3--:R-:W-:Y:S01]  /*13a70*/  @!P5 IMAD.MOV R10, RZ, RZ, -R10 ;  /* 0x000000ffff0ad224 */ /* 0x008fe200078e0a0a */
[----:B----4-:R-:W-:-:S04]  /*13a80*/  ISETP.GE.AND P5, PT, R8, RZ, PT ;  /* 0x000000ff0800720c */ /* 0x010fc80003fa6270 */
[----:B------:R0:W-:Y:S04]  /*13a90*/  STL [R1+0x1c], R10 ;  /* 0x00001c0a01007387 */ /* 0x0001e80000100800 */
[----:B0-----:R-:W3:Y:S04]  /*13aa0*/  LDL.LU R10, [R1+0x1834] ;  /* 0x00183400010a7983 */ /* 0x001ee80000300800 */
[----:B------:R-:W4:Y:S01]  /*13ab0*/  LDL.LU R8, [R1+0x10] ;  /* 0x0000100001087983 */ /* 0x000f220000300800 */
[----:B--2---:R-:W-:Y:S01]  /*13ac0*/  @!P1 IMAD.MOV R9, RZ, RZ, -R9 ;  /* 0x000000ffff099224 */ /* 0x004fe200078e0a09 */
[----:B------:R-:W-:-:S04]  /*13ad0*/  ISETP.GE.AND P1, PT, R3, RZ, PT ;  /* 0x000000ff0300720c */ /* 0x000fc80003f26270 */
[----:B------:R0:W-:Y:S04]  /*13ae0*/  STL [R1+0x18], R9 ;  /* 0x0000180901007387 */ /* 0x0001e80000100800 */
[----:B0-----:R-:W2:Y:S04]  /*13af0*/  LDL.LU R9, [R1+0x1830] ;  /* 0x0018300001097983 */ /* 0x001ea80000300800 */
[----:B------:R-:W2:Y:S01]  /*13b00*/  LDL.LU R3, [R1+0xc] ;  /* 0x00000c0001037983 */ /* 0x000ea20000300800 */
[----:B----4-:R-:W-:Y:S01]  /*13b10*/  @!P2 IMAD.MOV R8, RZ, RZ, -R8 ;  /* 0x000000ffff08a224 */ /* 0x010fe200078e0a08 */
[----:B------:R-:W-:-:S04]  /*13b20*/  ISETP.GE.AND P2, PT, R0, RZ, PT ;  /* 0x000000ff0000720c */ /* 0x000fc80003f46270 */
[----:B------:R0:W-:Y:S04]  /*13b30*/  STL [R1+0x14], R8 ;  /* 0x0000140801007387 */ /* 0x0001e80000100800 */
[----:B0-----:R-:W4:Y:S04]  /*13b40*/  LDL.LU R8, [R1+0x182c] ;  /* 0x00182c0001087983 */ /* 0x001f280000300800 */
[----:B------:R-:W3:Y:S01]  /*13b50*/  LDL.LU R0, [R1+0x8] ;  /* 0x0000080001007983 */ /* 0x000ee20000300800 */
[----:B--2---:R-:W-:Y:S01]  /*13b60*/  @!P3 IMAD.MOV R3, RZ, RZ, -R3 ;  /* 0x000000ffff03b224 */ /* 0x004fe200078e0a03 */
[----:B------:R-:W-:-:S04]  /*13b70*/  ISETP.GE.AND P3, PT, R2, RZ, PT ;  /* 0x000000ff0200720c */ /* 0x000fc80003f66270 */
[----:B------:R0:W-:Y:S04]  /*13b80*/  STL [R1+0x10], R3 ;  /* 0x0000100301007387 */ /* 0x0001e80000100800 */
[----:B0-----:R-:W2:Y:S04]  /*13b90*/  LDL.LU R3, [R1+0x1828] ;  /* 0x0018280001037983 */ /* 0x001ea80000300800 */
[----:B------:R-:W2:Y:S01]  /*13ba0*/  LDL.LU R2, [R1+0x4] ;  /* 0x0000040001027983 */ /* 0x000ea20000300800 */
[----:B---3--:R-:W-:Y:S01]  /*13bb0*/  @!P4 IMAD.MOV R0, RZ, RZ, -R0 ;  /* 0x000000ffff00c224 */ /* 0x008fe200078e0a00 */
[----:B------:R-:W-:-:S04]  /*13bc0*/  ISETP.GE.AND P4, PT, R7, RZ, PT ;  /* 0x000000ff0700720c */ /* 0x000fc80003f86270 */
[----:B------:R0:W-:Y:S04]  /*13bd0*/  STL [R1+0xc], R0 ;  /* 0x00000c0001007387 */ /* 0x0001e80000100800 */
[----:B0-----:R-:W3:Y:S04]  /*13be0*/  LDL R0, [R1+0x11c8] ;  /* 0x0011c80001007983 */ /* 0x001ee80000100800 */
[----:B------:R-:W3:Y:S01]  /*13bf0*/  LDL.LU R7, [R1] ;  /* 0x0000000001077983 */ /* 0x000ee20000300800 */
[----:B--2---:R-:W-:-:S05]  /*13c00*/  @!P5 IMAD.MOV R2, RZ, RZ, -R2 ;  /* 0x000000ffff02d224 */ /* 0x004fca00078e0a02 */
[----:B------:R0:W-:Y:S04]  /*13c10*/  STL [R1+0x8], R2 ;  /* 0x0000080201007387 */ /* 0x0001e80000100800 */
[----:B0-----:R-:W2:Y:S01]  /*13c20*/  LDL.LU R2, [R1+0x1824] ;  /* 0x0018240001027983 */ /* 0x001ea20000300800 */
[----:B------:R-:W-:Y:S01]  /*13c30*/  ISETP.GE.AND P5, PT, R6, RZ, PT ;  /* 0x000000ff0600720c */ /* 0x000fe20003fa6270 */
[----:B---3--:R-:W-:Y:S01]  /*13c40*/  @!P1 IMAD.MOV R7, RZ, RZ, -R7 ;  /* 0x000000ffff079224 */ /* 0x008fe200078e0a07 */
[----:B------:R-:W-:Y:S01]  /*13c50*/  ISETP.GE.AND P1, PT, R29, RZ, PT ;  /* 0x000000ff1d00720c */ /* 0x000fe20003f26270 */
[----:B------:R-:W-:-:S03]  /*13c60*/  IMAD.MOV.U32 R29, RZ, RZ, R3 ;  /* 0x000000ffff1d7224 */ /* 0x000fc600078e0003 */
[----:B------:R0:W-:Y:S01]  /*13c70*/  STL [R1+0x4], R7 ;  /* 0x0000040701007387 */ /* 0x0001e20000100800 */
[----:B------:R-:W-:Y:S01]  /*13c80*/  @!P3 IMAD.MOV R29, RZ, RZ, -R29 ;  /* 0x000000ffff1db224 */ /* 0x000fe200078e0a1d */
[----:B------:R-:W-:Y:S02]  /*13c90*/  ISETP.GE.AND P3, PT, R5, RZ, PT ;  /* 0x000000ff0500720c */ /* 0x000fe40003f66270 */
[----:B0-----:R-:W3:Y:S04]  /*13ca0*/  LDL.LU R7, [R1+0x1820] ;  /* 0x0018200001077983 */ /* 0x001ee80000300800 */
[----:B------:R-:W3:Y:S01]  /*13cb0*/  LDL R3, [R1+0x11cc] ;  /* 0x0011cc0001037983 */ /* 0x000ee20000100800 */
[----:B--2---:R-:W-:-:S03]  /*13cc0*/  IMAD.MOV.U32 R6, RZ, RZ, R2 ;  /* 0x000000ffff067224 */ /* 0x004fc600078e0002 */
[----:B------:R-:W2:Y:S01]  /*13cd0*/  LDL R2, [R1+0x11c0] ;  /* 0x0011c00001027983 */ /* 0x000ea20000100800 */
[----:B------:R-:W-:Y:S01]  /*13ce0*/  @!P2 IMAD.MOV R6, RZ, RZ, -R6 ;  /* 0x000000ffff06a224 */ /* 0x000fe200078e0a06 */
[----:B------:R-:W-:-:S04]  /*13cf0*/  ISETP.GE.AND P2, PT, R4, RZ, PT ;  /* 0x000000ff0400720c */ /* 0x000fc80003f46270 */
[----:B------:R0:W-:Y:S04]  /*13d00*/  STL [R1], R6 ;  /* 0x0000000601007387 */ /* 0x0001e80000100800 */
[----:B0-----:R-:W2:Y:S04]  /*13d10*/  LDL.LU R6, [R1+0x181c] ;  /* 0x00181c0001067983 */ /* 0x001ea80000300800 */
[----:B------:R-:W3:Y:S04]  /*13d20*/  LDL.LU R4, [R1+0x1818] ;  /* 0x0018180001047983 */ /* 0x000ee80000300800 */
[----:B------:R0:W-:Y:S04]  /*13d30*/  STL [R1+0x1754], R29 ;  /* 0x0017541d01007387 */ /* 0x0001e80000100800 */
[----:B0-----:R-:W4:Y:S04]  /*13d40*/  LDL R29, [R1+0x11d0] ;  /* 0x0011d000011d7983 */ /* 0x001f280000100800 */
[----:B------:R-:W4:Y:S01]  /*13d50*/  LDL.LU R5, [R1+0x1814] ;  /* 0x0018140001057983 */ /* 0x000f220000300800 */
[----:B--2---:R-:W-:-:S02]  /*13d60*/  @!P1 IMAD.MOV R6, RZ, RZ, -R6 ;  /* 0x000000ffff069224 */ /* 0x004fc400078e0a06 */
[----:B---3--:R-:W-:-:S05]  /*13d70*/  @!P4 IMAD.MOV R4, RZ, RZ, -R4 ;  /* 0x000000ffff04c224 */ /* 0x008fca00078e0a04 */
[----:B------:R0:W-:Y:S04]  /*13d80*/  STL [R1+0x1758], R4 ;  /* 0x0017580401007387 */ /* 0x0001e80000100800 */
[----:B0-----:R-:W2:Y:S01]  /*13d90*/  LDL R4, [R1+0x11b8] ;  /* 0x0011b80001047983 */ /* 0x001ea20000100800 */
[----:B----4-:R-:W-:Y:S01]  /*13da0*/  @!P5 IMAD.MOV R5, RZ, RZ, -R5 ;  /* 0x000000ffff05d224 */ /* 0x010fe200078e0a05 */
[----:B------:R-:W-:-:S04]  /*13db0*/  ISETP.GE.AND P5, PT, R3, RZ, PT ;  /* 0x000000ff0300720c */ /* 0x000fc80003fa6270 */
[----:B------:R0:W-:Y:S04]  /*13dc0*/  STL [R1+0x175c], R5 ;  /* 0x00175c0501007387 */ /* 0x0001e80000100800 */
[----:B------:R-:W3:Y:S04]  /*13dd0*/  LDL R3, [R1+0x11b4] ;  /* 0x0011b40001037983 */ /* 0x000ee80000100800 */
[----:B0-----:R-:W4:Y:S04]  /*13de0*/  LDL R5, [R1+0x11bc] ;  /* 0x0011bc0001057983 */ /* 0x001f280000100800 */
[----:B------:R0:W-:Y:S04]  /*13df0*/  STL [R1+0x1760], R6 ;  /* 0x0017600601007387 */ /* 0x0001e80000100800 */
[----:B0-----:R-:W2:Y:S01]  /*13e00*/  LDL R6, [R1+0x11c4] ;  /* 0x0011c40001067983 */ /* 0x001ea20000100800 */
[----:B------:R-:W-:-:S03]  /*13e10*/  ISETP.GE.AND P4, PT, R29, RZ, PT ;  /* 0x000000ff1d00720c */ /* 0x000fc60003f86270 */
[----:B------:R-:W3:Y:S01]  /*13e20*/  LDL R29, [R1+0x11b0] ;  /* 0x0011b000011d7983 */ /* 0x000ee20000100800 */
[----:B------:R-:W-:Y:S02]  /*13e30*/  @!P2 IMAD.MOV R7, RZ, RZ, -R7 ;  /* 0x000000ffff07a224 */ /* 0x000fe400078e0a07 */
[----:B------:R-:W-:-:S03]  /*13e40*/  @!P3 IMAD.MOV R8, RZ, RZ, -R8 ;  /* 0x000000ffff08b224 */ /* 0x000fc600078e0a08 */
[----:B------:R-:W-:Y:S04]  /*13e50*/  STL [R1+0x1764], R7 ;  /* 0x0017640701007387 */ /* 0x000fe80000100800 */
[----:B------:R-:W-:Y:S01]  /*13e60*/  STL [R1+0x1768], R8 ;  /* 0x0017680801007387 */ /* 0x000fe20000100800 */
[----:B------:R-:W-:Y:S01]  /*13e70*/  @!P4 IMAD.MOV R9, RZ, RZ, -R9 ;  /* 0x000000ffff09c224 */ /* 0x000fe200078e0a09 */
[----:B------:R-:W-:Y:S02]  /*13e80*/  ISETP.GE.AND P1, PT, R0, RZ, PT ;  /* 0x000000ff0000720c */ /* 0x000fe40003f26270 */
[----:B------:R-:W0:Y:S01]  /*13e90*/  S2R R0, SR_TID.X ;  /* 0x0000000000007919 */ /* 0x000e220000002100 */
[----:B------:R-:W-:Y:S01]  /*13ea0*/  @!P5 IMAD.MOV R10, RZ, RZ, -R10 ;  /* 0x000000ffff0ad224 */ /* 0x000fe200078e0a0a */
[----:B------:R-:W-:-:S09]  /*13eb0*/  ISETP.GE.AND P3, PT, R2, RZ, PT ;  /* 0x000000ff0200720c */ /* 0x000fd20003f66270 */
[----:B------:R-:W-:Y:S01]  /*13ec0*/  @!P1 IMAD.MOV R11, RZ, RZ, -R11 ;  /* 0x000000ffff0b9224 */ /* 0x000fe200078e0a0b */
[----:B0-----:R-:W-:Y:S02]  /*13ed0*/  SHF.R.U32.HI R0, RZ, 0x7, R0 ;  /* 0x00000007ff007819 */ /* 0x001fe40000011600 */
[----:B--2---:R-:W-:Y:S02]  /*13ee0*/  ISETP.GE.AND P2, PT, R6, RZ, PT ;  /* 0x000000ff0600720c */ /* 0x004fe40003f46270 */
[----:B------:R-:W2:Y:S01]  /*13ef0*/  LDL R6, [R1+0x11ac] ;  /* 0x0011ac0001067983 */ /* 0x000ea20000100800 */
[----:B----4-:R-:W-:-:S03]  /*13f00*/  ISETP.GE.AND P4, PT, R5, RZ, PT ;  /* 0x000000ff0500720c */ /* 0x010fc60003f86270 */
[----:B------:R-:W-:Y:S04]  /*13f10*/  STL [R1+0x176c], R9 ;  /* 0x00176c0901007387 */ /* 0x000fe80000100800 */
[----:B------:R-:W4:Y:S01]  /*13f20*/  LDL R5, [R1+0x11a8] ;  /* 0x0011a80001057983 */ /* 0x000f220000100800 */
[----:B------:R-:W-:-:S04]  /*13f30*/  SGXT.U32 R0, R0, 0x1 ;  /* 0x000000010000781a */ /* 0x000fc80000000000 */
[----:B------:R-:W-:Y:S01]  /*13f40*/  LOP3.LUT R0, R0, 0x7e, RZ, 0xfc, !PT ;  /* 0x0000007e00007812 */ /* 0x000fe200078efcff */
[----:B------:R-:W-:Y:S01]  /*13f50*/  STL [R1+0x1770], R10 ;  /* 0x0017700a01007387 */ /* 0x000fe20000100800 */
[----:B------:R-:W-:Y:S02]  /*13f60*/  ISETP.GE.AND P5, PT, R4, RZ, PT ;  /* 0x000000ff0400720c */ /* 0x000fe40003fa6270 */
[----:B---3--:R-:W-:Y:S01]  /*13f70*/  ISETP.GE.AND P1, PT, R3, RZ, PT ;  /* 0x000000ff0300720c */ /* 0x008fe20003f26270 */
[----:B------:R-:W-:Y:S01]  /*13f80*/  IMAD R2, R0, c[0x0][0x188], RZ ;  /* 0x0000620000027a24 */ /* 0x000fe200078e02ff */
[----:B------:R-:W3:Y:S01]  /*13f90*/  LDL R4, [R1+0x11a4] ;  /* 0x0011a40001047983 */ /* 0x000ee20000100800 */
[----:B------:R-:W-:-:S03]  /*13fa0*/  IMAD.MOV R0, RZ, RZ, -c[0x0][0x188] ;  /* 0x80006200ff007624 */ /* 0x000fc600078e02ff */
[----:B------:R-:W-:Y:S01]  /*13fb0*/  STL [R1+0x1774], R11 ;  /* 0x0017740b01007387 */ /* 0x000fe20000100800 */
[----:B------:R-:W-:-:S03]  /*13fc0*/  IMAD R2, R0, 0x2, R2 ;  /* 0x0000000200027824 */ /* 0x000fc600078e0202 */
[----:B------:R-:W3:Y:S01]  /*13fd0*/  LDL R3, [R1+0x11a0] ;  /* 0x0011a00001037983 */ /* 0x000ee20000100800 */
[C---:B------:R-:W-:Y:S02]  /*13fe0*/  IMAD R2, R0.reuse, 0x2, R2 ;  /* 0x0000000200027824 */ /* 0x040fe400078e0202 */
[----:B------:R-:W-:Y:S02]  /*13ff0*/  @!P2 IMAD.MOV R12, RZ, RZ, -R12 ;  /* 0x000000ffff0ca224 */ /* 0x000fe400078e0a0c */
[----:B------:R-:W-:Y:S01]  /*14000*/  IMAD R2, R0, 0x2, R2 ;  /* 0x0000000200027824 */ /* 0x000fe200078e0202 */
[----:B------:R-:W-:Y:S02]  /*14010*/  ISETP.GE.AND P2, PT, R29, RZ, PT ;  /* 0x000000ff1d00720c */ /* 0x000fe40003f46270 */
[----:B------:R-:W-:Y:S04]  /*14020*/  STL [R1+0x1778], R12 ;  /* 0x0017780c01007387 */ /* 0x000fe80000100800 */
[----:B------:R0:W-:Y:S04]  /*14030*/  STL [R1+0x480], R2 ;  /* 0x0004800201007387 */ /* 0x0001e80000100800 */
[----:B------:R-:W3:Y:S01]  /*14040*/  LDL R29, [R1+0x119c] ;  /* 0x00119c00011d7983 */ /* 0x000ee20000100800 */
[----:B------:R-:W-:-:S02]  /*14050*/  @!P3 IMAD.MOV R13, RZ, RZ, -R13 ;  /* 0x000000ffff0db224 */ /* 0x000fc400078e0a0d */
[----:B0-----:R-:W-:-:S03]  /*14060*/  IMAD R2, R0, 0x2, R2 ;  /* 0x0000000200027824 */ /* 0x001fc600078e0202 */
[----:B------:R-:W-:Y:S04]  /*14070*/  STL [R1+0x177c], R13 ;  /* 0x00177c0d01007387 */ /* 0x000fe80000100800 */
[----:B------:R0:W-:Y:S04]  /*14080*/  STL [R1+0x48c], R2 ;  /* 0x00048c0201007387 */ /* 0x0001e80000100800 */
[----:B------:R-:W3:Y:S01]  /*14090*/  LDL R7, [R1+0x1198] ;  /* 0x0011980001077983 */ /* 0x000ee20000100800 */
[----:B------:R-:W-:Y:S02]  /*140a0*/  @!P4 IMAD.MOV R14, RZ, RZ, -R14 ;  /* 0x000000ffff0ec224 */ /* 0x000fe400078e0a0e */
[----:B0-----:R-:W-:Y:S01]  /*140b0*/  IMAD R2, R0, 0x2, R2 ;  /* 0x0000000200027824 */ /* 0x001fe200078e0202 */
[----:B--2---:R-:W-:-:S02]  /*140c0*/  ISETP.GE.AND P3, PT, R6, RZ, PT ;  /* 0x000000ff0600720c */ /* 0x004fc40003f66270 */
[----:B------:R-:W2:Y:S04]  /*140d0*/  LDL R6, [R1+0x1194] ;  /* 0x0011940001067983 */ /* 0x000ea80000100800 */
[----:B------:R0:W-:Y:S01]  /*140e0*/  STL [R1+0x448], R2 ;  /* 0x0004480201007387 */ /* 0x0001e20000100800 */
[----:B----4-:R-:W-:-:S03]  /*140f0*/  ISETP.GE.AND P4, PT, R5, RZ, PT ;  /* 0x000000ff0500720c */ /* 0x010fc60003f86270 */
[----:B------:R-:W-:Y:S04]  /*14100*/  STL [R1+0x1780], R14 ;  /* 0x0017800e01007387 */ /* 0x000fe80000100800 */
[----:B------:R-:W4:Y:S01]  /*14110*/  LDL R5, [R1+0x1190] ;  /* 0x0011900001057983 */ /* 0x000f220000100800 */
[----:B0-----:R-:W-:Y:S02]  /*14120*/  IMAD R2, R0, 0x2, R2 ;  /* 0x0000000200027824 */ /* 0x001fe400078e0202 */
[----:B------:R-:W-:-:S03]  /*14130*/  @!P5 IMAD.MOV R15, RZ, RZ, -R15 ;  /* 0x000000ffff0fd224 */ /* 0x000fc600078e0a0f */
[----:B------:R0:W-:Y:S01]  /*14140*/  STL [R1+0x44c], R2 ;  /* 0x00044c0201007387 */ /* 0x0001e20000100800 */
[----:B------:R-:W-:Y:S01]  /*14150*/  @!P1 IMAD.MOV R16, RZ, RZ, -R16 ;  /* 0x000000ffff109224 */ /* 0x000fe200078e0a10 */
[----:B---3--:R-:W-:Y:S02]  /*14160*/  ISETP.GE.AND P5, PT, R4, RZ, PT ;  /* 0x000000ff0400720c */ /* 0x008fe40003fa6270 */
[----:B------:R-:W-:Y:S01]  /*14170*/  STL [R1+0x1784], R15 ;  /* 0x0017840f01007387 */ /* 0x000fe20000100800 */
[----:B0-----:R-:W-:-:S03]  /*14180*/  IMAD R2, R0, 0x2, R2 ;  /* 0x0000000200027824 */ /* 0x001fc600078e0202 */
[----:B------:R-:W3:Y:S01]  /*14190*/  LDL R4, [R1+0x764] ;  /* 0x0007640001047983 */ /* 0x000ee20000100800 */
[----:B------:R-:W-:Y:S01]  /*141a0*/  ISETP.GE.AND P1, PT, R3, RZ, PT ;  /* 0x000000ff0300720c */ /* 0x000fe20003f26270 */
[----:B------:R-:W-:Y:S02]  /*141b0*/  IMAD R3, R0, 0x2, R2 ;  /* 0x0000000200037824 */ /* 0x000fe400078e0202 */
[----:B------:R0:W-:Y:S04]  /*141c0*/  STL [R1+0x450], R2 ;  /* 0x0004500201007387 */ /* 0x0001e80000100800 */
[----:B------:R-:W-:Y:S04]  /*141d0*/  STL [R1+0x1788], R16 ;  /* 0x0017881001007387 */ /* 0x000fe80000100800 */
[----:B0-----:R-:W3:Y:S01]  /*141e0*/  LDL R2, [R1+0x118c] ;  /* 0x00118c0001027983 */ /* 0x001ee20000100800 */
[----:B------:R-:W-:-:S03]  /*141f0*/  @!P2 IMAD.MOV R17, RZ, RZ, -R17 ;  /* 0x000000ffff11a224 */ /* 0x000fc600078e0a11 */
[----:B------:R0:W-:Y:S01]  /*14200*/  STL [R1+0x454], R3 ;  /* 0x0004540301007387 */ /* 0x0001e20000100800 */
[----:B------:R-:W-:Y:S01]  /*14210*/  ISETP.GE.AND P2, PT, R29, RZ, PT ;  /* 0x000000ff1d00720c */ /* 0x000fe20003f46270 */
[----:B------:R-:W-:Y:S02]  /*14220*/  @!P3 IMAD.MOV R18, RZ, RZ, -R18 ;  /* 0x000000ffff12b224 */ /* 0x000fe400078e0a12 */
[----:B------:R-:W-:Y:S01]  /*14230*/  STL [R1+0x178c], R17 ;  /* 0x00178c1101007387 */ /* 0x000fe20000100800 */
[----:B------:R-:W-:-:S03]  /*14240*/  @!P4 IMAD.MOV R19, RZ, RZ, -R19 ;  /* 0x000000ffff13c224 */ /* 0x000fc600078e0a13 */
[----:B------:R-:W3:Y:S01]  /*14250*/  LDL R29, [R1+0x1188] ;  /* 0x00118800011d7983 */ /* 0x000ee20000100800 */
[----:B0-----:R-:W-:-:S05]  /*14260*/  IMAD R3, R0, 0x2, R3 ;  /* 0x0000000200037824 */ /* 0x001fca00078e0203 */
[----:B------:R0:W-:Y:S01]  /*14270*/  STL [R1+0x458], R3 ;  /* 0x0004580301007387 */ /* 0x0001e20000100800 */
[----:B------:R-:W-:-:S03]  /*14280*/  @!P5 IMAD.MOV R20, RZ, RZ, -R20 ;  /* 0x000000ffff14d224 */ /* 0x000fc600078e0a14 */
[----:B------:R-:W-:Y:S01]  /*14290*/  STL [R1+0x1790], R18 ;  /* 0x0017901201007387 */ /* 0x000fe20000100800 */
[----:B0-----:R-:W-:-:S03]  /*142a0*/  IMAD R3, R0, 0x2, R3 ;  /* 0x0000000200037824 */ /* 0x001fc600078e0203 */
[----:B------:R-:W-:Y:S04]  /*142b0*/  STL [R1+0x1794], R19 ;  /* 0x0017941301007387 */ /* 0x000fe80000100800 */
[----:B------:R0:W-:Y:S01]  /*142c0*/  STL [R1+0x45c], R3 ;  /* 0x00045c0301007387 */ /* 0x0001e20000100800 */
[----:B------:R-:W-:Y:S01]  /*142d0*/  @!P1 IMAD.MOV R21, RZ, RZ, -R21 ;  /* 0x000000ffff159224 */ /* 0x000fe200078e0a15 */
[----:B------:R-:W-:Y:S02]  /*142e0*/  ISETP.GE.AND P3, PT, R7, RZ, PT ;  /* 0x000000ff0700720c */ /* 0x000fe40003f66270 */
[----:B------:R-:W-:Y:S01]  /*142f0*/  STL [R1+0x1798], R20 ;  /* 0x0017981401007387 */ /* 0x000fe20000100800 */
[----:B0-----:R-:W-:-:S05]  /*14300*/  IMAD R3, R0, 0x2, R3 ;  /* 0x0000000200037824 */ /* 0x001fca00078e0203 */
[----:B------:R0:W-:Y:S01]  /*14310*/  STL [R1+0x460], R3 ;  /* 0x0004600301007387 */ /* 0x0001e20000100800 */
[----:B------:R-:W-:-:S03]  /*14320*/  @!P2 IMAD.MOV R22, RZ, RZ, -R22 ;  /* 0x000000ffff16a224 */ /* 0x000fc600078e0a16 */
[----:B------:R-:W-:Y:S01]  /*14330*/  STL [R1+0x179c], R21 ;  /* 0x00179c1501007387 */ /* 0x000fe20000100800 */
[----:B0-----:R-:W-:-:S05]  /*14340*/  IMAD R3, R0, 0x2, R3 ;  /* 0x0000000200037824 */ /* 0x001fca00078e0203 */
[----:B------:R0:W-:Y:S01]  /*14350*/  STL [R1+0x464], R3 ;  /* 0x0004640301007387 */ /* 0x0001e20000100800 */
[----:B------:R-:W-:-:S03]  /*14360*/  @!P3 IMAD.MOV R23, RZ, RZ, -R23 ;  /* 0x000000ffff17b224 */ /* 0x000fc600078e0a17 */
[----:B------:R-:W-:Y:S01]  /*14370*/  STL [R1+0x17a0], R22 ;  /* 0x0017a01601007387 */ /* 0x000fe20000100800 */
[----:B0-----:R-:W-:-:S05]  /*14380*/  IMAD R3, R0, 0x2, R3 ;  /* 0x0000000200037824 */ /* 0x001fca00078e0203 */
[----:B------:R0:W-:Y:S04]  /*14390*/  STL [R1+0x468], R3 ;  /* 0x0004680301007387 */ /* 0x0001e80000100800 */
[----:B------:R-:W-:Y:S01]  /*143a0*/  STL [R1+0x17a4], R23 ;  /* 0x0017a41701007387 */ /* 0x000fe20000100800 */
[----:B0-----:R-:W-:-:S04]  /*143b0*/  IMAD R3, R0, 0x2, R3 ;  /* 0x0000000200037824 */ /* 0x001fc800078e0203 */
[----:B------:R-:W-:Y:S01]  /*143c0*/  IMAD R17, R0, 0x2, R3 ;  /* 0x0000000200117824 */ /* 0x000fe200078e0203 */
[----:B------:R-:W-:Y:S01]  /*143d0*/  STL [R1+0x46c], R3 ;  /* 0x00046c0301007387 */ /* 0x000fe20000100800 */
[----:B--2---:R-:W-:-:S13]  /*143e0*/  ISETP.GE.AND P4, PT, R6, RZ, PT ;  /* 0x000000ff0600720c */ /* 0x004fda0003f86270 */
[----:B------:R-:W-:-:S05]  /*143f0*/  @!P4 IMAD.MOV R24, RZ, RZ, -R24 ;  /* 0x000000ffff18c224 */ /* 0x000fca00078e0a18 */
[----:B------:R-:W-:Y:S04]  /*14400*/  STL [R1+0x17a8], R24 ;  /* 0x0017a81801007387 */ /* 0x000fe80000100800 */
[----:B------:R0:W-:Y:S04]  /*14410*/  STL [R1+0x470], R17 ;  /* 0x0004701101007387 */ /* 0x0001e80000100800 */
[----:B------:R1:W2:Y:S04]  /*14420*/  LDL R16, [R1+0x3b8] ;  /* 0x0003b80001107983 */ /* 0x0002a80000100800 */
[----:B------:R-:W2:Y:S04]  /*14430*/  LDL.LU R15, [R1+0x3e4] ;  /* 0x0003e400010f7983 */ /* 0x000ea80000300800 */
[----:B------:R-:W2:Y:S04]  /*14440*/  LDL.LU R14, [R1+0x3e0] ;  /* 0x0003e000010e7983 */ /* 0x000ea80000300800 */
[----:B------:R-:W2:Y:S04]  /*14450*/  LDL.LU R13, [R1+0x3dc] ;  /* 0x0003dc00010d7983 */ /* 0x000ea80000300800 */
[----:B------:R-:W2:Y:S04]  /*14460*/  LDL.LU R12, [R1+0x3d8] ;  /* 0x0003d800010c7983 */ /* 0x000ea80000300800 */
[----:B------:R-:W2:Y:S04]  /*14470*/  LDL.LU R11, [R1+0x3d4] ;  /* 0x0003d400010b7983 */ /* 0x000ea80000300800 */
[----:B------:R-:W2:Y:S04]  /*14480*/  LDL.LU R10, [R1+0x3d0] ;  /* 0x0003d000010a7983 */ /* 0x000ea80000300800 */
[----:B------:R-:W2:Y:S04]  /*14490*/  LDL.LU R9, [R1+0x3cc] ;  /* 0x0003cc0001097983 */ /* 0x000ea80000300800 */
[----:B------:R-:W2:Y:S01]  /*144a0*/  LDL.LU R8, [R1+0x3c8] ;  /* 0x0003c80001087983 */ /* 0x000ea20000300800 */
[----:B----4-:R-:W-:-:S03]  /*144b0*/  ISETP.GE.AND P5, PT, R5, RZ, PT ;  /* 0x000000ff0500720c */ /* 0x010fc60003fa6270 */
[----:B------:R-:W4:Y:S04]  /*144c0*/  LDL.LU R7, [R1+0x3c4] ;  /* 0x0003c40001077983 */ /* 0x000f280000300800 */
[----:B------:R-:W4:Y:S04]  /*144d0*/  LDL.LU R6, [R1+0x3c0] ;  /* 0x0003c00001067983 */ /* 0x000f280000300800 */
[----:B------:R-:W4:Y:S01]  /*144e0*/  LDL.LU R5, [R1+0x3bc] ;  /* 0x0003bc0001057983 */ /* 0x000f220000300800 */
[----:B---3--:R-:W-:-:S03]  /*144f0*/  ISETP.GE.AND P2, PT, R2, RZ, PT ;  /* 0x000000ff0200720c */ /* 0x008fc60003f46270 */
[----:B------:R-:W3:Y:S01]  /*14500*/  S2R R2, SR_TID.X ;  /* 0x0000000000027919 */ /* 0x000ee20000002100 */
[----:B------:R-:W-:Y:S02]  /*14510*/  ISETP.GE.AND P1, PT, R4, RZ, PT ;  /* 0x000000ff0400720c */ /* 0x000fe40003f26270 */
[----:B------:R-:W-:Y:S01]  /*14520*/  ISETP.GE.AND P3, PT, R29, RZ, PT ;  /* 0x000000ff1d00720c */ /* 0x000fe20003f66270 */
[----:B0-----:R-:W-:Y:S01]  /*14530*/  IMAD R17, R0, 0x2, R17 ;  /* 0x0000000200117824 */ /* 0x001fe200078e0211 */
[----:B------:R-:W4:Y:S01]  /*14540*/  LDL.LU R4, [R1+0x3b4] ;  /* 0x0003b40001047983 */ /* 0x000f220000300800 */
[----:B------:R-:W-:Y:S01]  /*14550*/  ISETP.NE.AND P0, PT, RZ, c[0x0][0x178], PT ;  /* 0x00005e00ff007a0c */ /* 0x000fe20003f05270 */
[----:B------:R-:W-:Y:S02]  /*14560*/  @!P5 IMAD.MOV R25, RZ, RZ, -R25 ;  /* 0x000000ffff19d224 */ /* 0x000fe400078e0a19 */
[----:B------:R-:W4:Y:S01]  /*14570*/  LDL.LU R29, [R1+0x3b0] ;  /* 0x0003b000011d7983 */ /* 0x000f220000300800 */
[----:B---3--:R-:W-:-:S05]  /*14580*/  LOP3.LUT R2, R2, 0x7f, RZ, 0xc0, !PT ;  /* 0x0000007f02027812 */ /* 0x008fca00078ec0ff */
[----:B------:R-:W-:-:S05]  /*14590*/  IMAD R2, R2, c[0x0][0x18c], RZ ;  /* 0x0000630002027a24 */ /* 0x000fca00078e02ff */
[----:B------:R-:W-:Y:S01]  /*145a0*/  LEA R2, P6, R2, c[0x0][0x168], 0x1 ;  /* 0x00005a0002027a11 */ /* 0x000fe200078c08ff */
[----:B------:R-:W-:-:S04]  /*145b0*/  @!P1 IMAD.MOV R26, RZ, RZ, -R26 ;  /* 0x000000ffff1a9224 */ /* 0x000fc800078e0a1a */
[----:B------:R0:W-:Y:S01]  /*145c0*/  STL [R1+0x16a4], R2 ;  /* 0x0016a40201007387 */ /* 0x0001e20000100800 */
[----:B------:R-:W-:Y:S02]  /*145d0*/  @!P2 IMAD.MOV R27, RZ, RZ, -R27 ;  /* 0x000000ffff1ba224 */ /* 0x000fe400078e0a1b */
[----:B------:R-:W-:Y:S01]  /*145e0*/  @!P3 IMAD.MOV R28, RZ, RZ, -R28 ;  /* 0x000000ffff1cb224 */ /* 0x000fe200078e0a1c */
[----:B------:R-:W-:Y:S01]  /*145f0*/  STL [R1+0x47c], R17 ;  /* 0x00047c1101007387 */ /* 0x000fe20000100800 */
[----:B0-----:R-:W-:-:S03]  /*14600*/  IMAD R2, R0, 0x2, R17 ;  /* 0x0000000200027824 */ /* 0x001fc600078e0211 */
[----:B------:R-:W-:Y:S01]  /*14610*/  STL [R1+0x17ac], R25 ;  /* 0x0017ac1901007387 */ /* 0x000fe20000100800 */
[----:B------:R-:W-:-:S03]  /*14620*/  ISETP.NE.AND P4, PT, RZ, c[0x0][0x17c], PT ;  /* 0x00005f00ff007a0c */ /* 0x000fc60003f85270 */
[----:B------:R0:W-:Y:S01]  /*14630*/  STL [R1+0x474], R2 ;  /* 0x0004740201007387 */ /* 0x0001e20000100800 */
[----:B------:R-:W-:-:S03]  /*14640*/  LOP3.LUT R3, RZ, c[0x0][0x17c], RZ, 0x33, !PT ;  /* 0x00005f00ff037a12 */ /* 0x000fc600078e33ff */
[----:B------:R-:W-:Y:S04]  /*14650*/  STL [R1+0x17b0], R26 ;  /* 0x0017b01a01007387 */ /* 0x000fe80000100800 */
[----:B------:R-:W-:Y:S01]  /*14660*/  STL [R1+0x17b4], R27 ;  /* 0x0017b41b01007387 */ /* 0x000fe20000100800 */
[----:B0-----:R-:W-:-:S03]  /*14670*/  IMAD R2, R0, 0x2, R2 ;  /* 0x0000000200027824 */ /* 0x001fc600078e0202 */
[----:B------:R-:W-:Y:S04]  /*14680*/  STL [R1+0x17b8], R28 ;  /* 0x0017b81c01007387 */ /* 0x000fe80000100800 */
[----:B------:R-:W-:Y:S04]  /*14690*/  STL [R1+0x17bc], R0 ;  /* 0x0017bc0001007387 */ /* 0x000fe80000100800 */
[----:B------:R0:W-:Y:S01]  /*146a0*/  STL [R1+0x478], R2 ;  /* 0x0004780201007387 */ /* 0x0001e20000100800 */
[----:B--2---:R-:W-:Y:S02]  /*146b0*/  @!P0 LOP3.LUT R16, RZ, c[0x0][0x178], RZ, 0x33, !PT ;  /* 0x00005e00ff108a12 */ /* 0x004fe400078e33ff */
[----:B0-----:R-:W-:-:S03]  /*146c0*/  SEL R2, R3, R15, !P4 ;  /* 0x0000000f03027207 */ /* 0x001fc60006000000 */
[----:B------:R-:W-:Y:S01]  /*146d0*/  @!P0 STL [R1+0x3b8], R16 ;  /* 0x0003b81001008387 */ /* 0x000fe20000100800 */
[----:B------:R-:W-:-:S03]  /*146e0*/  SEL R0, R3, R14, !P4 ;  /* 0x0000000e03007207 */ /* 0x000fc60006000000 */
[----:B------:R0:W-:Y:S01]  /*146f0*/  STL [R1+0x440], R2 ;  /* 0x0004400201007387 */ /* 0x0001e20000100800 */
[----:B------:R-:W-:-:S03]  /*14700*/  SEL R13, R3, R13, !P4 ;  /* 0x0000000d030d7207 */ /* 0x000fc60006000000 */
[----:B------:R2:W-:Y:S01]  /*14710*/  STL [R1+0x43c], R0 ;  /* 0x00043c0001007387 */ /* 0x0005e20000100800 */
[----:B0-----:R-:W-:-:S03]  /*14720*/  SEL R2, R3, R12, !P4 ;  /* 0x0000000c03027207 */ /* 0x001fc60006000000 */
[----:B------:R-:W-:Y:S01]  /*14730*/  STL [R1+0x438], R13 ;  /* 0x0004380d01007387 */ /* 0x000fe20000100800 */
[----:B--2---:R-:W-:-:S03]  /*14740*/  SEL R0, R3, R11, !P4 ;  /* 0x0000000b03007207 */ /* 0x004fc60006000000 */
[----:B------:R0:W-:Y:S01]  /*14750*/  STL [R1+0x434], R2 ;  /* 0x0004340201007387 */ /* 0x0001e20000100800 */
[----:B------:R-:W-:-:S03]  /*14760*/  SEL R10, R3, R10, !P4 ;  /* 0x0000000a030a7207 */ /* 0x000fc60006000000 */
[----:B------:R2:W-:Y:S01]  /*14770*/  STL [R1+0x430], R0 ;  /* 0x0004300001007387 */ /* 0x0005e20000100800 */
[----:B0-----:R-:W-:-:S03]  /*14780*/  SEL R2, R3, R9, !P4 ;  /* 0x0000000903027207 */ /* 0x001fc60006000000 */
[----:B------:R-:W-:Y:S01]  /*14790*/  STL [R1+0x42c], R10 ;  /* 0x00042c0a01007387 */ /* 0x000fe20000100800 */
[----:B--2---:R-:W-:-:S03]  /*147a0*/  SEL R0, R3, R8, !P4 ;  /* 0x0000000803007207 */ /* 0x004fc60006000000 */
[----:B------:R0:W-:Y:S01]  /*147b0*/  STL [R1+0x428], R2 ;  /* 0x0004280201007387 */ /* 0x0001e20000100800 */
[----:B----4-:R-:W-:-:S03]  /*147c0*/  SEL R7, R3, R7, !P4 ;  /* 0x0000000703077207 */ /* 0x010fc60006000000 */
[----:B------:R2:W-:Y:S01]  /*147d0*/  STL [R1+0x424], R0 ;  /* 0x0004240001007387 */ /* 0x0005e20000100800 */
[----:B0-----:R-:W-:-:S03]  /*147e0*/  SEL R2, R3, R6, !P4 ;  /* 0x0000000603027207 */ /* 0x001fc60006000000 */
[----:B------:R-:W-:Y:S01]  /*147f0*/  STL [R1+0x420], R7 ;  /* 0x0004200701007387 */ /* 0x000fe20000100800 */
[----:B--2---:R-:W-:-:S03]  /*14800*/  SEL R0, R3, R5, !P4 ;  /* 0x0000000503007207 */ /* 0x004fc60006000000 */
[----:B------:R-:W-:Y:S04]  /*14810*/  STL [R1+0x41c], R2 ;  /* 0x00041c0201007387 */ /* 0x000fe80000100800 */
[----:B------:R0:W-:Y:S04]  /*14820*/  STL [R1+0x418], R0 ;  /* 0x0004180001007387 */ /* 0x0001e80000100800 */
[----:B0-----:R-:W2:Y:S01]  /*14830*/  LDL.LU R0, [R1+0x3a0] ;  /* 0x0003a00001007983 */ /* 0x001ea20000300800 */
[C---:B------:R-:W-:Y:S02]  /*14840*/  SEL R4, R3.reuse, R4, !P4 ;  /* 0x0000000403047207 */ /* 0x040fe40006000000 */
[----:B------:R-:W-:-:S03]  /*14850*/  SEL R2, R3, R29, !P4 ;  /* 0x0000001d03027207 */ /* 0x000fc60006000000 */
[----:B------:R-:W-:Y:S04]  /*14860*/  STL [R1+0x414], R4 ;  /* 0x0004140401007387 */ /* 0x000fe80000100800 */
[----:B--2---:R0:W-:Y:S04]  /*14870*/  STL [R1+0x1808], R0 ;  /* 0x0018080001007387 */ /* 0x0041e80000100800 */
[----:B------:R-:W-:Y:S04]  /*14880*/  STL [R1+0x410], R2 ;  /* 0x0004100201007387 */ /* 0x000fe80000100800 */
[----:B0-----:R-:W2:Y:S04]  /*14890*/  LDL.LU R0, [R1+0x3a4] ;  /* 0x0003a40001007983 */ /* 0x001ea80000300800 */
[----:B--2---:R0:W-:Y:S04]  /*148a0*/  STL [R1+0x180c], R0 ;  /* 0x00180c0001007387 */ /* 0x0041e80000100800 */
[----:B0-----:R-:W2:Y:S04]  /*148b0*/  LDL.LU R0, [R1+0x3a8] ;  /* 0x0003a80001007983 */ /* 0x001ea80000300800 */
[----:B--2---:R0:W-:Y:S04]  /*148c0*/  STL [R1+0x1810], R0 ;  /* 0x0018100001007387 */ /* 0x0041e80000100800 */
[----:B0-----:R-:W2:Y:S04]  /*148d0*/  LDL.LU R0, [R1+0x3ac] ;  /* 0x0003ac0001007983 */ /* 0x001ea80000300800 */
[----:B------:R-:W3:Y:S04]  /*148e0*/  LDL.LU R28, [R1+0x39c] ;  /* 0x00039c00011c7983 */ /* 0x000ee80000300800 */
[----:B------:R-:W4:Y:S04]  /*148f0*/  LDL.LU R27, [R1+0x398] ;  /* 0x00039800011b7983 */ /* 0x000f280000300800 */
[----:B------:R-:W3:Y:S04]  /*14900*/  LDL.LU R26, [R1+0x394] ;  /* 0x00039400011a7983 */ /* 0x000ee80000300800 */
        /* <DEDUP_REMOVED lines=23> */
[----:B------:R-:W3:Y:S01]  /*14a80*/  LDL.LU R29, [R1+0x334] ;  /* 0x00033400011d7983 */ /* 0x000ee20000300800 */
[----:B--2---:R-:W-:-:S05]  /*14a90*/  SEL R0, R3, R0, !P4 ;  /* 0x0000000003007207 */ /* 0x004fca0006000000 */
[----:B------:R0:W-:Y:S04]  /*14aa0*/  STL [R1+0x40c], R0 ;  /* 0x00040c0001007387 */ /* 0x0001e80000100800 */
[----:B0-----:R-:W2:Y:S02]  /*14ab0*/  LDL.LU R0, [R1+0x1810] ;  /* 0x0018100001007983 */ /* 0x001ea40000300800 */
[----:B--2---:R-:W-:-:S05]  /*14ac0*/  SEL R0, R3, R0, !P4 ;  /* 0x0000000003007207 */ /* 0x004fca0006000000 */
[----:B------:R0:W-:Y:S04]  /*14ad0*/  STL [R1+0x408], R0 ;  /* 0x0004080001007387 */ /* 0x0001e80000100800 */
[----:B0-----:R-:W2:Y:S02]  /*14ae0*/  LDL.LU R0, [R1+0x180c] ;  /* 0x00180c0001007983 */ /* 0x001ea40000300800 */
[----:B--2---:R-:W-:-:S05]  /*14af0*/  SEL R0, R3, R0, !P4 ;  /* 0x0000000003007207 */ /* 0x004fca0006000000 */
[----:B------:R0:W-:Y:S04]  /*14b00*/  STL [R1+0x404], R0 ;  /* 0x0004040001007387 */ /* 0x0001e80000100800 */
[----:B0-----:R-:W2:Y:S01]  /*14b10*/  LDL.LU R0, [R1+0x1808] ;  /* 0x0018080001007983 */ /* 0x001ea20000300800 */
[C---:B----4-:R-:W-:Y:S02]  /*14b20*/  SEL R27, R3.reuse, R27, !P4 ;  /* 0x0000001b031b7207 */ /* 0x050fe40006000000 */
[C---:B---3--:R-:W-:Y:S02]  /*14b30*/  SEL R26, R3.reuse, R26, !P4 ;  /* 0x0000001a031a7207 */ /* 0x048fe40006000000 */
[C---:B------:R-:W-:Y:S02]  /*14b40*/  SEL R22, R3.reuse, R22, !P4 ;  /* 0x0000001603167207 */ /* 0x040fe40006000000 */
[----:B------:R-:W-:-:S02]  /*14b50*/  SEL R19, R3, R19, !P4 ;  /* 0x0000001303137207 */ /* 0x000fc40006000000 */
[C---:B------:R-:W-:Y:S02]  /*14b60*/  SEL R16, R3.reuse, R16, !P4 ;  /* 0x0000001003107207 */ /* 0x040fe40006000000 */
[C---:B------:R-:W-:Y:S02]  /*14b70*/  SEL R13, R3.reuse, R13, !P4 ;  /* 0x0000000d030d7207 */ /* 0x040fe40006000000 */
[C---:B------:R-:W-:Y:S02]  /*14b80*/  SEL R10, R3.reuse, R10, !P4 ;  /* 0x0000000a030a7207 */ /* 0x040fe40006000000 */
[C---:B------:R-:W-:Y:S02]  /*14b90*/  SEL R7, R3.reuse, R7, !P4 ;  /* 0x0000000703077207 */ /* 0x040fe40006000000 */
[----:B--2---:R-:W-:-:S05]  /*14ba0*/  SEL R0, R3, R0, !P4 ;  /* 0x0000000003007207 */ /* 0x004fca0006000000 */
[----:B------:R0:W-:Y:S02]  /*14bb0*/  STL [R1+0x400], R0 ;  /* 0x0004000001007387 */ /* 0x0001e40000100800 */
[----:B0-----:R-:W-:-:S05]  /*14bc0*/  SEL R0, R3, R28, !P4 ;  /* 0x0000001c03007207 */ /* 0x001fca0006000000 */
[----:B------:R0:W-:Y:S04]  /*14bd0*/  STL [R1+0x130], R0 ;  /* 0x0001300001007387 */ /* 0x0001e80000100800 */
[----:B------:R-:W-:Y:S01]  /*14be0*/  STL [R1+0x3fc], R27 ;  /* 0x0003fc1b01007387 */ /* 0x000fe20000100800 */
[----:B0-----:R-:W-:-:S03]  /*14bf0*/  SEL R0, R3, R25, !P4 ;  /* 0x0000001903007207 */ /* 0x001fc60006000000 */
[----:B------:R-:W-:Y:S01]  /*14c00*/  STL [R1+0x3f8], R26 ;  /* 0x0003f81a01007387 */ /* 0x000fe20000100800 */
[C---:B------:R-:W-:Y:S02]  /*14c10*/  SEL R25, R3.reuse, R2, !P4 ;  /* 0x0000000203197207 */ /* 0x040fe40006000000 */
[C---:B------:R-:W-:Y:S01]  /*14c20*/  SEL R2, R3.reuse, R24, !P4 ;  /* 0x0000001803027207 */ /* 0x040fe20006000000 */
[----:B------:R0:W-:Y:S04]  /*14c30*/  STL [R1+0x3f4], R0 ;  /* 0x0003f40001007387 */ /* 0x0001e80000100800 */
[----:B------:R-:W-:Y:S01]  /*14c40*/  STL [R1+0x3f0], R25 ;  /* 0x0003f01901007387 */ /* 0x000fe20000100800 */
[----:B0-----:R-:W-:-:S03]  /*14c50*/  SEL R0, R3, R23, !P4 ;  /* 0x0000001703007207 */ /* 0x001fc60006000000 */
[----:B------:R0:W-:Y:S04]  /*14c60*/  STL [R1+0x3ec], R2 ;  /* 0x0003ec0201007387 */ /* 0x0001e80000100800 */
[----:B------:R2:W-:Y:S01]  /*14c70*/  STL [R1+0x3e8], R0 ;  /* 0x0003e80001007387 */ /* 0x0005e20000100800 */
[----:B0-----:R-:W-:-:S03]  /*14c80*/  SEL R2, R3, R21, !P4 ;  /* 0x0000001503027207 */ /* 0x001fc60006000000 */
[----:B------:R-:W-:Y:S01]  /*14c90*/  STL [R1+0x3e4], R22 ;  /* 0x0003e41601007387 */ /* 0x000fe20000100800 */
[----:B--2---:R-:W-:-:S03]  /*14ca0*/  SEL R0, R3, R20, !P4 ;  /* 0x0000001403007207 */ /* 0x004fc60006000000 */
        /* <DEDUP_REMOVED lines=559> */
[----:B------:R-:W3:Y:S01]  /*16fa0*/  LDL.LU R2, [R1] ;  /* 0x0000000001027983 */ /* 0x000ee20000300800 */
        /* <DEDUP_REMOVED lines=9> */
[C---:B---3--:R-:W-:Y:S02]  /*17040*/  SEL R28, R3.reuse, R28, !P4 ;  /* 0x0000001c031c7207 */ /* 0x048fe40006000000 */
[C---:B----4-:R-:W-:Y:S02]  /*17050*/  SEL R27, R3.reuse, R27, !P4 ;  /* 0x0000001b031b7207 */ /* 0x050fe40006000000 */
[C---:B------:R-:W-:Y:S02]  /*17060*/  SEL R26, R3.reuse, R26, !P4 ;  /* 0x0000001a031a7207 */ /* 0x040fe40006000000 */
[----:B------:R-:W-:-:S02]  /*17070*/  SEL R25, R3, R25, !P4 ;  /* 0x0000001903197207 */ /* 0x000fc40006000000 */
[C---:B------:R-:W-:Y:S02]  /*17080*/  SEL R24, R3.reuse, R24, !P4 ;  /* 0x0000001803187207 */ /* 0x040fe40006000000 */
[C---:B------:R-:W-:Y:S02]  /*17090*/  SEL R23, R3.reuse, R23, !P4 ;  /* 0x0000001703177207 */ /* 0x040fe40006000000 */
[C---:B------:R-:W-:Y:S02]  /*170a0*/  SEL R22, R3.reuse, R22, !P4 ;  /* 0x0000001603167207 */ /* 0x040fe40006000000 */
[C---:B------:R-:W-:Y:S02]  /*170b0*/  SEL R21, R3.reuse, R21, !P4 ;  /* 0x0000001503157207 */ /* 0x040fe40006000000 */
        /* <DEDUP_REMOVED lines=18> */
[----:B--2---:R-:W-:-:S05]  /*171e0*/  SEL R0, R3, R0, !P4 ;  /* 0x0000000003007207 */ /* 0x004fca0006000000 */
[----:B------:R0:W-:Y:S04]  /*171f0*/  STL [R1+0xa8], R0 ;  /* 0x0000a80001007387 */ /* 0x0001e80000100800 */
[----:B0-----:R-:W2:Y:S04]  /*17200*/  LDL.LU R0, [R1+0x17bc] ;  /* 0x0017bc0001007983 */ /* 0x001ea80000300800 */
[----:B------:R0:W-:Y:S04]  /*17210*/  STL [R1+0xa4], R28 ;  /* 0x0000a41c01007387 */ /* 0x0001e80000100800 */
[----:B0-----:R-:W3:Y:S04]  /*17220*/  LDL.LU R28, [R1+0x17b8] ;  /* 0x0017b800011c7983 */ /* 0x001ee80000300800 */
[----:B------:R0:W-:Y:S04]  /*17230*/  STL [R1+0xa0], R27 ;  /* 0x0000a01b01007387 */ /* 0x0001e80000100800 */
[----:B0-----:R-:W4:Y:S04]  /*17240*/  LDL.LU R27, [R1+0x17b4] ;  /* 0x0017b400011b7983 */ /* 0x001f280000300800 */
[----:B------:R0:W-:Y:S04]  /*17250*/  STL [R1+0x9c], R26 ;  /* 0x00009c1a01007387 */ /* 0x0001e80000100800 */
[----:B0-----:R-:W2:Y:S04]  /*17260*/  LDL.LU R26, [R1+0x17b0] ;  /* 0x0017b000011a7983 */ /* 0x001ea80000300800 */
        /* <DEDUP_REMOVED lines=43> */
[----:B0-----:R-:W3:Y:S04]  /*17520*/  LDL.LU R4, [R1+0x1758] ;  /* 0x0017580001047983 */ /* 0x001ee80000300800 */
[----:B------:R0:W-:Y:S04]  /*17530*/  STL [R1+0x40], R29 ;  /* 0x0000401d01007387 */ /* 0x0001e80000100800 */
[----:B0-----:R-:W4:Y:S01]  /*17540*/  LDL.LU R29, [R1+0x1754] ;  /* 0x00175400011d7983 */ /* 0x001f220000300800 */
[----:B------:R-:W-:-:S05]  /*17550*/  SEL R2, R3, R2, !P4 ;  /* 0x0000000203027207 */ /* 0x000fca0006000000 */
[----:B------:R3:W-:Y:S01]  /*17560*/  STL [R1+0x3c], R2 ;  /* 0x00003c0201007387 */ /* 0x0007e20000100800 */
[C---:B--2---:R-:W-:Y:S02]  /*17570*/  SEL R5, R3.reuse, R5, !P4 ;  /* 0x0000000503057207 */ /* 0x044fe40006000000 */
[C---:B---3--:R-:W-:Y:S02]  /*17580*/  SEL R2, R3.reuse, R4, !P4 ;  /* 0x0000000403027207 */ /* 0x048fe40006000000 */
[C---:B------:R-:W-:Y:S02]  /*17590*/  SEL R4, R3.reuse, R6, !P4 ;  /* 0x0000000603047207 */ /* 0x040fe40006000000 */
[----:B----4-:R-:W-:-:S05]  /*175a0*/  SEL R29, R3, R29, !P4 ;  /* 0x0000001d031d7207 */ /* 0x010fca0006000000 */
[----:B------:R-:W-:Y:S04]  /*175b0*/  STL [R1+0x38], R29 ;  /* 0x0000381d01007387 */ /* 0x000fe80000100800 */
[----:B------:R0:W-:Y:S04]  /*175c0*/  STL [R1+0x34], R2 ;  /* 0x0000340201007387 */ /* 0x0001e80000100800 */
[----:B------:R2:W-:Y:S01]  /*175d0*/  STL [R1+0x30], R5 ;  /* 0x0000300501007387 */ /* 0x0005e20000100800 */
[----:B0-----:R-:W-:-:S03]  /*175e0*/  SEL R2, R3, R7, !P4 ;  /* 0x0000000703027207 */ /* 0x001fc60006000000 */
[----:B------:R0:W-:Y:S01]  /*175f0*/  STL [R1+0x2c], R4 ;  /* 0x00002c0401007387 */ /* 0x0001e20000100800 */
[----:B--2---:R-:W-:-:S03]  /*17600*/  SEL R5, R3, R8, !P4 ;  /* 0x0000000803057207 */ /* 0x004fc60006000000 */
[----:B------:R2:W-:Y:S04]  /*17610*/  STL [R1+0x28], R2 ;  /* 0x0000280201007387 */ /* 0x0005e80000100800 */
[----:B------:R3:W-:Y:S01]  /*17620*/  STL [R1+0x24], R5 ;  /* 0x0000240501007387 */ /* 0x0007e20000100800 */
[C---:B0-----:R-:W-:Y:S02]  /*17630*/  SEL R4, R3.reuse, R9, !P4 ;  /* 0x0000000903047207 */ /* 0x041fe40006000000 */
[----:B--2---:R-:W-:-:S03]  /*17640*/  SEL R2, R3, R10, !P4 ;  /* 0x0000000a03027207 */ /* 0x004fc60006000000 */
[----:B------:R0:W-:Y:S01]  /*17650*/  STL [R1+0x20], R4 ;  /* 0x0000200401007387 */ /* 0x0001e20000100800 */
[----:B---3--:R-:W-:-:S03]  /*17660*/  SEL R5, R3, R11, !P4 ;  /* 0x0000000b03057207 */ /* 0x008fc60006000000 */
        /* <DEDUP_REMOVED lines=8> */
[----:B0-----:R-:W-:-:S03]  /*176f0*/  SEL R4, R3, R15, !P4 ;  /* 0x0000000f03047207 */ /* 0x001fc60006000000 */
[----:B------:R-:W4:Y:S01]  /*17700*/  LDL R12, [R1+0x478] ;  /* 0x00047800010c7983 */ /* 0x000f220000100800 */
[----:B--2---:R-:W-:-:S03]  /*17710*/  SEL R2, R3, R16, !P4 ;  /* 0x0000001003027207 */ /* 0x004fc60006000000 */
[----:B------:R0:W-:Y:S04]  /*17720*/  STL [R1+0x8], R4 ;  /* 0x0000080401007387 */ /* 0x0001e80000100800 */
[----:B------:R-:W2:Y:S04]  /*17730*/  LDL.LU R11, [R1+0x3b8] ;  /* 0x0003b800010b7983 */ /* 0x000ea80000300800 */
[----:B------:R0:W-:Y:S04]  /*17740*/  STL [R1+0x4], R2 ;  /* 0x0000040201007387 */ /* 0x0001e80000100800 */
[----:B---3--:R-:W3:Y:S04]  /*17750*/  LDL.LU R5, [R1+0x440] ;  /* 0x0004400001057983 */ /* 0x008ee80000300800 */
[----:B------:R-:W3:Y:S04]  /*17760*/  LDL.LU R6, [R1+0x43c] ;  /* 0x00043c0001067983 */ /* 0x000ee80000300800 */
[----:B------:R-:W3:Y:S04]  /*17770*/  LDL.LU R7, [R1+0x438] ;  /* 0x0004380001077983 */ /* 0x000ee80000300800 */
[----:B------:R-:W3:Y:S04]  /*17780*/  LDL.LU R8, [R1+0x434] ;  /* 0x0004340001087983 */ /* 0x000ee80000300800 */
[----:B------:R-:W3:Y:S04]  /*17790*/  LDL.LU R9, [R1+0x430] ;  /* 0x0004300001097983 */ /* 0x000ee80000300800 */
[----:B0-----:R-:W0:Y:S01]  /*177a0*/  S2R R4, SR_TID.X ;  /* 0x0000000000047919 */ /* 0x001e220000002100 */
[----:B------:R-:W-:-:S02]  /*177b0*/  SEL R2, R3, R17, !P4 ;  /* 0x0000001103027207 */ /* 0x000fc40006000000 */
[C---:B------:R-:W-:Y:S01]  /*177c0*/  SEL R29, R3.reuse, R18, !P4 ;  /* 0x00000012031d7207 */ /* 0x040fe20006000000 */
[----:B------:R-:W3:Y:S01]  /*177d0*/  LDL.LU R10, [R1+0x42c] ;  /* 0x00042c00010a7983 */ /* 0x000ee20000300800 */
[C---:B------:R-:W-:Y:S02]  /*177e0*/  SEL R19, R3.reuse, R19, !P4 ;  /* 0x0000001303137207 */ /* 0x040fe40006000000 */
[C---:B------:R-:W-:Y:S01]  /*177f0*/  SEL R20, R3.reuse, R20, !P4 ;  /* 0x0000001403147207 */ /* 0x040fe20006000000 */
[----:B------:R-:W-:Y:S01]  /*17800*/  STL [R1+0x16a8], R2 ;  /* 0x0016a80201007387 */ /* 0x000fe20000100800 */
[C---:B------:R-:W-:Y:S02]  /*17810*/  SEL R21, R3.reuse, R21, !P4 ;  /* 0x0000001503157207 */ /* 0x040fe40006000000 */
[C---:B------:R-:W-:Y:S01]  /*17820*/  SEL R22, R3.reuse, R22, !P4 ;  /* 0x0000001603167207 */ /* 0x040fe20006000000 */
[----:B------:R-:W-:Y:S01]  /*17830*/  STL [R1+0x16ac], R29 ;  /* 0x0016ac1d01007387 */ /* 0x000fe20000100800 */
[----:B------:R-:W-:-:S02]  /*17840*/  SEL R23, R3, R23, !P4 ;  /* 0x0000001703177207 */ /* 0x000fc40006000000 */
[C---:B------:R-:W-:Y:S01]  /*17850*/  SEL R24, R3.reuse, R24, !P4 ;  /* 0x0000001803187207 */ /* 0x040fe20006000000 */
[----:B------:R-:W-:Y:S01]  /*17860*/  STL [R1+0x16b0], R19 ;  /* 0x0016b01301007387 */ /* 0x000fe20000100800 */
[C---:B------:R-:W-:Y:S02]  /*17870*/  SEL R25, R3.reuse, R25, !P4 ;  /* 0x0000001903197207 */ /* 0x040fe40006000000 */
[----:B0-----:R-:W-:Y:S01]  /*17880*/  LOP3.LUT R4, R4, 0x7f, RZ, 0xc0, !PT ;  /* 0x0000007f04047812 */ /* 0x001fe200078ec0ff */
[----:B------:R-:W-:Y:S01]  /*17890*/  STL [R1+0x16b4], R20 ;  /* 0x0016b41401007387 */ /* 0x000fe20000100800 */
[----:B------:R-:W-:-:S03]  /*178a0*/  SEL R26, R3, R26, !P4 ;  /* 0x0000001a031a7207 */ /* 0x000fc60006000000 */
[----:B------:R-:W-:Y:S01]  /*178b0*/  IMAD R4, R4, c[0x0][0x18c], RZ ;  /* 0x0000630004047a24 */ /* 0x000fe200078e02ff */
[----:B------:R-:W-:Y:S01]  /*178c0*/  STL [R1+0x16b8], R21 ;  /* 0x0016b81501007387 */ /* 0x000fe20000100800 */
[C---:B------:R-:W-:Y:S02]  /*178d0*/  SEL R27, R3.reuse, R27, !P4 ;  /* 0x0000001b031b7207 */ /* 0x040fe40006000000 */
[----:B------:R-:W-:Y:S01]  /*178e0*/  SEL R3, R3, R28, !P4 ;  /* 0x0000001c03037207 */ /* 0x000fe20006000000 */
[----:B------:R-:W-:Y:S01]  /*178f0*/  STL [R1+0x16bc], R22 ;  /* 0x0016bc1601007387 */ /* 0x000fe20000100800 */
[----:B------:R-:W-:-:S03]  /*17900*/  LEA.HI.X.SX32 R4, R4, c[0x0][0x16c], 0x1, P6 ;  /* 0x00005b0004047a11 */ /* 0x000fc600030f0eff */
[----:B------:R-:W-:Y:S04]  /*17910*/  STL [R1+0x16c0], R23 ;  /* 0x0016c01701007387 */ /* 0x000fe80000100800 */
[----:B------:R-:W-:Y:S04]  /*17920*/  STL [R1+0x16c4], R24 ;  /* 0x0016c41801007387 */ /* 0x000fe80000100800 */
[----:B------:R-:W-:Y:S04]  /*17930*/  STL [R1+0x16c8], R25 ;  /* 0x0016c81901007387 */ /* 0x000fe80000100800 */
[----:B------:R-:W-:Y:S04]  /*17940*/  STL [R1+0x16cc], R26 ;  /* 0x0016cc1a01007387 */ /* 0x000fe80000100800 */
[----:B------:R-:W-:Y:S04]  /*17950*/  STL [R1+0x16d0], R27 ;  /* 0x0016d01b01007387 */ /* 0x000fe80000100800 */
[----:B------:R-:W-:Y:S04]  /*17960*/  STL [R1+0x16d4], R3 ;  /* 0x0016d40301007387 */ /* 0x000fe80000100800 */
[----:B------:R-:W-:Y:S01]  /*17970*/  STL [R1+0x16d8], R4 ;  /* 0x0016d80401007387 */ /* 0x000fe20000100800 */
[----:B----4-:R-:W-:-:S05]  /*17980*/  IMAD R0, R0, 0x2, R12 ;  /* 0x0000000200007824 */ /* 0x010fca00078e020c */
[----:B------:R2:W-:Y:S02]  /*17990*/  STL [R1+0x16dc], R0 ;  /* 0x0016dc0001007387 */ /* 0x0005e40000100800 */
[----:B--2---:R-:W-:Y:S02]  /*179a0*/  IMAD R0, R11, c[0x0][0x184], RZ ;  /* 0x000061000b007a24 */ /* 0x004fe400078e02ff */
[----:B---3--:R-:W-:Y:S01]  /*179b0*/  IMAD R5, R5, c[0x0][0x190], RZ ;  /* 0x0000640005057a24 */ /* 0x008fe200078e02ff */
[----:B------:R-:W2:Y:S01]  /*179c0*/  LDL.LU R11, [R1+0x428] ;  /* 0x00042800010b7983 */ /* 0x000ea20000300800 */
[----:B------:R-:W-:-:S03]  /*179d0*/  IMAD R6, R6, c[0x0][0x190], RZ ;  /* 0x0000640006067a24 */ /* 0x000fc600078e02ff */
[----:B------:R0:W-:Y:S01]  /*179e0*/  STL [R1+0x3b8], R0 ;  /* 0x0003b80001007387 */ /* 0x0001e20000100800 */
[----:B------:R-:W-:-:S03]  /*179f0*/  IMAD R7, R7, c[0x0][0x190], RZ ;  /* 0x0000640007077a24 */ /* 0x000fc600078e02ff */
[----:B------:R-:W-:Y:S04]  /*17a00*/  STL [R1+0x16e0], R5 ;  /* 0x0016e00501007387 */ /* 0x000fe80000100800 */
[----:B------:R-:W3:Y:S01]  /*17a10*/  LDL.LU R12, [R1+0x424] ;  /* 0x00042400010c7983 */ /* 0x000ee20000300800 */
[----:B------:R-:W-:-:S03]  /*17a20*/  IMAD R8, R8, c[0x0][0x190], RZ ;  /* 0x0000640008087a24 */ /* 0x000fc600078e02ff */
[----:B------:R-:W4:Y:S04]  /*17a30*/  LDL.LU R13, [R1+0x420] ;  /* 0x00042000010d7983 */ /* 0x000f280000300800 */
[----:B------:R-:W-:Y:S01]  /*17a40*/  STL [R1+0x16e4], R6 ;  /* 0x0016e40601007387 */ /* 0x000fe20000100800 */
[----:B------:R-:W-:-:S03]  /*17a50*/  IMAD R9, R9, c[0x0][0x190], RZ ;  /* 0x0000640009097a24 */ /* 0x000fc600078e02ff */
[----:B------:R-:W4:Y:S04]  /*17a60*/  LDL.LU R14, [R1+0x41c] ;  /* 0x00041c00010e7983 */ /* 0x000f280000300800 */
[----:B------:R-:W4:Y:S04]  /*17a70*/  LDL.LU R15, [R1+0x418] ;  /* 0x00041800010f7983 */ /* 0x000f280000300800 */
[----:B------:R-:W-:Y:S04]  /*17a80*/  STL [R1+0x16e8], R7 ;  /* 0x0016e80701007387 */ /* 0x000fe80000100800 */
        /* <DEDUP_REMOVED lines=8> */
[----:B------:R-:W0:Y:S04]  /*17b10*/  LDL.LU R26, [R1+0x130] ;  /* 0x00013000011a7983 */ /* 0x000e280000300800 */
[----:B------:R-:W4:Y:S04]  /*17b20*/  LDL.LU R25, [R1+0x3fc] ;  /* 0x0003fc0001197983 */ /* 0x000f280000300800 */
[----:B------:R-:W4:Y:S04]  /*17b30*/  LDL.LU R24, [R1+0x3f8] ;  /* 0x0003f80001187983 */ /* 0x000f280000300800 */
[----:B------:R-:W4:Y:S04]  /*17b40*/  LDL.LU R23, [R1+0x3f4] ;  /* 0x0003f40001177983 */ /* 0x000f280000300800 */
[----:B------:R-:W4:Y:S04]  /*17b50*/  LDL.LU R22, [R1+0x3f0] ;  /* 0x0003f00001167983 */ /* 0x000f280000300800 */
[----:B------:R-:W4:Y:S04]  /*17b60*/  LDL.LU R21, [R1+0x3ec] ;  /* 0x0003ec0001157983 */ /* 0x000f280000300800 */
[----:B------:R-:W4:Y:S04]  /*17b70*/  LDL.LU R20, [R1+0x3e8] ;  /* 0x0003e80001147983 */ /* 0x000f280000300800 */
[----:B------:R-:W4:Y:S01]  /*17b80*/  LDL.LU R19, [R1+0x3e4] ;  /* 0x0003e40001137983 */ /* 0x000f220000300800 */
[----:B------:R-:W-:-:S03]  /*17b90*/  IMAD R10, R10, c[0x0][0x190], RZ ;  /* 0x000064000a0a7a24 */ /* 0x000fc600078e02ff */
[----:B------:R-:W4:Y:S04]  /*17ba0*/  LDL.LU R29, [R1+0x3e0] ;  /* 0x0003e000011d7983 */ /* 0x000f280000300800 */
[----:B------:R-:W4:Y:S04]  /*17bb0*/  LDL.LU R2, [R1+0x3dc] ;  /* 0x0003dc0001027983 */ /* 0x000f280000300800 */
[----:B------:R-:W-:Y:S01]  /*17bc0*/  STL [R1+0x16f4], R10 ;  /* 0x0016f40a01007387 */ /* 0x000fe20000100800 */
[----:B--2---:R-:W-:-:S05]  /*17bd0*/  IMAD R11, R11, c[0x0][0x190], RZ ;  /* 0x000064000b0b7a24 */ /* 0x004fca00078e02ff */
[----:B------:R-:W-:Y:S01]  /*17be0*/  STL [R1+0x16f8], R11 ;  /* 0x0016f80b01007387 */ /* 0x000fe20000100800 */
[----:B---3--:R-:W-:Y:S02]  /*17bf0*/  IMAD R12, R12, c[0x0][0x190], RZ ;  /* 0x000064000c0c7a24 */ /* 0x008fe400078e02ff */
[----:B----4-:R-:W-:-:S03]  /*17c00*/  IMAD R13, R13, c[0x0][0x190], RZ ;  /* 0x000064000d0d7a24 */ /* 0x010fc600078e02ff */
[----:B------:R-:W-:Y:S01]  /*17c10*/  STL [R1+0x16fc], R12 ;  /* 0x0016fc0c01007387 */ /* 0x000fe20000100800 */
[----:B------:R-:W-:-:S03]  /*17c20*/  IMAD R14, R14, c[0x0][0x190], RZ ;  /* 0x000064000e0e7a24 */ /* 0x000fc600078e02ff */
        /* <DEDUP_REMOVED lines=14> */
[----:B------:R2:W-:Y:S01]  /*17d10*/  STL [R1+0x110], R4 ;  /* 0x0001100401007387 */ /* 0x0005e20000100800 */
[----:B0-----:R-:W-:-:S03]  /*17d20*/  IMAD R0, R26, c[0x0][0x190], RZ ;  /* 0x000064001a007a24 */ /* 0x001fc600078e02ff */
[----:B------:R0:W-:Y:S01]  /*17d30*/  STL [R1+0x124], R3 ;  /* 0x0001240301007387 */ /* 0x0001e20000100800 */
[----:B--2---:R-:W-:-:S03]  /*17d40*/  IMAD R4, R25, c[0x0][0x190], RZ ;  /* 0x0000640019047a24 */ /* 0x004fc600078e02ff */
[----:B------:R2:W-:Y:S01]  /*17d50*/  STL [R1+0x130], R0 ;  /* 0x0001300001007387 */ /* 0x0005e20000100800 */
[----:B0-----:R-:W-:-:S03]  /*17d60*/  IMAD R3, R24, c[0x0][0x190], RZ ;  /* 0x0000640018037a24 */ /* 0x001fc600078e02ff */
[----:B------:R0:W-:Y:S01]  /*17d70*/  STL [R1+0x148], R4 ;  /* 0x0001480401007387 */ /* 0x0001e20000100800 */
[----:B--2---:R-:W-:-:S03]  /*17d80*/  IMAD R0, R23, c[0x0][0x190], RZ ;  /* 0x0000640017007a24 */ /* 0x004fc600078e02ff */
[----:B------:R2:W-:Y:S01]  /*17d90*/  STL [R1+0x15c], R3 ;  /* 0x00015c0301007387 */ /* 0x0005e20000100800 */
[----:B0-----:R-:W-:-:S03]  /*17da0*/  IMAD R4, R22, c[0x0][0x190], RZ ;  /* 0x0000640016047a24 */ /* 0x001fc600078e02ff */
[----:B------:R0:W-:Y:S04]  /*17db0*/  STL [R1+0x170], R0 ;  /* 0x0001700001007387 */ /* 0x0001e80000100800 */
[----:B------:R3:W-:Y:S01]  /*17dc0*/  STL [R1+0x188], R4 ;  /* 0x0001880401007387 */ /* 0x0007e20000100800 */
[----:B--2---:R-:W-:Y:S02]  /*17dd0*/  IMAD R3, R21, c[0x0][0x190], RZ ;  /* 0x0000640015037a24 */ /* 0x004fe400078e02ff */
[----:B0-----:R-:W-:-:S03]  /*17de0*/  IMAD R0, R20, c[0x0][0x190], RZ ;  /* 0x0000640014007a24 */ /* 0x001fc600078e02ff */
[----:B------:R0:W-:Y:S01]  /*17df0*/  STL [R1+0x198], R3 ;  /* 0x0001980301007387 */ /* 0x0001e20000100800 */
[----:B---3--:R-:W-:-:S03]  /*17e00*/  IMAD R4, R19, c[0x0][0x190], RZ ;  /* 0x0000640013047a24 */ /* 0x008fc600078e02ff */
[----:B------:R2:W-:Y:S04]  /*17e10*/  STL [R1+0x1b0], R0 ;  /* 0x0001b00001007387 */ /* 0x0005e80000100800 */
[----:B------:R-:W-:Y:S04]  /*17e20*/  STL [R1+0x1c0], R4 ;  /* 0x0001c00401007387 */ /* 0x000fe80000100800 */
[----:B------:R-:W3:Y:S01]  /*17e30*/  LDL.LU R28, [R1+0x3d0] ;  /* 0x0003d000011c7983 */ /* 0x000ee20000300800 */
[----:B0-----:R-:W-:Y:S02]  /*17e40*/  IMAD R3, R29, c[0x0][0x190], RZ ;  /* 0x000064001d037a24 */ /* 0x001fe400078e02ff */
[----:B--2---:R-:W-:-:S03]  /*17e50*/  IMAD R0, R2, c[0x0][0x190], RZ ;  /* 0x0000640002007a24 */ /* 0x004fc600078e02ff */
[----:B------:R-:W-:Y:S04]  /*17e60*/  STL [R1+0x1d8], R3 ;  /* 0x0001d80301007387 */ /* 0x000fe80000100800 */
[----:B---3--:R0:W-:Y:S04]  /*17e70*/  STL [R1+0x174c], R28 ;  /* 0x00174c1c01007387 */ /* 0x0081e80000100800 */
[----:B------:R-:W-:Y:S04]  /*17e80*/  STL [R1+0x1ec], R0 ;  /* 0x0001ec0001007387 */ /* 0x000fe80000100800 */
        /* <DEDUP_REMOVED lines=31> */
[----:B--2---:R-:W-:-:S05]  /*18080*/  IMAD R28, R28, c[0x0][0x190], RZ ;  /* 0x000064001c1c7a24 */ /* 0x004fca00078e02ff */
[----:B------:R0:W-:Y:S04]  /*18090*/  STL [R1+0x200], R28 ;  /* 0x0002001c01007387 */ /* 0x0001e80000100800 */
[----:B0-----:R-:W2:Y:S02]  /*180a0*/  LDL.LU R28, [R1+0x1750] ;  /* 0x00175000011c7983 */ /* 0x001ea40000300800 */
[----:B--2---:R-:W-:-:S05]  /*180b0*/  IMAD R28, R28, c[0x0][0x190], RZ ;  /* 0x000064001c1c7a24 */ /* 0x004fca00078e02ff */
[----:B------:R0:W-:Y:S04]  /*180c0*/  STL [R1+0x218], R28 ;  /* 0x0002181c01007387 */ /* 0x0001e80000100800 */
[----:B0-----:R-:W2:Y:S02]  /*180d0*/  LDL.LU R28, [R1+0x174c] ;  /* 0x00174c00011c7983 */ /* 0x001ea40000300800 */
[----:B--2---:R-:W-:-:S05]  /*180e0*/  IMAD R28, R28, c[0x0][0x190], RZ ;  /* 0x000064001c1c7a24 */ /* 0x004fca00078e02ff */
[----:B------:R3:W-:Y:S02]  /*180f0*/  STL [R1+0x234], R28 ;  /* 0x0002341c01007387 */ /* 0x0007e40000100800 */
[----:B---3--:R-:W-:Y:S02]  /*18100*/  IMAD R28, R18, c[0x0][0x190], RZ ;  /* 0x00006400121c7a24 */ /* 0x008fe400078e02ff */
[----:B----4-:R-:W-:Y:S02]  /*18110*/  IMAD R18, R17, c[0x0][0x190], RZ ;  /* 0x0000640011127a24 */ /* 0x010fe400078e02ff */
[----:B------:R-:W-:Y:S02]  /*18120*/  IMAD R17, R16, c[0x0][0x190], RZ ;  /* 0x0000640010117a24 */ /* 0x000fe400078e02ff */
[----:B------:R-:W-:Y:S01]  /*18130*/  IMAD R16, R15, c[0x0][0x190], RZ ;  /* 0x000064000f107a24 */ /* 0x000fe200078e02ff */
[----:B------:R-:W-:Y:S01]  /*18140*/  STL [R1+0x244], R28 ;  /* 0x0002441c01007387 */ /* 0x000fe20000100800 */
[----:B------:R-:W-:-:S02]  /*18150*/  IMAD R15, R14, c[0x0][0x190], RZ ;  /* 0x000064000e0f7a24 */ /* 0x000fc400078e02ff */
[----:B------:R-:W-:Y:S01]  /*18160*/  IMAD R14, R13, c[0x0][0x190], RZ ;  /* 0x000064000d0e7a24 */ /* 0x000fe200078e02ff */
[----:B------:R-:W-:Y:S01]  /*18170*/  STL [R1+0x25c], R18 ;  /* 0x00025c1201007387 */ /* 0x000fe20000100800 */
[----:B------:R-:W-:Y:S02]  /*18180*/  IMAD R13, R12, c[0x0][0x190], RZ ;  /* 0x000064000c0d7a24 */ /* 0x000fe400078e02ff */
[----:B------:R-:W-:Y:S01]  /*18190*/  IMAD R12, R11, c[0x0][0x190], RZ ;  /* 0x000064000b0c7a24 */ /* 0x000fe200078e02ff */
[----:B------:R-:W-:Y:S01]  /*181a0*/  STL [R1+0x270], R17 ;  /* 0x0002701101007387 */ /* 0x000fe20000100800 */
[----:B------:R-:W-:Y:S02]  /*181b0*/  IMAD R11, R10, c[0x0][0x190], RZ ;  /* 0x000064000a0b7a24 */ /* 0x000fe400078e02ff */
[----:B------:R-:W-:Y:S01]  /*181c0*/  IMAD R10, R9, c[0x0][0x190], RZ ;  /* 0x00006400090a7a24 */ /* 0x000fe200078e02ff */
        /* <DEDUP_REMOVED lines=14> */
[----:B------:R-:W-:Y:S04]  /*182b0*/  STL [R1+0x31c], R9 ;  /* 0x00031c0901007387 */ /* 0x000fe80000100800 */
[----:B------:R-:W-:Y:S01]  /*182c0*/  STL [R1+0x330], R8 ;  /* 0x0003300801007387 */ /* 0x000fe20000100800 */
[----:B------:R-:W-:-:S03]  /*182d0*/  IMAD R3, R27, c[0x0][0x190], RZ ;  /* 0x000064001b037a24 */ /* 0x000fc600078e02ff */
[----:B------:R-:W-:Y:S04]  /*182e0*/  STL [R1+0x344], R7 ;  /* 0x0003440701007387 */ /* 0x000fe80000100800 */
[----:B------:R-:W-:Y:S04]  /*182f0*/  STL [R1+0x35c], R6 ;  /* 0x00035c0601007387 */ /* 0x000fe80000100800 */
[----:B------:R-:W-:Y:S04]  /*18300*/  STL [R1+0x370], R5 ;  /* 0x0003700501007387 */ /* 0x000fe80000100800 */
[----:B------:R0:W-:Y:S04]  /*18310*/  STL [R1+0x384], R0 ;  /* 0x0003840001007387 */ /* 0x0001e80000100800 */
[----:B------:R2:W-:Y:S01]  /*18320*/  STL [R1+0x398], R4 ;  /* 0x0003980401007387 */ /* 0x0005e20000100800 */
[----:B0-----:R-:W-:-:S03]  /*18330*/  IMAD R0, R26, c[0x0][0x190], RZ ;  /* 0x000064001a007a24 */ /* 0x001fc600078e02ff */
[----:B------:R0:W-:Y:S01]  /*18340*/  STL [R1+0x394], R3 ;  /* 0x0003940301007387 */ /* 0x0001e20000100800 */
[----:B--2---:R-:W-:-:S03]  /*18350*/  IMAD R4, R25, c[0x0][0x190], RZ ;  /* 0x0000640019047a24 */ /* 0x004fc600078e02ff */
[----:B------:R2:W-:Y:S04]  /*18360*/  STL [R1+0x390], R0 ;  /* 0x0003900001007387 */ /* 0x0005e80000100800 */
[----:B------:R3:W-:Y:S01]  /*18370*/  STL [R1+0x38c], R4 ;  /* 0x00038c0401007387 */ /* 0x0007e20000100800 */
[----:B0-----:R-:W-:Y:S02]  /*18380*/  IMAD R3, R24, c[0x0][0x190], RZ ;  /* 0x0000640018037a24 */ /* 0x001fe400078e02ff */
[----:B--2---:R-:W-:-:S03]  /*18390*/  IMAD R0, R23, c[0x0][0x190], RZ ;  /* 0x0000640017007a24 */ /* 0x004fc600078e02ff */
[----:B------:R0:W-:Y:S01]  /*183a0*/  STL [R1+0x388], R3 ;  /* 0x0003880301007387 */ /* 0x0001e20000100800 */
[----:B---3--:R-:W-:-:S03]  /*183b0*/  IMAD R4, R22, c[0x0][0x190], RZ ;  /* 0x0000640016047a24 */ /* 0x008fc600078e02ff */
[----:B------:R2:W-:Y:S04]  /*183c0*/  STL [R1+0x380], R0 ;  /* 0x0003800001007387 */ /* 0x0005e80000100800 */
[----:B------:R3:W-:Y:S01]  /*183d0*/  STL [R1+0x37c], R4 ;  /* 0x00037c0401007387 */ /* 0x0007e20000100800 */
[----:B0-----:R-:W-:Y:S02]  /*183e0*/  IMAD R3, R21, c[0x0][0x190], RZ ;  /* 0x0000640015037a24 */ /* 0x001fe400078e02ff */
[----:B--2---:R-:W-:-:S03]  /*183f0*/  IMAD R0, R20, c[0x0][0x190], RZ ;  /* 0x0000640014007a24 */ /* 0x004fc600078e02ff */
        /* <DEDUP_REMOVED lines=531> */
[----:B0-----:R-:W2:Y:S01]  /*1a530*/  LDL.LU R28, [R1+0x171c] ;  /* 0x00171c00011c7983 */ /* 0x001ea20000300800 */
[----:B---3--:R-:W-:Y:S02]  /*1a540*/  IMAD R18, R18, c[0x0][0x190], RZ ;  /* 0x0000640012127a24 */ /* 0x008fe400078e02ff */
[----:B----4-:R-:W-:Y:S02]  /*1a550*/  IMAD R17, R17, c[0x0][0x190], RZ ;  /* 0x0000640011117a24 */ /* 0x010fe400078e02ff */
[----:B------:R-:W-:Y:S02]  /*1a560*/  IMAD R16, R16, c[0x0][0x190], RZ ;  /* 0x0000640010107a24 */ /* 0x000fe400078e02ff */
[----:B------:R-:W-:-:S02]  /*1a570*/  IMAD R15, R15, c[0x0][0x190], RZ ;  /* 0x000064000f0f7a24 */ /* 0x000fc400078e02ff */
[----:B------:R-:W-:Y:S02]  /*1a580*/  IMAD R14, R14, c[0x0][0x190], RZ ;  /* 0x000064000e0e7a24 */ /* 0x000fe400078e02ff */
[----:B------:R-:W-:Y:S02]  /*1a590*/  IMAD R13, R13, c[0x0][0x190], RZ ;  /* 0x000064000d0d7a24 */ /* 0x000fe400078e02ff */
[----:B------:R-:W-:Y:S02]  /*1a5a0*/  IMAD R12, R12, c[0x0][0x190], RZ ;  /* 0x000064000c0c7a24 */ /* 0x000fe400078e02ff */
[----:B------:R-:W-:Y:S02]  /*1a5b0*/  IMAD R11, R11, c[0x0][0x190], RZ ;  /* 0x000064000b0b7a24 */ /* 0x000fe400078e02ff */
        /* <DEDUP_REMOVED lines=20> */
[----:B--2---:R-:W-:-:S05]  /*1a700*/  IMAD R28, R28, c[0x0][0x190], RZ ;  /* 0x000064001c1c7a24 */ /* 0x004fca00078e02ff */
[----:B------:R0:W-:Y:S04]  /*1a710*/  STL [R1+0x74], R28 ;  /* 0x0000741c01007387 */ /* 0x0001e80000100800 */
[----:B0-----:R-:W2:Y:S04]  /*1a720*/  LDL.LU R28, [R1+0x1718] ;  /* 0x00171800011c7983 */ /* 0x001ea80000300800 */
[----:B------:R0:W-:Y:S04]  /*1a730*/  STL [R1+0x70], R18 ;  /* 0x0000701201007387 */ /* 0x0001e80000100800 */
[----:B0-----:R-:W2:Y:S04]  /*1a740*/  LDL.LU R18, [R1+0x1714] ;  /* 0x0017140001127983 */ /* 0x001ea80000300800 */
        /* <DEDUP_REMOVED lines=53> */
[----:B0-----:R-:W2:Y:S02]  /*1aaa0*/  LDL.LU R2, [R1+0x16a8] ;  /* 0x0016a80001027983 */ /* 0x001ea40000300800 */
[----:B--2---:R-:W-:-:S05]  /*1aab0*/  IMAD R2, R2, c[0x0][0x190], RZ ;  /* 0x0000640002027a24 */ /* 0x004fca00078e02ff */
[----:B------:R0:W-:Y:S04]  /*1aac0*/  STL [R1], R2 ;  /* 0x0000000201007387 */ /* 0x0001e80000100800 */
[----:B0-----:R-:W2:Y:S01]  /*1aad0*/  LDL.LU R2, [R1+0x16a4] ;  /* 0x0016a40001027983 */ /* 0x001ea20000300800 */
[----:B------:R-:W-:Y:S02]  /*1aae0*/  IMAD R29, R29, c[0x0][0x190], RZ ;  /* 0x000064001d1d7a24 */ /* 0x000fe400078e02ff */
[----:B------:R-:W-:Y:S02]  /*1aaf0*/  IMAD R20, R20, c[0x0][0x190], RZ ;  /* 0x0000640014147a24 */ /* 0x000fe400078e02ff */
        /* <DEDUP_REMOVED lines=9> */
[----:B------:R-:W-:-:S03]  /*1ab90*/  IMAD R26, R26, c[0x0][0x190], RZ ;  /* 0x000064001a1a7a24 */ /* 0x000fc600078e02ff */
[----:B------:R2:W-:Y:S04]  /*1aba0*/  STL [R1+0x168c], R21 ;  /* 0x00168c1501007387 */ /* 0x0005e80000100800 */
[----:B------:R0:W-:Y:S04]  /*1abb0*/  STL [R1+0x1690], R22 ;  /* 0x0016901601007387 */ /* 0x0001e80000100800 */
[----:B------:R-:W-:Y:S04]  /*1abc0*/  STL [R1+0x1694], R23 ;  /* 0x0016941701007387 */ /* 0x000fe80000100800 */
[----:B------:R-:W-:Y:S04]  /*1abd0*/  STL [R1+0x1698], R24 ;  /* 0x0016981801007387 */ /* 0x000fe80000100800 */
[----:B------:R-:W-:Y:S04]  /*1abe0*/  STL [R1+0x169c], R25 ;  /* 0x00169c1901007387 */ /* 0x000fe80000100800 */
[----:B------:R0:W-:Y:S01]  /*1abf0*/  STL [R1+0x16a0], R26 ;  /* 0x0016a01a01007387 */ /* 0x0001e20000100800 */
[----:B--2---:R-:W-:-:S02]  /*1ac00*/  LEA R21, P3, R5, R2, 0x1 ;  /* 0x0000000205157211 */ /* 0x004fc400078608ff */
[-C--:B0-----:R-:W-:Y:S02]  /*1ac10*/  LEA R22, P2, R6, R2.reuse, 0x1 ;  /* 0x0000000206167211 */ /* 0x081fe400078408ff */
[-C--:B------:R-:W-:Y:S01]  /*1ac20*/  LEA R20, P1, R7, R2.reuse, 0x1 ;  /* 0x0000000207147211 */ /* 0x080fe200078208ff */
[----:B------:R0:W-:Y:S04]  /*1ac30*/  STL [R1+0x1150], R21 ;  /* 0x0011501501007387 */ /* 0x0001e80000100800 */
[----:B------:R2:W-:Y:S04]  /*1ac40*/  STL [R1+0x1154], R22 ;  /* 0x0011541601007387 */ /* 0x0005e80000100800 */
[----:B------:R-:W3:Y:S01]  /*1ac50*/  LDL.LU R26, [R1+0x110] ;  /* 0x00011000011a7983 */ /* 0x000ee20000300800 */
[----:B0-----:R-:W-:-:S03]  /*1ac60*/  LEA R21, P0, R8, R2, 0x1 ;  /* 0x0000000208157211 */ /* 0x001fc600078008ff */
[----:B------:R0:W-:Y:S01]  /*1ac70*/  STL [R1+0x1158], R20 ;  /* 0x0011581401007387 */ /* 0x0001e20000100800 */
[----:B--2---:R-:W-:-:S03]  /*1ac80*/  LEA R22, P6, R10, R2, 0x1 ;  /* 0x000000020a167211 */ /* 0x004fc600078c08ff */
[----:B------:R2:W-:Y:S01]  /*1ac90*/  STL [R1+0x115c], R21 ;  /* 0x00115c1501007387 */ /* 0x0005e20000100800 */
[-C--:B0-----:R-:W-:Y:S02]  /*1aca0*/  LEA R20, P4, R9, R2.reuse, 0x1 ;  /* 0x0000000209147211 */ /* 0x081fe400078808ff */
[----:B--2---:R-:W-:-:S03]  /*1acb0*/  LEA R21, P5, R11, R2, 0x1 ;  /* 0x000000020b157211 */ /* 0x004fc600078a08ff */
[----:B------:R0:W-:Y:S04]  /*1acc0*/  STL [R1+0x1160], R20 ;  /* 0x0011601401007387 */ /* 0x0001e80000100800 */
[----:B------:R-:W-:Y:S01]  /*1acd0*/  STL [R1+0x1164], R22 ;  /* 0x0011641601007387 */ /* 0x000fe20000100800 */
[----:B0-----:R-:W-:-:S03]  /*1ace0*/  LEA.HI.X.SX32 R20, R5, R4, 0x1, P3 ;  /* 0x0000000405147211 */ /* 0x001fc600018f0eff */
[----:B------:R-:W2:Y:S04]  /*1acf0*/  LDL.LU R5, [R1+0x124] ;  /* 0x0001240001057983 */ /* 0x000ea80000300800 */
[----:B------:R0:W-:Y:S04]  /*1ad00*/  STL [R1+0x1168], R21 ;  /* 0x0011681501007387 */ /* 0x0001e80000100800 */
[----:B------:R1:W-:Y:S01]  /*1ad10*/  STL [R1+0x1148], R20 ;  /* 0x0011481401007387 */ /* 0x0003e20000100800 */
[----:B0-----:R-:W-:Y:S02]  /*1ad20*/  LEA R21, P3, R12, R2, 0x1 ;  /* 0x000000020c157211 */ /* 0x001fe400078608ff */
[----:B-1----:R-:W-:-:S02]  /*1ad30*/  LEA.HI.X.SX32 R20, R6, R4, 0x1, P2 ;  /* 0x0000000406147211 */ /* 0x002fc400010f0eff */
[----:B------:R-:W2:Y:S04]  /*1ad40*/  LDL.LU R6, [R1+0x148] ;  /* 0x0001480001067983 */ /* 0x000ea80000300800 */
[----:B------:R0:W-:Y:S04]  /*1ad50*/  STL [R1+0x114c], R21 ;  /* 0x00114c1501007387 */ /* 0x0001e80000100800 */
[----:B------:R1:W-:Y:S01]  /*1ad60*/  STL [R1+0x1140], R20 ;  /* 0x0011401401007387 */ /* 0x0003e20000100800 */
[----:B0-----:R-:W-:Y:S02]  /*1ad70*/  LEA R21, P2, R13, R2, 0x1 ;  /* 0x000000020d157211 */ /* 0x001fe400078408ff */
[----:B-1----:R-:W-:-:S02]  /*1ad80*/  LEA.HI.X.SX32 R20, R7, R4, 0x1, P1 ;  /* 0x0000000407147211 */ /* 0x002fc400008f0eff */
[----:B------:R-:W2:Y:S04]  /*1ad90*/  LDL.LU R7, [R1+0x130] ;  /* 0x0001300001077983 */ /* 0x000ea80000300800 */
[----:B------:R0:W-:Y:S04]  /*1ada0*/  STL [R1+0x1144], R21 ;  /* 0x0011441501007387 */ /* 0x0001e80000100800 */
[----:B------:R-:W2:Y:S04]  /*1adb0*/  LDL.LU R25, [R1+0x15c] ;  /* 0x00015c0001197983 */ /* 0x000ea80000300800 */
[----:B------:R1:W-:Y:S01]  /*1adc0*/  STL [R1+0x1138], R20 ;  /* 0x0011381401007387 */ /* 0x0003e20000100800 */
[----:B0-----:R-:W-:-:S02]  /*1add0*/  LEA R21, P1, R14, R2, 0x1 ;  /* 0x000000020e157211 */ /* 0x001fc400078208ff */
[-C--:B------:R-:W-:Y:S02]  /*1ade0*/  LEA.HI.X.SX32 R9, R9, R4.reuse, 0x1, P4 ;  /* 0x0000000409097211 */ /* 0x080fe400020f0eff */
[----:B-1----:R-:W-:Y:S02]  /*1adf0*/  LEA.HI.X.SX32 R20, R8, R4, 0x1, P0 ;  /* 0x0000000408147211 */ /* 0x002fe400000f0eff */
[-C--:B------:R-:W-:Y:S01]  /*1ae00*/  LEA R8, P0, R15, R2.reuse, 0x1 ;  /* 0x000000020f087211 */ /* 0x080fe200078008ff */
[----:B------:R-:W-:Y:S04]  /*1ae10*/  STL [R1+0x113c], R21 ;  /* 0x00113c1501007387 */ /* 0x000fe80000100800 */
[----:B------:R-:W-:Y:S04]  /*1ae20*/  STL [R1+0x1130], R20 ;  /* 0x0011301401007387 */ /* 0x000fe80000100800 */
[----:B------:R-:W2:Y:S04]  /*1ae30*/  LDL.LU R24, [R1+0x188] ;  /* 0x0001880001187983 */ /* 0x000ea80000300800 */
[----:B------:R0:W-:Y:S04]  /*1ae40*/  STL [R1+0x1134], R8 ;  /* 0x0011340801007387 */ /* 0x0001e80000100800 */
[----:B------:R1:W-:Y:S04]  /*1ae50*/  STL [R1+0x1128], R9 ;  /* 0x0011280901007387 */ /* 0x0003e80000100800 */
[----:B------:R-:W2:Y:S01]  /*1ae60*/  LDL.LU R23, [R1+0x198] ;  /* 0x0001980001177983 */ /* 0x000ea20000300800 */
[----:B0-----:R-:W-:-:S02]  /*1ae70*/  LEA R8, P4, R16, R2, 0x1 ;  /* 0x0000000210087211 */ /* 0x001fc400078808ff */
[----:B-1----:R-:W-:-:S03]  /*1ae80*/  LEA.HI.X.SX32 R9, R10, R4, 0x1, P6 ;  /* 0x000000040a097211 */ /* 0x002fc600030f0eff */
[----:B------:R4:W-:Y:S01]  /*1ae90*/  STL [R1+0x112c], R8 ;  /* 0x00112c0801007387 */ /* 0x0009e20000100800 */
[----:B------:R-:W-:-:S03]  /*1aea0*/  LEA.HI.X.SX32 R10, R11, R4, 0x1, P5 ;  /* 0x000000040b0a7211 */ /* 0x000fc600028f0eff */
[----:B------:R0:W-:Y:S01]  /*1aeb0*/  STL [R1+0x1120], R9 ;  /* 0x0011200901007387 */ /* 0x0001e20000100800 */
[-C--:B----4-:R-:W-:Y:S02]  /*1aec0*/  LEA R8, P6, R17, R2.reuse, 0x1 ;  /* 0x0000000211087211 */ /* 0x090fe400078c08ff */
[----:B0-----:R-:W-:-:S03]  /*1aed0*/  LEA R9, P5, R18, R2, 0x1 ;  /* 0x0000000212097211 */ /* 0x001fc600078a08ff */
[----:B------:R0:W-:Y:S04]  /*1aee0*/  STL [R1+0x1124], R8 ;  /* 0x0011240801007387 */ /* 0x0001e80000100800 */
[----:B------:R-:W-:Y:S01]  /*1aef0*/  STL [R1+0x1118], R10 ;  /* 0x0011180a01007387 */ /* 0x000fe20000100800 */
[----:B0-----:R-:W-:-:S03]  /*1af00*/  LEA.HI.X.SX32 R8, R12, R4, 0x1, P3 ;  /* 0x000000040c087211 */ /* 0x001fc600018f0eff */
[----:B------:R-:W4:Y:S04]  /*1af10*/  LDL.LU R12, [R1+0x1b0] ;  /* 0x0001b000010c7983 */ /* 0x000f280000300800 */
[----:B------:R-:W-:Y:S04]  /*1af20*/  STL [R1+0x111c], R9 ;  /* 0x00111c0901007387 */ /* 0x000fe80000100800 */
[----:B------:R-:W4:Y:S04]  /*1af30*/  LDL.LU R22, [R1+0x1c0] ;  /* 0x0001c00001167983 */ /* 0x000f280000300800 */
[----:B------:R0:W-:Y:S02]  /*1af40*/  STL [R1+0x1110], R8 ;  /* 0x0011100801007387 */ /* 0x0001e40000100800 */
[----:B0-----:R-:W-:-:S02]  /*1af50*/  LEA.HI.X.SX32 R8, R13, R4, 0x1, P2 ;  /* 0x000000040d087211 */ /* 0x001fc400010f0eff */
[----:B------:R-:W4:Y:S01]  /*1af60*/  LDL.LU R13, [R1+0x170] ;  /* 0x00017000010d7983 */ /* 0x000f220000300800 */
[----:B------:R-:W-:-:S05]  /*1af70*/  LEA R9, P3, R28, R2, 0x1 ;  /* 0x000000021c097211 */ /* 0x000fca00078608ff */
[----:B------:R-:W-:Y:S04]  /*1af80*/  STL [R1+0x1114], R9 ;  /* 0x0011140901007387 */ /* 0x000fe80000100800 */
[----:B------:R-:W4:Y:S01]  /*1af90*/  LDL.LU R21, [R1+0x1d8] ;  /* 0x0001d80001157983 */ /* 0x000f220000300800 */
[----:B------:R-:W-:-:S03]  /*1afa0*/  IMAD.MOV R29, RZ, RZ, -c[0x0][0x188] ;  /* 0x80006200ff1d7624 */ /* 0x000fc600078e02ff */
[----:B------:R0:W-:Y:S04]  /*1afb0*/  STL [R1+0x1108], R8 ;  /* 0x0011080801007387 */ /* 0x0001e80000100800 */
[----:B------:R-:W4:Y:S01]  /*1afc0*/  LDL.LU R20, [R1+0x1ec] ;  /* 0x0001ec0001147983 */ /* 0x000f220000300800 */
[----:B------:R-:W-:Y:S01]  /*1afd0*/  IMAD R19, R29, 0x2, R0 ;  /* 0x000000021d137824 */ /* 0x000fe200078e0200 */
[----:B0-----:R-:W-:Y:S02]  /*1afe0*/  LEA.HI.X.SX32 R8, R14, R4, 0x1, P1 ;  /* 0x000000040e087211 */ /* 0x001fe400008f0eff */
[----:B---3--:R-:W-:-:S05]  /*1aff0*/  LEA R9, P2, R26, R2, 0x1 ;  /* 0x000000021a097211 */ /* 0x008fca00078408ff */
[----:B------:R-:W-:Y:S04]  /*1b000*/  STL [R1+0x110c], R9 ;  /* 0x00110c0901007387 */ /* 0x000fe80000100800 */
[----:B------:R0:W-:Y:S04]  /*1b010*/  STL [R1+0x1100], R8 ;  /* 0x0011000801007387 */ /* 0x0001e80000100800 */
[----:B------:R-:W3:Y:S01]  /*1b020*/  LDL.LU R29, [R1+0x200] ;  /* 0x00020000011d7983 */ /* 0x000ee20000300800 */
[----:B0-----:R-:W-:Y:S02]  /*1b030*/  LEA.HI.X.SX32 R8, R15, R4, 0x1, P0 ;  /* 0x000000040f087211 */ /* 0x001fe400000f0eff */
[----:B--2---:R-:W-:-:S05]  /*1b040*/  LEA R9, P1, R5, R2, 0x1 ;  /* 0x0000000205097211 */ /* 0x004fca00078208ff */
[----:B------:R-:W-:Y:S04]  /*1b050*/  STL [R1+0x1104], R9 ;  /* 0x0011040901007387 */ /* 0x000fe80000100800 */
[----:B------:R0:W-:Y:S04]  /*1b060*/  STL [R1+0x10f8], R8 ;  /* 0x0010f80801007387 */ /* 0x0001e80000100800 */
[----:B------:R-:W2:Y:S01]  /*1b070*/  LDL.LU R11, [R1+0x218] ;  /* 0x00021800010b7983 */ /* 0x000ea20000300800 */
[----:B0-----:R-:W-:Y:S02]  /*1b080*/  LEA.HI.X.SX32 R8, R16, R4, 0x1, P4 ;  /* 0x0000000410087211 */ /* 0x001fe400020f0eff */
[----:B------:R-:W-:-:S05]  /*1b090*/  LEA R9, P0, R7, R2, 0x1 ;  /* 0x0000000207097211 */ /* 0x000fca00078008ff */
[----:B------:R0:W-:Y:S04]  /*1b0a0*/  STL [R1+0x10fc], R9 ;  /* 0x0010fc0901007387 */ /* 0x0001e80000100800 */
[----:B------:R1:W-:Y:S04]  /*1b0b0*/  STL [R1+0x10f0], R8 ;  /* 0x0010f00801007387 */ /* 0x0003e80000100800 */
[----:B------:R-:W2:Y:S01]  /*1b0c0*/  LDL.LU R10, [R1+0x234] ;  /* 0x00023400010a7983 */ /* 0x000ea20000300800 */
[----:B0-----:R-:W-:Y:S02]  /*1b0d0*/  LEA R9, P4, R6, R2, 0x1 ;  /* 0x0000000206097211 */ /* 0x001fe400078808ff */
[----:B-1----:R-:W-:-:S03]  /*1b0e0*/  LEA.HI.X.SX32 R8, R17, R4, 0x1, P6 ;  /* 0x0000000411087211 */ /* 0x002fc600030f0eff */
[----:B------:R0:W-:Y:S04]  /*1b0f0*/  STL [R1+0x10f4], R9 ;  /* 0x0010f40901007387 */ /* 0x0001e80000100800 */
[----:B------:R1:W-:Y:S01]  /*1b100*/  STL [R1+0x10e8], R8 ;  /* 0x0010e80801007387 */ /* 0x0003e20000100800 */
[----:B------:R-:W-:-:S03]  /*1b110*/  LEA R14, P6, R25, R2, 0x1 ;  /* 0x00000002190e7211 */ /* 0x000fc600078c08ff */
[----:B0-----:R-:W2:Y:S01]  /*1b120*/  LDL.LU R9, [R1+0x244] ;  /* 0x0002440001097983 */ /* 0x001ea20000300800 */
[----:B-1----:R-:W-:-:S03]  /*1b130*/  LEA.HI.X.SX32 R8, R18, R4, 0x1, P5 ;  /* 0x0000000412087211 */ /* 0x002fc600028f0eff */
[----:B------:R-:W-:Y:S04]  /*1b140*/  STL [R1+0x10ec], R14 ;  /* 0x0010ec0e01007387 */ /* 0x000fe80000100800 */
[----:B------:R0:W-:Y:S01]  /*1b150*/  STL [R1+0x98c], R8 ;  /* 0x00098c0801007387 */ /* 0x0001e20000100800 */
[----:B------:R-:W-:-:S03]  /*1b160*/  LEA.HI.X.SX32 R15, R28, R4, 0x1, P3 ;  /* 0x000000041c0f7211 */ /* 0x000fc600018f0eff */
[----:B0-----:R-:W2:Y:S01]  /*1b170*/  LDL.LU R8, [R1+0x25c] ;  /* 0x00025c0001087983 */ /* 0x001ea20000300800 */
[----:B----4-:R-:W-:-:S05]  /*1b180*/  LEA R14, P5, R13, R2, 0x1 ;  /* 0x000000020d0e7211 */ /* 0x010fca00078a08ff */
[----:B------:R0:W-:Y:S04]  /*1b190*/  STL [R1+0x9ac], R14 ;  /* 0x0009ac0e01007387 */ /* 0x0001e80000100800 */
[----:B------:R1:W-:Y:S01]  /*1b1a0*/  STL [R1+0x990], R15 ;  /* 0x0009900f01007387 */ /* 0x0003e20000100800 */
[----:B0-----:R-:W-:Y:S02]  /*1b1b0*/  LEA R14, P3, R24, R2, 0x1 ;  /* 0x00000002180e7211 */ /* 0x001fe400078608ff */
[----:B-1----:R-:W-:Y:S02]  /*1b1c0*/  LEA.HI.X.SX32 R15, R26, R4, 0x1, P2 ;  /* 0x000000041a0f7211 */ /* 0x002fe400010f0eff */
[----:B------:R-:W4:Y:S04]  /*1b1d0*/  LDL.LU R26, [R1+0x16a0] ;  /* 0x0016a000011a7983 */ /* 0x000f280000300800 */
[----:B------:R0:W-:Y:S04]  /*1b1e0*/  STL [R1+0x9b4], R14 ;  /* 0x0009b40e01007387 */ /* 0x0001e80000100800 */
[----:B0-----:R-:W4:Y:S04]  /*1b1f0*/  LDL.LU R14, [R1+0x270] ;  /* 0x00027000010e7983 */ /* 0x001f280000300800 */
[----:B------:R0:W-:Y:S01]  /*1b200*/  STL [R1+0x994], R15 ;  /* 0x0009940f01007387 */ /* 0x0001e20000100800 */
[----:B------:R-:W-:-:S02]  /*1b210*/  LEA R16, P2, R23, R2, 0x1 ;  /* 0x0000000217107211 */ /* 0x000fc400078408ff */
[-C--:B0-----:R-:W-:Y:S02]  /*1b220*/  LEA.HI.X.SX32 R15, R5, R4.reuse, 0x1, P1 ;  /* 0x00000004050f7211 */ /* 0x081fe400008f0eff */
[----:B------:R-:W4:Y:S04]  /*1b230*/  LDL.LU R5, [R1+0x284] ;  /* 0x0002840001057983 */ /* 0x000f280000300800 */
[----:B------:R-:W-:Y:S04]  /*1b240*/  STL [R1+0x9bc], R16 ;  /* 0x0009bc1001007387 */ /* 0x000fe80000100800 */
[----:B------:R0:W-:Y:S02]  /*1b250*/  STL [R1+0x998], R15 ;  /* 0x0009980f01007387 */ /* 0x0001e40000100800 */
[----:B0-----:R-:W-:-:S02]  /*1b260*/  LEA.HI.X.SX32 R15, R7, R4, 0x1, P0 ;  /* 0x00000004070f7211 */ /* 0x001fc400000f0eff */
[----:B------:R-:W4:Y:S01]  /*1b270*/  LDL.LU R7, [R1+0x29c] ;  /* 0x00029c0001077983 */ /* 0x000f220000300800 */
[----:B------:R-:W-:-:S05]  /*1b280*/  LEA R16, P1, R12, R2, 0x1 ;  /* 0x000000020c107211 */ /* 0x000fca00078208ff */
[----:B------:R0:W-:Y:S04]  /*1b290*/  STL [R1+0x9c4], R16 ;  /* 0x0009c41001007387 */ /* 0x0001e80000100800 */
[----:B------:R1:W-:Y:S01]  /*1b2a0*/  STL [R1+0x99c], R15 ;  /* 0x00099c0f01007387 */ /* 0x0003e20000100800 */
[----:B0-----:R-:W-:Y:S02]  /*1b2b0*/  LEA R16, P0, R22, R2, 0x1 ;  /* 0x0000000216107211 */ /* 0x001fe400078008ff */
[----:B-1----:R-:W-:Y:S02]  /*1b2c0*/  LEA.HI.X.SX32 R15, R6, R4, 0x1, P4 ;  /* 0x00000004060f7211 */ /* 0x002fe400020f0eff */
[----:B------:R-:W4:Y:S04]  /*1b2d0*/  LDL.LU R6, [R1+0x2b0] ;  /* 0x0002b00001067983 */ /* 0x000f280000300800 */
[----:B------:R0:W-:Y:S04]  /*1b2e0*/  STL [R1+0x9cc], R16 ;  /* 0x0009cc1001007387 */ /* 0x0001e80000100800 */
[----:B------:R1:W-:Y:S01]  /*1b2f0*/  STL [R1+0x9a0], R15 ;  /* 0x0009a00f01007387 */ /* 0x0003e20000100800 */
[----:B0-----:R-:W-:-:S02]  /*1b300*/  LEA R16, P4, R21, R2, 0x1 ;  /* 0x0000000215107211 */ /* 0x001fc400078808ff */
        /* <DEDUP_REMOVED lines=9> */
[----:B---3--:R-:W-:-:S02]  /*1b3a0*/  LEA R16, P5, R29, R2, 0x1 ;  /* 0x000000021d107211 */ /* 0x008fc400078a08ff */
[-C--:B0-----:R-:W-:Y:S02]  /*1b3b0*/  LEA.HI.X.SX32 R15, R24, R4.reuse, 0x1, P3 ;  /* 0x00000004180f7211 */ /* 0x081fe400018f0eff */
[----:B------:R-:W3:Y:S04]  /*1b3c0*/  LDL.LU R24, [R1+0x2f4] ;  /* 0x0002f40001187983 */ /* 0x000ee80000300800 */
[----:B------:R-:W-:Y:S04]  /*1b3d0*/  STL [R1+0x9e4], R16 ;  /* 0x0009e41001007387 */ /* 0x000fe80000100800 */
[----:B------:R0:W-:Y:S02]  /*1b3e0*/  STL [R1+0x9b0], R15 ;  /* 0x0009b00f01007387 */ /* 0x0001e40000100800 */
[----:B0-----:R-:W-:-:S02]  /*1b3f0*/  LEA.HI.X.SX32 R15, R23, R4, 0x1, P2 ;  /* 0x00000004170f7211 */ /* 0x001fc400010f0eff */
[----:B------:R-:W3:Y:S01]  /*1b400*/  LDL.LU R23, [R1+0x304] ;  /* 0x0003040001177983 */ /* 0x000ee20000300800 */
[----:B--2---:R-:W-:-:S05]  /*1b410*/  LEA R16, P3, R11, R2, 0x1 ;  /* 0x000000020b107211 */ /* 0x004fca00078608ff */
[----:B------:R-:W-:Y:S04]  /*1b420*/  STL [R1+0x9ec], R16 ;  /* 0x0009ec1001007387 */ /* 0x000fe80000100800 */
[----:B------:R0:W-:Y:S02]  /*1b430*/  STL [R1+0x9b8], R15 ;  /* 0x0009b80f01007387 */ /* 0x0001e40000100800 */
[----:B0-----:R-:W-:Y:S02]  /*1b440*/  LEA.HI.X.SX32 R15, R12, R4, 0x1, P1 ;  /* 0x000000040c0f7211 */ /* 0x001fe400008f0eff */
[----:B------:R-:W2:Y:S01]  /*1b450*/  LDL.LU R12, [R1+0x31c] ;  /* 0x00031c00010c7983 */ /* 0x000ea20000300800 */
[----:B------:R-:W-:-:S05]  /*1b460*/  LEA R16, P2, R10, R2, 0x1 ;  /* 0x000000020a107211 */ /* 0x000fca00078408ff */
[----:B------:R0:W-:Y:S04]  /*1b470*/  STL [R1+0x9f4], R16 ;  /* 0x0009f41001007387 */ /* 0x0001e80000100800 */
[----:B------:R1:W-:Y:S01]  /*1b480*/  STL [R1+0x9c0], R15 ;  /* 0x0009c00f01007387 */ /* 0x0003e20000100800 */
[----:B0-----:R-:W-:Y:S02]  /*1b490*/  LEA R16, P1, R9, R2, 0x1 ;  /* 0x0000000209107211 */ /* 0x001fe400078208ff */
[----:B-1----:R-:W-:Y:S02]  /*1b4a0*/  LEA.HI.X.SX32 R15, R22, R4, 0x1, P0 ;  /* 0x00000004160f7211 */ /* 0x002fe400000f0eff */
[----:B------:R-:W2:Y:S04]  /*1b4b0*/  LDL.LU R22, [R1+0x330] ;  /* 0x0003300001167983 */ /* 0x000ea80000300800 */
[----:B------:R0:W-:Y:S04]  /*1b4c0*/  STL [R1+0x9fc], R16 ;  /* 0x0009fc1001007387 */ /* 0x0001e80000100800 */
[----:B------:R1:W-:Y:S01]  /*1b4d0*/  STL [R1+0x9c8], R15 ;  /* 0x0009c80f01007387 */ /* 0x0003e20000100800 */
[----:B0-----:R-:W-:-:S02]  /*1b4e0*/  LEA R16, P0, R8, R2, 0x1 ;  /* 0x0000000208107211 */ /* 0x001fc400078008ff */
[-C--:B-1----:R-:W-:Y:S02]  /*1b4f0*/  LEA.HI.X.SX32 R15, R21, R4.reuse, 0x1, P4 ;  /* 0x00000004150f7211 */ /* 0x082fe400020f0eff */
[----:B------:R-:W2:Y:S04]  /*1b500*/  LDL.LU R21, [R1+0x344] ;  /* 0x0003440001157983 */ /* 0x000ea80000300800 */
[----:B------:R-:W-:Y:S04]  /*1b510*/  STL [R1+0xa04], R16 ;  /* 0x000a041001007387 */ /* 0x000fe80000100800 */
[----:B------:R0:W-:Y:S02]  /*1b520*/  STL [R1+0x9d0], R15 ;  /* 0x0009d00f01007387 */ /* 0x0001e40000100800 */
[----:B0-----:R-:W-:-:S02]  /*1b530*/  LEA.HI.X.SX32 R15, R20, R4, 0x1, P6 ;  /* 0x00000004140f7211 */ /* 0x001fc400030f0eff */
[----:B------:R-:W2:Y:S01]  /*1b540*/  LDL.LU R20, [R1+0x35c] ;  /* 0x00035c0001147983 */ /* 0x000ea20000300800 */
[----:B----4-:R-:W-:-:S05]  /*1b550*/  LEA R16, P4, R14, R2, 0x1 ;  /* 0x000000020e107211 */ /* 0x010fca00078808ff */
[----:B------:R0:W-:Y:S04]  /*1b560*/  STL [R1+0xa0c], R16 ;  /* 0x000a0c1001007387 */ /* 0x0001e80000100800 */
[----:B------:R1:W-:Y:S01]  /*1b570*/  STL [R1+0x9d8], R15 ;  /* 0x0009d80f01007387 */ /* 0x0003e20000100800 */
[----:B0-----:R-:W-:Y:S02]  /*1b580*/  LEA R16, P6, R5, R2, 0x1 ;  /* 0x0000000205107211 */ /* 0x001fe400078c08ff */
[-C--:B-1----:R-:W-:Y:S02]  /*1b590*/  LEA.HI.X.SX32 R15, R29, R4.reuse, 0x1, P5 ;  /* 0x000000041d0f7211 */ /* 0x082fe400028f0eff */
[----:B------:R-:W4:Y:S04]  /*1b5a0*/  LDL.LU R29, [R1+0x370] ;  /* 0x00037000011d7983 */ /* 0x000f280000300800 */
[----:B------:R-:W-:Y:S04]  /*1b5b0*/  STL [R1+0xa14], R16 ;  /* 0x000a141001007387 */ /* 0x000fe80000100800 */
[----:B------:R0:W-:Y:S02]  /*1b5c0*/  STL [R1+0x9e0], R15 ;  /* 0x0009e00f01007387 */ /* 0x0001e40000100800 */
[----:B0-----:R-:W-:-:S02]  /*1b5d0*/  LEA.HI.X.SX32 R15, R11, R4, 0x1, P3 ;  /* 0x000000040b0f7211 */ /* 0x001fc400018f0eff */
[----:B------:R-:W4:Y:S01]  /*1b5e0*/  LDL.LU R11, [R1+0x384] ;  /* 0x00038400010b7983 */ /* 0x000f220000300800 */
[----:B------:R-:W-:-:S05]  /*1b5f0*/  LEA R16, P5, R7, R2, 0x1 ;  /* 0x0000000207107211 */ /* 0x000fca00078a08ff */
[----:B------:R-:W-:Y:S04]  /*1b600*/  STL [R1+0xa1c], R16 ;  /* 0x000a1c1001007387 */ /* 0x000fe80000100800 */
[----:B------:R0:W-:Y:S02]  /*1b610*/  STL [R1+0x9e8], R15 ;  /* 0x0009e80f01007387 */ /* 0x0001e40000100800 */
[----:B0-----:R-:W-:Y:S02]  /*1b620*/  LEA.HI.X.SX32 R15, R10, R4, 0x1, P2 ;  /* 0x000000040a0f7211 */ /* 0x001fe400010f0eff */
        /* <DEDUP_REMOVED lines=15> */
[----:B0-----:R-:W-:Y:S02]  /*1b720*/  LEA.HI.X.SX32 R15, R14, R4, 0x1, P4 ;  /* 0x000000040e0f7211 */ /* 0x001fe400020f0eff */
[----:B------:R-:W3:Y:S04]  /*1b730*/  LDL.LU R14, [R1+0x38c] ;  /* 0x00038c00010e7983 */ /* 0x000ee80000300800 */
[----:B------:R0:W-:Y:S04]  /*1b740*/  STL [R1+0xa3c], R16 ;  /* 0x000a3c1001007387 */ /* 0x0001e80000100800 */
[----:B------:R1:W-:Y:S01]  /*1b750*/  STL [R1+0xa08], R15 ;  /* 0x000a080f01007387 */ /* 0x0003e20000100800 */
[----:B0-----:R-:W-:-:S02]  /*1b760*/  LEA R16, P4, R23, R2, 0x1 ;  /* 0x0000000217107211 */ /* 0x001fc400078808ff */
[----:B-1----:R-:W-:Y:S02]  /*1b770*/  LEA.HI.X.SX32 R15, R5, R4, 0x1, P6 ;  /* 0x00000004050f7211 */ /* 0x002fe400030f0eff */
[----:B------:R-:W3:Y:S04]  /*1b780*/  LDL.LU R5, [R1+0x388] ;  /* 0x0003880001057983 */ /* 0x000ee80000300800 */
[----:B------:R2:W-:Y:S04]  /*1b790*/  STL [R1+0xa44], R16 ;  /* 0x000a441001007387 */ /* 0x0005e80000100800 */
[----:B------:R0:W-:Y:S01]  /*1b7a0*/  STL [R1+0xa10], R15 ;  /* 0x000a100f01007387 */ /* 0x0001e20000100800 */
[----:B--2---:R-:W-:-:S02]  /*1b7b0*/  LEA R16, P6, R12, R2, 0x1 ;  /* 0x000000020c107211 */ /* 0x004fc400078c08ff */
[-C--:B0-----:R-:W-:Y:S02]  /*1b7c0*/  LEA.HI.X.SX32 R15, R7, R4.reuse, 0x1, P5 ;  /* 0x00000004070f7211 */ /* 0x081fe400028f0eff */
[----:B------:R-:W2:Y:S04]  /*1b7d0*/  LDL.LU R7, [R1+0x380] ;  /* 0x0003800001077983 */ /* 0x000ea80000300800 */
[----:B------:R-:W-:Y:S04]  /*1b7e0*/  STL [R1+0xa4c], R16 ;  /* 0x000a4c1001007387 */ /* 0x000fe80000100800 */
[----:B------:R0:W-:Y:S02]  /*1b7f0*/  STL [R1+0xa18], R15 ;  /* 0x000a180f01007387 */ /* 0x0001e40000100800 */
[----:B0-----:R-:W-:-:S02]  /*1b800*/  LEA.HI.X.SX32 R15, R6, R4, 0x1, P3 ;  /* 0x00000004060f7211 */ /* 0x001fc400018f0eff */
[----:B------:R-:W2:Y:S01]  /*1b810*/  LDL.LU R6, [R1+0x37c] ;  /* 0x00037c0001067983 */ /* 0x000ea20000300800 */
[----:B------:R-:W-:-:S05]  /*1b820*/  LEA R16, P5, R22, R2, 0x1 ;  /* 0x0000000216107211 */ /* 0x000fca00078a08ff */
[----:B------:R-:W-:Y:S04]  /*1b830*/  STL [R1+0xa54], R16 ;  /* 0x000a541001007387 */ /* 0x000fe80000100800 */
[----:B------:R0:W-:Y:S02]  /*1b840*/  STL [R1+0xa20], R15 ;  /* 0x000a200f01007387 */ /* 0x0001e40000100800 */
[----:B0-----:R-:W-:Y:S02]  /*1b850*/  LEA.HI.X.SX32 R15, R25, R4, 0x1, P2 ;  /* 0x00000004190f7211 */ /* 0x001fe400010f0eff */
[----:B------:R-:W-:Y:S01]  /*1b860*/  LEA R16, P3, R21, R2, 0x1 ;  /* 0x0000000215107211 */ /* 0x000fe200078608ff */
        /* <DEDUP_REMOVED lines=9> */
[----:B------:R-:W2:Y:S01]  /*1b900*/  LDL.LU R24, [R1+0x36c] ;  /* 0x00036c0001187983 */ /* 0x000ea20000300800 */
[----:B----4-:R-:W-:-:S05]  /*1b910*/  LEA R16, P1, R29, R2, 0x1 ;  /* 0x000000021d107211 */ /* 0x010fca00078208ff */
[----:B------:R-:W-:Y:S04]  /*1b920*/  STL [R1+0xa6c], R16 ;  /* 0x000a6c1001007387 */ /* 0x000fe80000100800 */
[----:B------:R0:W-:Y:S02]  /*1b930*/  STL [R1+0xa38], R15 ;  /* 0x000a380f01007387 */ /* 0x0001e40000100800 */
[----:B0-----:R-:W-:Y:S02]  /*1b940*/  LEA.HI.X.SX32 R15, R23, R4, 0x1, P4 ;  /* 0x00000004170f7211 */ /* 0x001fe400020f0eff */
[----:B------:R-:W-:Y:S01]  /*1b950*/  LEA R16, P0, R11, R2, 0x1 ;  /* 0x000000020b107211 */ /* 0x000fe200078008ff */
        /* <DEDUP_REMOVED lines=71> */
[----:B------:R-:W-:Y:S04]  /*1bdd0*/  STL [R1+0xae4], R16 ;  /* 0x000ae41001007387 */ /* 0x000fe80000100800 */
[----:B------:R0:W-:Y:S02]  /*1bde0*/  STL [R1+0xab0], R15 ;  /* 0x000ab00f01007387 */ /* 0x0001e40000100800 */
[----:B0-----:R-:W-:Y:S02]  /*1bdf0*/  LEA.HI.X.SX32 R15, R13, R4, 0x1, P6 ;  /* 0x000000040d0f7211 */ /* 0x001fe400030f0eff */
[-C--:B---3--:R-:W-:Y:S01]  /*1be00*/  LEA R16, P4, R20, R2.reuse, 0x1 ;  /* 0x0000000214107211 */ /* 0x088fe200078808ff */
        /* <DEDUP_REMOVED lines=9> */
[----:B0-----:R-:W-:Y:S02]  /*1bea0*/  LEA.HI.X.SX32 R15, R23, R4, 0x1, P3 ;  /* 0x00000004170f7211 */ /* 0x001fe400018f0eff */
        /* <DEDUP_REMOVED lines=45> */
[----:B---3--:R-:W-:-:S05]  /*1c180*/  LEA R16, P2, R13, R2, 0x1 ;  /* 0x000000020d107211 */ /* 0x008fca00078408ff */
[----:B------:R-:W-:Y:S04]  /*1c190*/  STL [R1+0xb44], R16 ;  /* 0x000b441001007387 */ /* 0x000fe80000100800 */
[----:B------:R0:W-:Y:S02]  /*1c1a0*/  STL [R1+0xb10], R15 ;  /* 0x000b100f01007387 */ /* 0x0001e40000100800 */
[----:B0-----:R-:W-:Y:S02]  /*1c1b0*/  LEA.HI.X.SX32 R15, R14, R4, 0x1, P0 ;  /* 0x000000040e0f7211 */ /* 0x001fe400000f0eff */
[----:B------:R-:W3:Y:S01]  /*1c1c0*/  LDL.LU R14, [R1+0x2e0] ;  /* 0x0002e000010e7983 */ /* 0x000ee20000300800 */
[----:B------:R-:W-:-:S05]  /*1c1d0*/  LEA R16, P1, R24, R2, 0x1 ;  /* 0x0000000218107211 */ /* 0x000fca00078208ff */
[----:B------:R-:W-:Y:S04]  /*1c1e0*/  STL [R1+0xb4c], R16 ;  /* 0x000b4c1001007387 */ /* 0x000fe80000100800 */
[----:B------:R0:W-:Y:S02]  /*1c1f0*/  STL [R1+0xb18], R15 ;  /* 0x000b180f01007387 */ /* 0x0001e40000100800 */
[----:B0-----:R-:W-:Y:S02]  /*1c200*/  LEA.HI.X.SX32 R15, R5, R4, 0x1, P4 ;  /* 0x00000004050f7211 */ /* 0x001fe400020f0eff */
[-C--:B--2---:R-:W-:Y:S01]  /*1c210*/  LEA R16, P0, R23, R2.reuse, 0x1 ;  /* 0x0000000217107211 */ /* 0x084fe200078008ff */
[----:B------:R-:W2:Y:S04]  /*1c220*/  LDL.LU R5, [R1+0x2d8] ;  /* 0x0002d80001057983 */ /* 0x000ea80000300800 */
[----:B------:R0:W-:Y:S04]  /*1c230*/  STL [R1+0xb54], R16 ;  /* 0x000b541001007387 */ /* 0x0001e80000100800 */
[----:B------:R1:W-:Y:S01]  /*1c240*/  STL [R1+0xb20], R15 ;  /* 0x000b200f01007387 */ /* 0x0003e20000100800 */
[----:B0-----:R-:W-:-:S02]  /*1c250*/  LEA R16, P4, R12, R2, 0x1 ;  /* 0x000000020c107211 */ /* 0x001fc400078808ff */
        /* <DEDUP_REMOVED lines=51> */
[----:B--2---:R-:W-:-:S05]  /*1c590*/  LEA R16, P3, R5, R2, 0x1 ;  /* 0x0000000205107211 */ /* 0x004fca00078608ff */
        /* <DEDUP_REMOVED lines=118> */
[----:B--2---:R-:W-:Y:S01]  /*1cd00*/  LEA R16, P0, R12, R2, 0x1 ;  /* 0x000000020c107211 */ /* 0x004fe200078008ff */
[----:B------:R-:W2:Y:S04]  /*1cd10*/  LDL.LU R7, [R1+0x22c] ;  /* 0x00022c0001077983 */ /* 0x000ea80000300800 */
[----:B------:R-:W-:Y:S04]  /*1cd20*/  STL [R1+0xc6c], R16 ;  /* 0x000c6c1001007387 */ /* 0x000fe80000100800 */
[----:B------:R0:W-:Y:S02]  /*1cd30*/  STL [R1+0xc38], R15 ;  /* 0x000c380f01007387 */ /* 0x0001e40000100800 */
[----:B0-----:R-:W-:-:S02]  /*1cd40*/  LEA.HI.X.SX32 R15, R6, R4, 0x1, P6 ;  /* 0x00000004060f7211 */ /* 0x001fc400030f0eff */
[----:B------:R-:W3:Y:S01]  /*1cd50*/  LDL.LU R6, [R1+0x228] ;  /* 0x0002280001067983 */ /* 0x000ee20000300800 */
[----:B------:R-:W-:-:S05]  /*1cd60*/  LEA R16, P4, R22, R2, 0x1 ;  /* 0x0000000216107211 */ /* 0x000fca00078808ff */
[----:B------:R-:W-:Y:S04]  /*1cd70*/  STL [R1+0xc74], R16 ;  /* 0x000c741001007387 */ /* 0x000fe80000100800 */
[----:B------:R0:W-:Y:S02]  /*1cd80*/  STL [R1+0xc40], R15 ;  /* 0x000c400f01007387 */ /* 0x0001e40000100800 */
[----:B0-----:R-:W-:Y:S02]  /*1cd90*/  LEA.HI.X.SX32 R15, R25, R4, 0x1, P5 ;  /* 0x00000004190f7211 */ /* 0x001fe400028f0eff */
[----:B------:R-:W-:Y:S01]  /*1cda0*/  LEA R16, P6, R21, R2, 0x1 ;  /* 0x0000000215107211 */ /* 0x000fe200078c08ff */
[----:B------:R-:W3:Y:S04]  /*1cdb0*/  LDL.LU R25, [R1+0x224] ;  /* 0x0002240001197983 */ /* 0x000ee80000300800 */
[----:B------:R-:W-:Y:S04]  /*1cdc0*/  STL [R1+0xc7c], R16 ;  /* 0x000c7c1001007387 */ /* 0x000fe80000100800 */
[----:B------:R0:W-:Y:S02]  /*1cdd0*/  STL [R1+0xc48], R15 ;  /* 0x000c480f01007387 */ /* 0x0001e40000100800 */
[----:B0-----:R-:W-:-:S02]  /*1cde0*/  LEA.HI.X.SX32 R15, R13, R4, 0x1, P3 ;  /* 0x000000040d0f7211 */ /* 0x001fc400018f0eff */
[----:B------:R-:W-:Y:S01]  /*1cdf0*/  LEA R16, P5, R20, R2, 0x1 ;  /* 0x0000000214107211 */ /* 0x000fe200078a08ff */
[----:B------:R-:W3:Y:S04]  /*1ce00*/  LDL.LU R13, [R1+0x220] ;  /* 0x00022000010d7983 */ /* 0x000ee80000300800 */
        /* <DEDUP_REMOVED lines=39> */
[----:B--2---:R-:W-:-:S05]  /*1d080*/  LEA R16, P3, R7, R2, 0x1 ;  /* 0x0000000207107211 */ /* 0x004fca00078608ff */
[----:B------:R-:W-:Y:S04]  /*1d090*/  STL [R1+0xcc4], R16 ;  /* 0x000cc41001007387 */ /* 0x000fe80000100800 */
[----:B------:R0:W-:Y:S02]  /*1d0a0*/  STL [R1+0xc90], R15 ;  /* 0x000c900f01007387 */ /* 0x0001e40000100800 */
[----:B0-----:R-:W-:Y:S02]  /*1d0b0*/  LEA.HI.X.SX32 R15, R10, R4, 0x1, P1 ;  /* 0x000000040a0f7211 */ /* 0x001fe400008f0eff */
[----:B---3--:R-:W-:Y:S01]  /*1d0c0*/  LEA R16, P2, R6, R2, 0x1 ;  /* 0x0000000206107211 */ /* 0x008fe200078408ff */
        /* <DEDUP_REMOVED lines=262> */
[----:B------:R0:W-:Y:S01]  /*1e130*/  STL [R1+0xe38], R15 ;  /* 0x000e380f01007387 */ /* 0x0001e20000100800 */
[-C--:B------:R-:W-:Y:S02]  /*1e140*/  LEA.HI.X.SX32 R14, R14, R4.reuse, 0x1, P3 ;  /* 0x000000040e0e7211 */ /* 0x080fe400018f0eff */
[----:B0-----:R-:W-:Y:S02]  /*1e150*/  LEA.HI.X.SX32 R15, R8, R4, 0x1, P5 ;  /* 0x00000004080f7211 */ /* 0x001fe400028f0eff */
[----:B------:R-:W3:Y:S01]  /*1e160*/  LDL.LU R8, [R1+0xf0] ;  /* 0x0000f00001087983 */ /* 0x000ee20000300800 */
[----:B------:R-:W-:-:S05]  /*1e170*/  LEA R16, P6, R13, R2, 0x1 ;  /* 0x000000020d107211 */ /* 0x000fca00078c08ff */
[----:B------:R-:W-:Y:S04]  /*1e180*/  STL [R1+0xe74], R16 ;  /* 0x000e741001007387 */ /* 0x000fe80000100800 */
[----:B------:R0:W-:Y:S04]  /*1e190*/  STL [R1+0xe40], R15 ;  /* 0x000e400f01007387 */ /* 0x0001e80000100800 */
[----:B0-----:R-:W3:Y:S01]  /*1e1a0*/  LDL.LU R15, [R1+0xec] ;  /* 0x0000ec00010f7983 */ /* 0x001ee20000300800 */
        /* <DEDUP_REMOVED lines=22> */
[----:B------:R0:W-:Y:S04]  /*1e310*/  STL [R1+0xe68], R14 ;  /* 0x000e680e01007387 */ /* 0x0001e80000100800 */
[----:B0-----:R-:W4:Y:S01]  /*1e320*/  LDL.LU R14, [R1+0xd8] ;  /* 0x0000d800010e7983 */ /* 0x001f220000300800 */
[----:B------:R-:W-:Y:S02]  /*1e330*/  LEA.HI.X.SX32 R13, R13, R4, 0x1, P6 ;  /* 0x000000040d0d7211 */ /* 0x000fe400030f0eff */
[----:B--2---:R-:W-:-:S05]  /*1e340*/  LEA R16, P4, R20, R2, 0x1 ;  /* 0x0000000214107211 */ /* 0x004fca00078808ff */
[----:B------:R-:W-:Y:S04]  /*1e350*/  STL [R1+0xea4], R16 ;  /* 0x000ea41001007387 */ /* 0x000fe80000100800 */
[----:B------:R0:W-:Y:S02]  /*1e360*/  STL [R1+0xe70], R13 ;  /* 0x000e700d01007387 */ /* 0x0001e40000100800 */
[----:B0-----:R-:W-:Y:S02]  /*1e370*/  LEA.HI.X.SX32 R13, R24, R4, 0x1, P5 ;  /* 0x00000004180d7211 */ /* 0x001fe400028f0eff */
[----:B---3--:R-:W-:Y:S01]  /*1e380*/  LEA R16, P6, R29, R2, 0x1 ;  /* 0x000000021d107211 */ /* 0x008fe200078c08ff */
[----:B------:R-:W2:Y:S04]  /*1e390*/  LDL.LU R24, [R1+0xd4] ;  /* 0x0000d40001187983 */ /* 0x000ea80000300800 */
[----:B------:R-:W-:Y:S04]  /*1e3a0*/  STL [R1+0xeac], R16 ;  /* 0x000eac1001007387 */ /* 0x000fe80000100800 */
[----:B------:R0:W-:Y:S01]  /*1e3b0*/  STL [R1+0xe78], R13 ;  /* 0x000e780d01007387 */ /* 0x0001e20000100800 */
[----:B------:R-:W-:-:S02]  /*1e3c0*/  LEA.HI.X.SX32 R12, R12, R4, 0x1, P2 ;  /* 0x000000040c0c7211 */ /* 0x000fc400010f0eff */
        /* <DEDUP_REMOVED lines=16> */
[----:B------:R-:W-:Y:S02]  /*1e4d0*/  LEA R16, P1, R8, R2, 0x1 ;  /* 0x0000000208107211 */ /* 0x000fe400078208ff */
[----:B------:R-:W-:-:S03]  /*1e4e0*/  LEA.HI.X.SX32 R17, R20, R4, 0x1, P4 ;  /* 0x0000000414117211 */ /* 0x000fc600020f0eff */
[----:B------:R-:W-:Y:S04]  /*1e4f0*/  STL [R1+0xecc], R16 ;  /* 0x000ecc1001007387 */ /* 0x000fe80000100800 */
[----:B------:R0:W-:Y:S04]  /*1e500*/  STL [R1+0xe98], R12 ;  /* 0x000e980c01007387 */ /* 0x0001e80000100800 */
[----:B0-----:R-:W3:Y:S01]  /*1e510*/  LDL.LU R12, [R1+0xc0] ;  /* 0x0000c000010c7983 */ /* 0x001ee20000300800 */
[----:B------:R-:W-:-:S05]  /*1e520*/  LEA R16, P0, R15, R2, 0x1 ;  /* 0x000000020f107211 */ /* 0x000fca00078008ff */
[----:B------:R-:W-:Y:S04]  /*1e530*/  STL [R1+0xed4], R16 ;  /* 0x000ed41001007387 */ /* 0x000fe80000100800 */
[----:B------:R0:W-:Y:S04]  /*1e540*/  STL [R1+0xea0], R17 ;  /* 0x000ea01101007387 */ /* 0x0001e80000100800 */
[----:B------:R-:W3:Y:S01]  /*1e550*/  LDL.LU R20, [R1+0xbc] ;  /* 0x0000bc0001147983 */ /* 0x000ee20000300800 */
[----:B0-----:R-:W-:Y:S02]  /*1e560*/  LEA.HI.X.SX32 R17, R29, R4, 0x1, P6 ;  /* 0x000000041d117211 */ /* 0x001fe400030f0eff */
[----:B------:R-:W-:-:S05]  /*1e570*/  LEA R16, P4, R5, R2, 0x1 ;  /* 0x0000000205107211 */ /* 0x000fca00078808ff */
[----:B------:R0:W-:Y:S04]  /*1e580*/  STL [R1+0xedc], R16 ;  /* 0x000edc1001007387 */ /* 0x0001e80000100800 */
[----:B------:R1:W-:Y:S04]  /*1e590*/  STL [R1+0xea8], R17 ;  /* 0x000ea81101007387 */ /* 0x0003e80000100800 */
[----:B------:R-:W3:Y:S01]  /*1e5a0*/  LDL.LU R29, [R1+0xb8] ;  /* 0x0000b800011d7983 */ /* 0x000ee20000300800 */
[----:B0-----:R-:W-:Y:S02]  /*1e5b0*/  LEA R16, P6, R7, R2, 0x1 ;  /* 0x0000000207107211 */ /* 0x001fe400078c08ff */
[----:B-1----:R-:W-:-:S03]  /*1e5c0*/  LEA.HI.X.SX32 R17, R11, R4, 0x1, P5 ;  /* 0x000000040b117211 */ /* 0x002fc600028f0eff */
[----:B------:R-:W-:Y:S04]  /*1e5d0*/  STL [R1+0xee4], R16 ;  /* 0x000ee41001007387 */ /* 0x000fe80000100800 */
[----:B------:R-:W3:Y:S04]  /*1e5e0*/  LDL.LU R11, [R1+0xb4] ;  /* 0x0000b400010b7983 */ /* 0x000ee80000300800 */
[----:B------:R0:W-:Y:S02]  /*1e5f0*/  STL [R1+0xeb0], R17 ;  /* 0x000eb01101007387 */ /* 0x0001e40000100800 */
[----:B0-----:R-:W-:-:S02]  /*1e600*/  LEA.HI.X.SX32 R17, R10, R4, 0x1, P3 ;  /* 0x000000040a117211 */ /* 0x001fc400018f0eff */
[----:B----4-:R-:W-:-:S05]  /*1e610*/  LEA R16, P5, R6, R2, 0x1 ;  /* 0x0000000206107211 */ /* 0x010fca00078a08ff */
[----:B------:R0:W-:Y:S04]  /*1e620*/  STL [R1+0xeec], R16 ;  /* 0x000eec1001007387 */ /* 0x0001e80000100800 */
[----:B------:R-:W4:Y:S04]  /*1e630*/  LDL.LU R10, [R1+0xb0] ;  /* 0x0000b000010a7983 */ /* 0x000f280000300800 */
[----:B------:R1:W-:Y:S01]  /*1e640*/  STL [R1+0xeb8], R17 ;  /* 0x000eb81101007387 */ /* 0x0003e20000100800 */
[----:B0-----:R-:W-:Y:S02]  /*1e650*/  LEA R16, P3, R25, R2, 0x1 ;  /* 0x0000000219107211 */ /* 0x001fe400078608ff */
[----:B-1----:R-:W-:-:S03]  /*1e660*/  LEA.HI.X.SX32 R17, R9, R4, 0x1, P2 ;  /* 0x0000000409117211 */ /* 0x002fc600010f0eff */
        /* <DEDUP_REMOVED lines=8> */
[----:B--2---:R-:W-:Y:S02]  /*1e6f0*/  LEA R16, P1, R24, R2, 0x1 ;  /* 0x0000000218107211 */ /* 0x004fe400078208ff */
[----:B0-----:R-:W-:-:S03]  /*1e700*/  LEA.HI.X.SX32 R17, R15, R4, 0x1, P0 ;  /* 0x000000040f117211 */ /* 0x001fc600000f0eff */
[----:B------:R3:W-:Y:S01]  /*1e710*/  STL [R1+0xf04], R16 ;  /* 0x000f041001007387 */ /* 0x0007e20000100800 */
[----:B------:R-:W-:-:S03]  /*1e720*/  LEA.HI.X.SX32 R15, R5, R4, 0x1, P4 ;  /* 0x00000004050f7211 */ /* 0x000fc600020f0eff */
[----:B------:R-:W-:Y:S04]  /*1e730*/  STL [R1+0xed0], R17 ;  /* 0x000ed01101007387 */ /* 0x000fe80000100800 */
[----:B------:R-:W2:Y:S01]  /*1e740*/  LDL.LU R5, [R1+0xa4] ;  /* 0x0000a40001057983 */ /* 0x000ea20000300800 */
        /* <DEDUP_REMOVED lines=17> */
[----:B------:R0:W-:Y:S01]  /*1e860*/  STL [R1+0xef0], R15 ;  /* 0x000ef00f01007387 */ /* 0x0001e20000100800 */
[----:B------:R-:W-:-:S03]  /*1e870*/  LEA.HI.X.SX32 R14, R14, R4, 0x1, P2 ;  /* 0x000000040e0e7211 */ /* 0x000fc600010f0eff */
[----:B0-----:R-:W3:Y:S01]  /*1e880*/  LDL.LU R15, [R1+0x94] ;  /* 0x00009400010f7983 */ /* 0x001ee20000300800 */
[----:B------:R-:W-:-:S05]  /*1e890*/  LEA R16, P3, R12, R2, 0x1 ;  /* 0x000000020c107211 */ /* 0x000fca00078608ff */
[----:B------:R0:W-:Y:S04]  /*1e8a0*/  STL [R1+0xf2c], R16 ;  /* 0x000f2c1001007387 */ /* 0x0001e80000100800 */
[----:B------:R1:W-:Y:S01]  /*1e8b0*/  STL [R1+0xef8], R14 ;  /* 0x000ef80e01007387 */ /* 0x0003e20000100800 */
[----:B------:R-:W-:Y:S02]  /*1e8c0*/  LEA R17, P2, R20, R2, 0x1 ;  /* 0x0000000214117211 */ /* 0x000fe400078408ff */
[----:B0-----:R-:W-:-:S03]  /*1e8d0*/  LEA.HI.X.SX32 R16, R24, R4, 0x1, P1 ;  /* 0x0000000418107211 */ /* 0x001fc600008f0eff */
[----:B------:R-:W-:Y:S04]  /*1e8e0*/  STL [R1+0xf34], R17 ;  /* 0x000f341101007387 */ /* 0x000fe80000100800 */
[----:B------:R-:W3:Y:S04]  /*1e8f0*/  LDL.LU R24, [R1+0x90] ;  /* 0x0000900001187983 */ /* 0x000ee80000300800 */
[----:B------:R0:W-:Y:S01]  /*1e900*/  STL [R1+0xf00], R16 ;  /* 0x000f001001007387 */ /* 0x0001e20000100800 */
[----:B-1----:R-:W-:Y:S02]  /*1e910*/  LEA R14, P1, R29, R2, 0x1 ;  /* 0x000000021d0e7211 */ /* 0x002fe400078208ff */
[----:B0-----:R-:W-:-:S03]  /*1e920*/  LEA.HI.X.SX32 R16, R23, R4, 0x1, P0 ;  /* 0x0000000417107211 */ /* 0x001fc600000f0eff */
[----:B------:R0:W-:Y:S04]  /*1e930*/  STL [R1+0xf3c], R14 ;  /* 0x000f3c0e01007387 */ /* 0x0001e80000100800 */
[----:B------:R-:W3:Y:S04]  /*1e940*/  LDL.LU R23, [R1+0x8c] ;  /* 0x00008c0001177983 */ /* 0x000ee80000300800 */
[----:B------:R1:W-:Y:S01]  /*1e950*/  STL [R1+0xf08], R16 ;  /* 0x000f081001007387 */ /* 0x0003e20000100800 */
[----:B0-----:R-:W-:-:S05]  /*1e960*/  LEA R14, P0, R11, R2, 0x1 ;  /* 0x000000020b0e7211 */ /* 0x001fca00078008ff */
[----:B------:R0:W-:Y:S01]  /*1e970*/  STL [R1+0xf44], R14 ;  /* 0x000f440e01007387 */ /* 0x0001e20000100800 */
[----:B-1----:R-:W-:-:S03]  /*1e980*/  LEA.HI.X.SX32 R16, R13, R4, 0x1, P4 ;  /* 0x000000040d107211 */ /* 0x002fc600020f0eff */
[----:B0-----:R-:W3:Y:S04]  /*1e990*/  LDL.LU R14, [R1+0x88] ;  /* 0x00008800010e7983 */ /* 0x001ee80000300800 */
[----:B------:R0:W-:Y:S02]  /*1e9a0*/  STL [R1+0xf10], R16 ;  /* 0x000f101001007387 */ /* 0x0001e40000100800 */
[----:B0-----:R-:W-:Y:S02]  /*1e9b0*/  LEA.HI.X.SX32 R16, R22, R4, 0x1, P6 ;  /* 0x0000000416107211 */ /* 0x001fe400030f0eff */
        /* <DEDUP_REMOVED lines=8> */
[----:B------:R-:W-:Y:S01]  /*1ea40*/  STL [R1+0xf20], R16 ;  /* 0x000f201001007387 */ /* 0x000fe20000100800 */
[----:B0-----:R-:W-:-:S05]  /*1ea50*/  LEA R13, P5, R8, R2, 0x1 ;  /* 0x00000002080d7211 */ /* 0x001fca00078a08ff */
[----:B------:R0:W-:Y:S04]  /*1ea60*/  STL [R1+0xf5c], R13 ;  /* 0x000f5c0d01007387 */ /* 0x0001e80000100800 */
[----:B0-----:R-:W4:Y:S01]  /*1ea70*/  LDL.LU R13, [R1+0x7c] ;  /* 0x00007c00010d7983 */ /* 0x001f220000300800 */
[----:B------:R-:W-:-:S05]  /*1ea80*/  LEA.HI.X.SX32 R12, R12, R4, 0x1, P3 ;  /* 0x000000040c0c7211 */ /* 0x000fca00018f0eff */
[----:B------:R0:W-:Y:S01]  /*1ea90*/  STL [R1+0xf28], R12 ;  /* 0x000f280c01007387 */ /* 0x0001e20000100800 */
[----:B--2---:R-:W-:Y:S02]  /*1eaa0*/  LEA R16, P3, R5, R2, 0x1 ;  /* 0x0000000205107211 */ /* 0x004fe400078608ff */
[-C--:B0-----:R-:W-:Y:S02]  /*1eab0*/  LEA.HI.X.SX32 R12, R20, R4.reuse, 0x1, P2 ;  /* 0x00000004140c7211 */ /* 0x081fe400010f0eff */
[----:B------:R-:W2:Y:S04]  /*1eac0*/  LDL.LU R20, [R1+0x78] ;  /* 0x0000780001147983 */ /* 0x000ea80000300800 */
[----:B------:R-:W-:Y:S04]  /*1ead0*/  STL [R1+0xf64], R16 ;  /* 0x000f641001007387 */ /* 0x000fe80000100800 */
[----:B------:R0:W-:Y:S02]  /*1eae0*/  STL [R1+0xf30], R12 ;  /* 0x000f300c01007387 */ /* 0x0001e40000100800 */
[----:B0-----:R-:W-:-:S02]  /*1eaf0*/  LEA.HI.X.SX32 R12, R29, R4, 0x1, P1 ;  /* 0x000000041d0c7211 */ /* 0x001fc400008f0eff */
[----:B------:R-:W2:Y:S01]  /*1eb00*/  LDL.LU R29, [R1+0x74] ;  /* 0x00007400011d7983 */ /* 0x000ea20000300800 */
[----:B---3--:R-:W-:-:S05]  /*1eb10*/  LEA R16, P2, R7, R2, 0x1 ;  /* 0x0000000207107211 */ /* 0x008fca00078408ff */
[----:B------:R0:W-:Y:S04]  /*1eb20*/  STL [R1+0xf6c], R16 ;  /* 0x000f6c1001007387 */ /* 0x0001e80000100800 */
[----:B------:R1:W-:Y:S01]  /*1eb30*/  STL [R1+0xf38], R12 ;  /* 0x000f380c01007387 */ /* 0x0003e20000100800 */
[----:B0-----:R-:W-:-:S03]  /*1eb40*/  LEA.HI.X.SX32 R16, R11, R4, 0x1, P0 ;  /* 0x000000040b107211 */ /* 0x001fc600000f0eff */
[----:B-1----:R-:W3:Y:S01]  /*1eb50*/  LDL.LU R12, [R1+0x70] ;  /* 0x00007000010c7983 */ /* 0x002ee20000300800 */
[----:B------:R-:W-:-:S05]  /*1eb60*/  LEA R17, P1, R6, R2, 0x1 ;  /* 0x0000000206117211 */ /* 0x000fca00078208ff */
[----:B------:R0:W-:Y:S04]  /*1eb70*/  STL [R1+0xf74], R17 ;  /* 0x000f741101007387 */ /* 0x0001e80000100800 */
[----:B------:R-:W3:Y:S04]  /*1eb80*/  LDL.LU R11, [R1+0x6c] ;  /* 0x00006c00010b7983 */ /* 0x000ee80000300800 */
[----:B------:R1:W-:Y:S01]  /*1eb90*/  STL [R1+0xf40], R16 ;  /* 0x000f401001007387 */ /* 0x0003e20000100800 */
[----:B0-----:R-:W-:Y:S02]  /*1eba0*/  LEA R17, P0, R25, R2, 0x1 ;  /* 0x0000000219117211 */ /* 0x001fe400078008ff */
[----:B-1----:R-:W-:-:S03]  /*1ebb0*/  LEA.HI.X.SX32 R16, R10, R4, 0x1, P4 ;  /* 0x000000040a107211 */ /* 0x002fc600020f0eff */
[----:B------:R0:W-:Y:S04]  /*1ebc0*/  STL [R1+0xf7c], R17 ;  /* 0x000f7c1101007387 */ /* 0x0001e80000100800 */
[----:B------:R-:W3:Y:S04]  /*1ebd0*/  LDL.LU R10, [R1+0x68] ;  /* 0x00006800010a7983 */ /* 0x000ee80000300800 */
[----:B------:R1:W-:Y:S01]  /*1ebe0*/  STL [R1+0xf48], R16 ;  /* 0x000f481001007387 */ /* 0x0003e20000100800 */
[----:B0-----:R-:W-:Y:S02]  /*1ebf0*/  LEA R17, P4, R15, R2, 0x1 ;  /* 0x000000020f117211 */ /* 0x001fe400078808ff */
[----:B-1----:R-:W-:-:S03]  /*1ec00*/  LEA.HI.X.SX32 R16, R9, R4, 0x1, P6 ;  /* 0x0000000409107211 */ /* 0x002fc600030f0eff */
[----:B------:R-:W-:Y:S04]  /*1ec10*/  STL [R1+0xf84], R17 ;  /* 0x000f841101007387 */ /* 0x000fe80000100800 */
[----:B------:R-:W3:Y:S04]  /*1ec20*/  LDL.LU R9, [R1+0x64] ;  /* 0x0000640001097983 */ /* 0x000ee80000300800 */
[----:B------:R0:W-:Y:S02]  /*1ec30*/  STL [R1+0xf50], R16 ;  /* 0x000f501001007387 */ /* 0x0001e40000100800 */
[----:B0-----:R-:W-:-:S02]  /*1ec40*/  LEA.HI.X.SX32 R16, R8, R4, 0x1, P5 ;  /* 0x0000000408107211 */ /* 0x001fc400028f0eff */
[----:B------:R-:W3:Y:S01]  /*1ec50*/  LDL.LU R8, [R1+0x60] ;  /* 0x0000600001087983 */ /* 0x000ee20000300800 */
[----:B------:R-:W-:-:S05]  /*1ec60*/  LEA R17, P6, R24, R2, 0x1 ;  /* 0x0000000218117211 */ /* 0x000fca00078c08ff */
[----:B------:R0:W-:Y:S04]  /*1ec70*/  STL [R1+0xf8c], R17 ;  /* 0x000f8c1101007387 */ /* 0x0001e80000100800 */
[----:B------:R1:W-:Y:S01]  /*1ec80*/  STL [R1+0xf58], R16 ;  /* 0x000f581001007387 */ /* 0x0003e20000100800 */
[----:B0-----:R-:W-:Y:S02]  /*1ec90*/  LEA R17, P5, R23, R2, 0x1 ;  /* 0x0000000217117211 */ /* 0x001fe400078a08ff */
[-C--:B-1----:R-:W-:Y:S02]  /*1eca0*/  LEA.HI.X.SX32 R16, R5, R4.reuse, 0x1, P3 ;  /* 0x0000000405107211 */ /* 0x082fe400018f0eff */
        /* <DEDUP_REMOVED lines=11> */
[----:B------:R0:W-:Y:S04]  /*1ed60*/  STL [R1+0xfa4], R17 ;  /* 0x000fa41101007387 */ /* 0x0001e80000100800 */
[----:B------:R-:W-:Y:S01]  /*1ed70*/  STL [R1+0xf70], R16 ;  /* 0x000f701001007387 */ /* 0x000fe20000100800 */
[----:B0-----:R-:W-:Y:S02]  /*1ed80*/  LEA.HI.X.SX32 R17, R25, R4, 0x1, P0 ;  /* 0x0000000419117211 */ /* 0x001fe400000f0eff */
[----:B------:R-:W-:-:S05]  /*1ed90*/  LEA R18, P1, R21, R2, 0x1 ;  /* 0x0000000215127211 */ /* 0x000fca00078208ff */
[----:B------:R-:W-:Y:S04]  /*1eda0*/  STL [R1+0xfac], R18 ;  /* 0x000fac1201007387 */ /* 0x000fe80000100800 */
[----:B------:R-:W4:Y:S04]  /*1edb0*/  LDL.LU R25, [R1+0x50] ;  /* 0x0000500001197983 */ /* 0x000f280000300800 */
[----:B------:R0:W-:Y:S02]  /*1edc0*/  STL [R1+0xf78], R17 ;  /* 0x000f781101007387 */ /* 0x0001e40000100800 */
[----:B0-----:R-:W-:-:S02]  /*1edd0*/  LEA.HI.X.SX32 R17, R15, R4, 0x1, P4 ;  /* 0x000000040f117211 */ /* 0x001fc400020f0eff */
[----:B------:R-:W-:Y:S02]  /*1ede0*/  LEA R16, P0, R13, R2, 0x1 ;  /* 0x000000020d107211 */ /* 0x000fe400078008ff */
[----:B------:R-:W-:-:S03]  /*1edf0*/  LEA.HI.X.SX32 R15, R24, R4, 0x1, P6 ;  /* 0x00000004180f7211 */ /* 0x000fc600030f0eff */
[----:B------:R2:W-:Y:S04]  /*1ee00*/  STL [R1+0xfb4], R16 ;  /* 0x000fb41001007387 */ /* 0x0005e80000100800 */
[----:B------:R-:W-:Y:S04]  /*1ee10*/  STL [R1+0xf80], R17 ;  /* 0x000f801101007387 */ /* 0x000fe80000100800 */
[----:B------:R-:W4:Y:S01]  /*1ee20*/  LDL.LU R24, [R1+0x4c] ;  /* 0x00004c0001187983 */ /* 0x000f220000300800 */
[----:B--2---:R-:W-:-:S05]  /*1ee30*/  LEA R16, P4, R20, R2, 0x1 ;  /* 0x0000000214107211 */ /* 0x004fca00078808ff */
[----:B------:R0:W-:Y:S04]  /*1ee40*/  STL [R1+0xfbc], R16 ;  /* 0x000fbc1001007387 */ /* 0x0001e80000100800 */
[----:B------:R3:W-:Y:S01]  /*1ee50*/  STL [R1+0xf88], R15 ;  /* 0x000f880f01007387 */ /* 0x0007e20000100800 */
[----:B0-----:R-:W-:Y:S02]  /*1ee60*/  LEA.HI.X.SX32 R16, R23, R4, 0x1, P5 ;  /* 0x0000000417107211 */ /* 0x001fe400028f0eff */
[----:B------:R-:W-:-:S05]  /*1ee70*/  LEA R17, P6, R29, R2, 0x1 ;  /* 0x000000021d117211 */ /* 0x000fca00078c08ff */
[----:B------:R-:W-:Y:S04]  /*1ee80*/  STL [R1+0xfc4], R17 ;  /* 0x000fc41101007387 */ /* 0x000fe80000100800 */
[----:B------:R-:W2:Y:S04]  /*1ee90*/  LDL.LU R23, [R1+0x48] ;  /* 0x0000480001177983 */ /* 0x000ea80000300800 */
[----:B------:R0:W-:Y:S01]  /*1eea0*/  STL [R1+0xf90], R16 ;  /* 0x000f901001007387 */ /* 0x0001e20000100800 */
[----:B---3--:R-:W-:Y:S02]  /*1eeb0*/  LEA R15, P5, R12, R2, 0x1 ;  /* 0x000000020c0f7211 */ /* 0x008fe400078a08ff */
[----:B0-----:R-:W-:-:S03]  /*1eec0*/  LEA.HI.X.SX32 R16, R14, R4, 0x1, P3 ;  /* 0x000000040e107211 */ /* 0x001fc600018f0eff */
[----:B------:R0:W-:Y:S01]  /*1eed0*/  STL [R1+0xfcc], R15 ;  /* 0x000fcc0f01007387 */ /* 0x0001e20000100800 */
[----:B------:R-:W-:-:S03]  /*1eee0*/  LEA.HI.X.SX32 R14, R22, R4, 0x1, P2 ;  /* 0x00000004160e7211 */ /* 0x000fc600010f0eff */
[----:B------:R-:W-:Y:S04]  /*1eef0*/  STL [R1+0xf98], R16 ;  /* 0x000f981001007387 */ /* 0x000fe80000100800 */
[----:B------:R-:W3:Y:S01]  /*1ef00*/  LDL.LU R22, [R1+0x44] ;  /* 0x0000440001167983 */ /* 0x000ee20000300800 */
[----:B0-----:R-:W-:-:S05]  /*1ef10*/  LEA R15, P3, R11, R2, 0x1 ;  /* 0x000000020b0f7211 */ /* 0x001fca00078608ff */
[----:B------:R0:W-:Y:S04]  /*1ef20*/  STL [R1+0xfd4], R15 ;  /* 0x000fd40f01007387 */ /* 0x0001e80000100800 */
[----:B------:R1:W-:Y:S01]  /*1ef30*/  STL [R1+0xfa0], R14 ;  /* 0x000fa00e01007387 */ /* 0x0003e20000100800 */
[----:B0-----:R-:W-:Y:S02]  /*1ef40*/  LEA.HI.X.SX32 R15, R21, R4, 0x1, P1 ;  /* 0x00000004150f7211 */ /* 0x001fe400008f0eff */
[----:B------:R-:W-:-:S05]  /*1ef50*/  LEA R16, P2, R10, R2, 0x1 ;  /* 0x000000020a107211 */ /* 0x000fca00078408ff */
[----:B------:R-:W-:Y:S04]  /*1ef60*/  STL [R1+0xfdc], R16 ;  /* 0x000fdc1001007387 */ /* 0x000fe80000100800 */
[----:B------:R-:W3:Y:S04]  /*1ef70*/  LDL.LU R21, [R1+0x40] ;  /* 0x0000400001157983 */ /* 0x000ee80000300800 */
[----:B------:R0:W-:Y:S01]  /*1ef80*/  STL [R1+0xfa8], R15 ;  /* 0x000fa80f01007387 */ /* 0x0001e20000100800 */
[----:B-1----:R-:W-:Y:S02]  /*1ef90*/  LEA R14, P1, R9, R2, 0x1 ;  /* 0x00000002090e7211 */ /* 0x002fe400078208ff */
[----:B0-----:R-:W-:-:S03]  /*1efa0*/  LEA.HI.X.SX32 R15, R13, R4, 0x1, P0 ;  /* 0x000000040d0f7211 */ /* 0x001fc600000f0eff */
[----:B------:R0:W-:Y:S01]  /*1efb0*/  STL [R1+0xfe4], R14 ;  /* 0x000fe40e01007387 */ /* 0x0001e20000100800 */
[----:B------:R-:W-:-:S03]  /*1efc0*/  LEA.HI.X.SX32 R13, R20, R4, 0x1, P4 ;  /* 0x00000004140d7211 */ /* 0x000fc600020f0eff */
[----:B------:R-:W-:Y:S04]  /*1efd0*/  STL [R1+0xfb0], R15 ;  /* 0x000fb00f01007387 */ /* 0x000fe80000100800 */
[----:B------:R-:W3:Y:S01]  /*1efe0*/  LDL.LU R20, [R1+0x3c] ;  /* 0x00003c0001147983 */ /* 0x000ee20000300800 */
[----:B0-----:R-:W-:-:S05]  /*1eff0*/  LEA R14, P0, R8, R2, 0x1 ;  /* 0x00000002080e7211 */ /* 0x001fca00078008ff */
[----:B------:R-:W-:Y:S04]  /*1f000*/  STL [R1+0xfec], R14 ;  /* 0x000fec0e01007387 */ /* 0x000fe80000100800 */
[----:B------:R0:W-:Y:S02]  /*1f010*/  STL [R1+0xfb8], R13 ;  /* 0x000fb80d01007387 */ /* 0x0001e40000100800 */
[----:B0-----:R-:W-:Y:S02]  /*1f020*/  LEA.HI.X.SX32 R13, R29, R4, 0x1, P6 ;  /* 0x000000041d0d7211 */ /* 0x001fe400030f0eff */
[----:B------:R-:W3:Y:S01]  /*1f030*/  LDL.LU R29, [R1+0x38] ;  /* 0x00003800011d7983 */ /* 0x000ee20000300800 */
[----:B------:R-:W-:-:S05]  /*1f040*/  LEA R14, P4, R5, R2, 0x1 ;  /* 0x00000002050e7211 */ /* 0x000fca00078808ff */
[----:B------:R-:W-:Y:S04]  /*1f050*/  STL [R1+0xff4], R14 ;  /* 0x000ff40e01007387 */ /* 0x000fe80000100800 */
[----:B------:R0:W-:Y:S04]  /*1f060*/  STL [R1+0xfc0], R13 ;  /* 0x000fc00d01007387 */ /* 0x0001e80000100800 */
[----:B------:R-:W3:Y:S01]  /*1f070*/  LDL.LU R28, [R1+0x34] ;  /* 0x00003400011c7983 */ /* 0x000ee20000300800 */
[----:B0-----:R-:W-:Y:S02]  /*1f080*/  LEA.HI.X.SX32 R13, R12, R4, 0x1, P5 ;  /* 0x000000040c0d7211 */ /* 0x001fe400028f0eff */
[----:B------:R-:W-:-:S05]  /*1f090*/  LEA R14, P6, R7, R2, 0x1 ;  /* 0x00000002070e7211 */ /* 0x000fca00078c08ff */
[----:B------:R-:W-:Y:S04]  /*1f0a0*/  STL [R1+0xffc], R14 ;  /* 0x000ffc0e01007387 */ /* 0x000fe80000100800 */
[----:B------:R-:W-:Y:S04]  /*1f0b0*/  STL [R1+0xfc8], R13 ;  /* 0x000fc80d01007387 */ /* 0x000fe80000100800 */
[----:B------:R-:W3:Y:S01]  /*1f0c0*/  LDL.LU R18, [R1+0x30] ;  /* 0x0000300001127983 */ /* 0x000ee20000300800 */
[----:B------:R-:W-:Y:S02]  /*1f0d0*/  LEA R12, P5, R6, R2, 0x1 ;  /* 0x00000002060c7211 */ /* 0x000fe400078a08ff */
[----:B------:R-:W-:-:S03]  /*1f0e0*/  LEA.HI.X.SX32 R11, R11, R4, 0x1, P3 ;  /* 0x000000040b0b7211 */ /* 0x000fc600018f0eff */
[----:B------:R-:W-:Y:S04]  /*1f0f0*/  STL [R1+0x1004], R12 ;  /* 0x0010040c01007387 */ /* 0x000fe80000100800 */
[----:B------:R-:W3:Y:S04]  /*1f100*/  LDL.LU R17, [R1+0x2c] ;  /* 0x00002c0001117983 */ /* 0x000ee80000300800 */
[----:B------:R0:W-:Y:S04]  /*1f110*/  STL [R1+0xfd0], R11 ;  /* 0x000fd00b01007387 */ /* 0x0001e80000100800 */
[----:B------:R-:W3:Y:S01]  /*1f120*/  LDL.LU R16, [R1+0x28] ;  /* 0x0000280001107983 */ /* 0x000ee20000300800 */
[----:B0-----:R-:W-:-:S02]  /*1f130*/  LEA.HI.X.SX32 R11, R10, R4, 0x1, P2 ;  /* 0x000000040a0b7211 */ /* 0x001fc400010f0eff */
[----:B----4-:R-:W-:-:S05]  /*1f140*/  LEA R12, P3, R25, R2, 0x1 ;  /* 0x00000002190c7211 */ /* 0x010fca00078608ff */
[----:B------:R0:W-:Y:S04]  /*1f150*/  STL [R1+0x100c], R12 ;  /* 0x00100c0c01007387 */ /* 0x0001e80000100800 */
[----:B------:R-:W4:Y:S04]  /*1f160*/  LDL.LU R15, [R1+0x24] ;  /* 0x00002400010f7983 */ /* 0x000f280000300800 */
[----:B------:R-:W-:Y:S04]  /*1f170*/  STL [R1+0xfd8], R11 ;  /* 0x000fd80b01007387 */ /* 0x000fe80000100800 */
[----:B------:R-:W4:Y:S01]  /*1f180*/  LDL.LU R14, [R1+0x20] ;  /* 0x00002000010e7983 */ /* 0x000f220000300800 */
[----:B------:R-:W-:-:S05]  /*1f190*/  LEA R10, P2, R24, R2, 0x1 ;  /* 0x00000002180a7211 */ /* 0x000fca00078408ff */
[----:B------:R-:W-:Y:S04]  /*1f1a0*/  STL [R1+0x1014], R10 ;  /* 0x0010140a01007387 */ /* 0x000fe80000100800 */
[----:B------:R-:W4:Y:S01]  /*1f1b0*/  LDL.LU R13, [R1+0x1c] ;  /* 0x00001c00010d7983 */ /* 0x000f220000300800 */
[----:B------:R-:W-:-:S05]  /*1f1c0*/  LEA.HI.X.SX32 R9, R9, R4, 0x1, P1 ;  /* 0x0000000409097211 */ /* 0x000fca00008f0eff */
[----:B------:R1:W-:Y:S04]  /*1f1d0*/  STL [R1+0xfe0], R9 ;  /* 0x000fe00901007387 */ /* 0x0003e80000100800 */
[----:B0-----:R-:W4:Y:S01]  /*1f1e0*/  LDL.LU R12, [R1+0x18] ;  /* 0x00001800010c7983 */ /* 0x001f220000300800 */
[----:B-1----:R-:W-:Y:S02]  /*1f1f0*/  LEA.HI.X.SX32 R9, R8, R4, 0x1, P0 ;  /* 0x0000000408097211 */ /* 0x002fe400000f0eff */
[----:B--2---:R-:W-:Y:S02]  /*1f200*/  LEA R10, P1, R23, R2, 0x1 ;  /* 0x00000002170a7211 */ /* 0x004fe400078208ff */
[----:B------:R-:W-:-:S03]  /*1f210*/  LEA.HI.X.SX32 R5, R5, R4, 0x1, P4 ;  /* 0x0000000405057211 */ /* 0x000fc600020f0eff */
[----:B------:R0:W-:Y:S04]  /*1f220*/  STL [R1+0x101c], R10 ;  /* 0x00101c0a01007387 */ /* 0x0001e80000100800 */
[----:B------:R-:W2:Y:S04]  /*1f230*/  LDL.LU R11, [R1+0x14] ;  /* 0x00001400010b7983 */ /* 0x000ea80000300800 */
[----:B------:R1:W-:Y:S04]  /*1f240*/  STL [R1+0xfe8], R9 ;  /* 0x000fe80901007387 */ /* 0x0003e80000100800 */
[----:B0-----:R-:W2:Y:S01]  /*1f250*/  LDL.LU R10, [R1+0x10] ;  /* 0x00001000010a7983 */ /* 0x001ea20000300800 */
[----:B------:R-:W-:-:S02]  /*1f260*/  LEA.HI.X.SX32 R7, R7, R4, 0x1, P6 ;  /* 0x0000000407077211 */ /* 0x000fc400030f0eff */
[----:B---3--:R-:W-:-:S05]  /*1f270*/  LEA R8, P0, R22, R2, 0x1 ;  /* 0x0000000216087211 */ /* 0x008fca00078008ff */
[----:B------:R-:W-:Y:S04]  /*1f280*/  STL [R1+0x1024], R8 ;  /* 0x0010240801007387 */ /* 0x000fe80000100800 */
[----:B-1----:R-:W3:Y:S04]  /*1f290*/  LDL.LU R9, [R1+0xc] ;  /* 0x00000c0001097983 */ /* 0x002ee80000300800 */
[----:B------:R0:W-:Y:S01]  /*1f2a0*/  STL [R1+0xff0], R5 ;  /* 0x000ff00501007387 */ /* 0x0001e20000100800 */
[----:B------:R-:W-:-:S03]  /*1f2b0*/  LEA.HI.X.SX32 R6, R6, R4, 0x1, P5 ;  /* 0x0000000406067211 */ /* 0x000fc600028f0eff */
[----:B0-----:R-:W2:Y:S01]  /*1f2c0*/  LDL.LU R5, [R1+0x8] ;  /* 0x0000080001057983 */ /* 0x001ea20000300800 */
[----:B------:R-:W-:-:S05]  /*1f2d0*/  LEA R8, P4, R21, R2, 0x1 ;  /* 0x0000000215087211 */ /* 0x000fca00078808ff */
[----:B------:R0:W-:Y:S04]  /*1f2e0*/  STL [R1+0x102c], R8 ;  /* 0x00102c0801007387 */ /* 0x0001e80000100800 */
[----:B0-----:R-:W3:Y:S04]  /*1f2f0*/  LDL.LU R8, [R1+0x4] ;  /* 0x0000040001087983 */ /* 0x001ee80000300800 */
[----:B------:R0:W-:Y:S02]  /*1f300*/  STL [R1+0xff8], R7 ;  /* 0x000ff80701007387 */ /* 0x0001e40000100800 */
[----:B0-----:R-:W-:-:S05]  /*1f310*/  LEA R7, P6, R20, R2, 0x1 ;  /* 0x0000000214077211 */ /* 0x001fca00078c08ff */
[----:B------:R0:W-:Y:S01]  /*1f320*/  STL [R1+0x1034], R7 ;  /* 0x0010340701007387 */ /* 0x0001e20000100800 */
[----:B------:R-:W-:-:S03]  /*1f330*/  LEA.HI.X.SX32 R25, R25, R4, 0x1, P3 ;  /* 0x0000000419197211 */ /* 0x000fc600018f0eff */
[----:B0-----:R-:W3:Y:S04]  /*1f340*/  LDL.LU R7, [R1] ;  /* 0x0000000001077983 */ /* 0x001ee80000300800 */
[----:B------:R0:W-:Y:S02]  /*1f350*/  STL [R1+0x1000], R6 ;  /* 0x0010000601007387 */ /* 0x0001e40000100800 */
[----:B0-----:R-:W-:-:S05]  /*1f360*/  LEA R6, P5, R29, R2, 0x1 ;  /* 0x000000021d067211 */ /* 0x001fca00078a08ff */
[----:B------:R0:W-:Y:S01]  /*1f370*/  STL [R1+0x103c], R6 ;  /* 0x00103c0601007387 */ /* 0x0001e20000100800 */
[----:B------:R-:W-:-:S03]  /*1f380*/  LEA.HI.X.SX32 R24, R24, R4, 0x1, P2 ;  /* 0x0000000418187211 */ /* 0x000fc600010f0eff */
[----:B0-----:R-:W3:Y:S04]  /*1f390*/  LDL.LU R6, [R1+0x39c] ;  /* 0x00039c0001067983 */ /* 0x001ee80000300800 */
        /* <DEDUP_REMOVED lines=21> */
[----:B----4-:R-:W-:-:S05]  /*1f4f0*/  LEA R21, P4, R15, R2, 0x1 ;  /* 0x000000020f157211 */ /* 0x010fca00078808ff */
[----:B------:R0:W-:Y:S01]  /*1f500*/  STL [R1+0x1064], R21 ;  /* 0x0010641501007387 */ /* 0x0001e20000100800 */
[----:B------:R-:W-:-:S03]  /*1f510*/  LEA.HI.X.SX32 R29, R29, R4, 0x1, P5 ;  /* 0x000000041d1d7211 */ /* 0x000fc600028f0eff */
[----:B0-----:R-:W4:Y:S04]  /*1f520*/  LDL.LU R21, [R1+0x168c] ;  /* 0x00168c0001157983 */ /* 0x001f280000300800 */
[----:B------:R0:W-:Y:S02]  /*1f530*/  STL [R1+0x1030], R20 ;  /* 0x0010301401007387 */ /* 0x0001e40000100800 */
[----:B0-----:R-:W-:-:S05]  /*1f540*/  LEA R20, P6, R14, R2, 0x1 ;  /* 0x000000020e147211 */ /* 0x001fca00078c08ff */
[----:B------:R0:W-:Y:S04]  /*1f550*/  STL [R1+0x106c], R20 ;  /* 0x00106c1401007387 */ /* 0x0001e80000100800 */
[----:B0-----:R-:W4:Y:S04]  /*1f560*/  LDL.LU R20, [R1+0x1688] ;  /* 0x0016880001147983 */ /* 0x001f280000300800 */
[----:B------:R0:W-:Y:S02]  /*1f570*/  STL [R1+0x1038], R29 ;  /* 0x0010381d01007387 */ /* 0x0001e40000100800 */
[----:B0-----:R-:W-:-:S05]  /*1f580*/  LEA R29, P5, R13, R2, 0x1 ;  /* 0x000000020d1d7211 */ /* 0x001fca00078a08ff */
[----:B------:R0:W-:Y:S04]  /*1f590*/  STL [R1+0x1074], R29 ;  /* 0x0010741d01007387 */ /* 0x0001e80000100800 */
[----:B0-----:R-:W4:Y:S01]  /*1f5a0*/  LDL.LU R29, [R1+0x1684] ;  /* 0x00168400011d7983 */ /* 0x001f220000300800 */
[----:B------:R-:W-:-:S05]  /*1f5b0*/  LEA.HI.X.SX32 R28, R28, R4, 0x1, P3 ;  /* 0x000000041c1c7211 */ /* 0x000fca00018f0eff */
[----:B------:R0:W-:Y:S02]  /*1f5c0*/  STL [R1+0x1040], R28 ;  /* 0x0010401c01007387 */ /* 0x0001e40000100800 */
[----:B0-----:R-:W-:-:S05]  /*1f5d0*/  LEA R28, P3, R12, R2, 0x1 ;  /* 0x000000020c1c7211 */ /* 0x001fca00078608ff */
[----:B------:R0:W-:Y:S02]  /*1f5e0*/  STL [R1+0x107c], R28 ;  /* 0x00107c1c01007387 */ /* 0x0001e40000100800 */
[----:B0-----:R-:W-:Y:S02]  /*1f5f0*/  LEA.HI.X.SX32 R28, R18, R4, 0x1, P2 ;  /* 0x00000004121c7211 */ /* 0x001fe400010f0eff */
[----:B--2---:R-:W-:-:S03]  /*1f600*/  LEA R18, P2, R11, R2, 0x1 ;  /* 0x000000020b127211 */ /* 0x004fc600078408ff */
[----:B------:R0:W-:Y:S04]  /*1f610*/  STL [R1+0x1048], R28 ;  /* 0x0010481c01007387 */ /* 0x0001e80000100800 */
[----:B------:R1:W-:Y:S01]  /*1f620*/  STL [R1+0x1084], R18 ;  /* 0x0010841201007387 */ /* 0x0003e20000100800 */
[-C--:B------:R-:W-:Y:S02]  /*1f630*/  LEA.HI.X.SX32 R15, R15, R4.reuse, 0x1, P4 ;  /* 0x000000040f0f7211 */ /* 0x080fe400020f0eff */
[-C--:B0-----:R-:W-:Y:S02]  /*1f640*/  LEA.HI.X.SX32 R28, R17, R4.reuse, 0x1, P1 ;  /* 0x00000004111c7211 */ /* 0x081fe400008f0eff */
[----:B------:R-:W-:Y:S02]  /*1f650*/  LEA.HI.X.SX32 R17, R16, R4, 0x1, P0 ;  /* 0x0000000410117211 */ /* 0x000fe400000f0eff */
[----:B-1----:R-:W-:-:S02]  /*1f660*/  LEA R18, P1, R10, R2, 0x1 ;  /* 0x000000020a127211 */ /* 0x002fc400078208ff */
[-C--:B---3--:R-:W-:Y:S01]  /*1f670*/  LEA R16, P0, R9, R2.reuse, 0x1 ;  /* 0x0000000209107211 */ /* 0x088fe200078008ff */
[----:B------:R-:W-:Y:S04]  /*1f680*/  STL [R1+0x1050], R28 ;  /* 0x0010501c01007387 */ /* 0x000fe80000100800 */
[----:B------:R-:W-:Y:S04]  /*1f690*/  STL [R1+0x108c], R18 ;  /* 0x00108c1201007387 */ /* 0x000fe80000100800 */
[----:B------:R0:W-:Y:S04]  /*1f6a0*/  STL [R1+0x1058], R17 ;  /* 0x0010581101007387 */ /* 0x0001e80000100800 */
[----:B------:R1:W-:Y:S04]  /*1f6b0*/  STL [R1+0x1094], R16 ;  /* 0x0010941001007387 */ /* 0x0003e80000100800 */
[----:B------:R2:W-:Y:S01]  /*1f6c0*/  STL [R1+0x1060], R15 ;  /* 0x0010600f01007387 */ /* 0x0005e20000100800 */
[----:B0-----:R-:W-:-:S02]  /*1f6d0*/  LEA R17, P4, R5, R2, 0x1 ;  /* 0x0000000205117211 */ /* 0x001fc400078808ff */
[-C--:B-1----:R-:W-:Y:S02]  /*1f6e0*/  LEA.HI.X.SX32 R16, R14, R4.reuse, 0x1, P6 ;  /* 0x000000040e107211 */ /* 0x082fe400030f0eff */
[----:B------:R-:W-:Y:S02]  /*1f6f0*/  LEA.HI.X.SX32 R14, R13, R4, 0x1, P5 ;  /* 0x000000040d0e7211 */ /* 0x000fe400028f0eff */
[-C--:B--2---:R-:W-:Y:S01]  /*1f700*/  LEA R15, P6, R8, R2.reuse, 0x1 ;  /* 0x00000002080f7211 */ /* 0x084fe200078c08ff */
[----:B------:R-:W-:Y:S01]  /*1f710*/  STL [R1+0x109c], R17 ;  /* 0x00109c1101007387 */ /* 0x000fe20000100800 */
[----:B------:R-:W-:Y:S02]  /*1f720*/  LEA R13, P5, R7, R2, 0x1 ;  /* 0x00000002070d7211 */ /* 0x000fe400078a08ff */
[-C--:B------:R-:W-:Y:S01]  /*1f730*/  LEA.HI.X.SX32 R12, R12, R4.reuse, 0x1, P3 ;  /* 0x000000040c0c7211 */ /* 0x080fe200018f0eff */
[----:B------:R-:W-:Y:S04]  /*1f740*/  STL [R1+0x1068], R16 ;  /* 0x0010681001007387 */ /* 0x000fe80000100800 */
[----:B------:R-:W-:Y:S04]  /*1f750*/  STL [R1+0x10a4], R15 ;  /* 0x0010a40f01007387 */ /* 0x000fe80000100800 */
[----:B------:R-:W-:Y:S04]  /*1f760*/  STL [R1+0x1070], R14 ;  /* 0x0010700e01007387 */ /* 0x000fe80000100800 */
[----:B------:R0:W-:Y:S04]  /*1f770*/  STL [R1+0x10ac], R13 ;  /* 0x0010ac0d01007387 */ /* 0x0001e80000100800 */
[----:B------:R1:W-:Y:S01]  /*1f780*/  STL [R1+0x1078], R12 ;  /* 0x0010780c01007387 */ /* 0x0003e20000100800 */
[----:B------:R-:W-:-:S02]  /*1f790*/  LEA.HI.X.SX32 R9, R9, R4, 0x1, P0 ;  /* 0x0000000409097211 */ /* 0x000fc400000f0eff */
[-C--:B0-----:R-:W-:Y:S02]  /*1f7a0*/  LEA.HI.X.SX32 R13, R11, R4.reuse, 0x1, P2 ;  /* 0x000000040b0d7211 */ /* 0x081fe400010f0eff */
[----:B------:R-:W-:Y:S02]  /*1f7b0*/  LEA.HI.X.SX32 R11, R10, R4, 0x1, P1 ;  /* 0x000000040a0b7211 */ /* 0x000fe400008f0eff */
[-C--:B-1----:R-:W-:Y:S01]  /*1f7c0*/  LEA R12, P2, R6, R2.reuse, 0x1 ;  /* 0x00000002060c7211 */ /* 0x082fe200078408ff */
[----:B------:R-:W-:Y:S02]  /*1f7d0*/  IMAD R27, R27, c[0x0][0x190], RZ ;  /* 0x000064001b1b7a24 */ /* 0x000fe400078e02ff */
[----:B------:R-:W-:Y:S01]  /*1f7e0*/  IMAD R3, R3, c[0x0][0x190], RZ ;  /* 0x0000640003037a24 */ /* 0x000fe200078e02ff */
[-C--:B----4-:R-:W-:Y:S02]  /*1f7f0*/  LEA R10, P1, R20, R2.reuse, 0x1 ;  /* 0x00000002140a7211 */ /* 0x090fe400078208ff */
[----:B------:R-:W-:-:S05]  /*1f800*/  LEA R14, P3, R29, R2, 0x1 ;  /* 0x000000021d0e7211 */ /* 0x000fca00078608ff */
[----:B------:R-:W-:Y:S04]  /*1f810*/  STL [R1+0x10b4], R14 ;  /* 0x0010b40e01007387 */ /* 0x000fe80000100800 */
[----:B------:R-:W-:Y:S04]  /*1f820*/  STL [R1+0x1080], R13 ;  /* 0x0010800d01007387 */ /* 0x000fe80000100800 */
[----:B------:R-:W-:Y:S04]  /*1f830*/  STL [R1+0x10bc], R12 ;  /* 0x0010bc0c01007387 */ /* 0x000fe80000100800 */
[----:B------:R0:W-:Y:S04]  /*1f840*/  STL [R1+0x1088], R11 ;  /* 0x0010880b01007387 */ /* 0x0001e80000100800 */
[----:B------:R1:W-:Y:S04]  /*1f850*/  STL [R1+0x10c4], R10 ;  /* 0x0010c40a01007387 */ /* 0x0003e80000100800 */
[----:B------:R2:W-:Y:S01]  /*1f860*/  STL [R1+0x1090], R9 ;  /* 0x0010900901007387 */ /* 0x0005e20000100800 */
[----:B0-----:R-:W-:-:S02]  /*1f870*/  LEA R11, P0, R21, R2, 0x1 ;  /* 0x00000002150b7211 */ /* 0x001fc400078008ff */
[----:B-1----:R-:W-:-:S03]  /*1f880*/  LEA.HI.X.SX32 R10, R5, R4, 0x1, P4 ;  /* 0x00000004050a7211 */ /* 0x002fc600020f0eff */
[----:B------:R-:W-:Y:S01]  /*1f890*/  STL [R1+0x10cc], R11 ;  /* 0x0010cc0b01007387 */ /* 0x000fe20000100800 */
[----:B--2---:R-:W-:-:S03]  /*1f8a0*/  LEA R9, P4, R22, R2, 0x1 ;  /* 0x0000000216097211 */ /* 0x004fc600078808ff */
[----:B------:R-:W2:Y:S04]  /*1f8b0*/  LDL.LU R5, [R1+0x3b8] ;  /* 0x0003b80001057983 */ /* 0x000ea80000300800 */
[----:B------:R0:W-:Y:S04]  /*1f8c0*/  STL [R1+0x1098], R10 ;  /* 0x0010980a01007387 */ /* 0x0001e80000100800 */
[----:B------:R1:W-:Y:S01]  /*1f8d0*/  STL [R1+0x10d0], R9 ;  /* 0x0010d00901007387 */ /* 0x0003e20000100800 */
[-C--:B0-----:R-:W-:Y:S02]  /*1f8e0*/  LEA.HI.X.SX32 R10, R8, R4.reuse, 0x1, P6 ;  /* 0x00000004080a7211 */ /* 0x081fe400030f0eff */
[----:B------:R-:W-:-:S02]  /*1f8f0*/  LEA.HI.X.SX32 R8, R7, R4, 0x1, P5 ;  /* 0x0000000407087211 */ /* 0x000fc400028f0eff */
[-C--:B-1----:R-:W-:Y:S02]  /*1f900*/  LEA R9, P6, R23, R2.reuse, 0x1 ;  /* 0x0000000217097211 */ /* 0x082fe400078c08ff */
[----:B------:R-:W-:Y:S01]  /*1f910*/  LEA R7, P5, R24, R2, 0x1 ;  /* 0x0000000218077211 */ /* 0x000fe200078a08ff */
[----:B------:R-:W-:Y:S04]  /*1f920*/  STL [R1+0x10a0], R10 ;  /* 0x0010a00a01007387 */ /* 0x000fe80000100800 */
[----:B------:R0:W-:Y:S04]  /*1f930*/  STL [R1+0x10d4], R9 ;  /* 0x0010d40901007387 */ /* 0x0001e80000100800 */
[----:B------:R1:W-:Y:S04]  /*1f940*/  STL [R1+0x10a8], R8 ;  /* 0x0010a80801007387 */ /* 0x0003e80000100800 */
[----:B------:R3:W-:Y:S01]  /*1f950*/  STL [R1+0x10d8], R7 ;  /* 0x0010d80701007387 */ /* 0x0007e20000100800 */
[----:B0-----:R-:W-:-:S02]  /*1f960*/  LEA.HI.X.SX32 R9, R29, R4, 0x1, P3 ;  /* 0x000000041d097211 */ /* 0x001fc400018f0eff */
[----:B-1----:R-:W-:-:S03]  /*1f970*/  LEA R8, P3, R25, R2, 0x1 ;  /* 0x0000000219087211 */ /* 0x002fc600078608ff */
[----:B------:R-:W-:Y:S01]  /*1f980*/  STL [R1+0x10b0], R9 ;  /* 0x0010b00901007387 */ /* 0x000fe20000100800 */
[----:B---3--:R-:W-:Y:S02]  /*1f990*/  LEA.HI.X.SX32 R7, R6, R4, 0x1, P2 ;  /* 0x0000000406077211 */ /* 0x008fe400010f0eff */
[----:B------:R-:W-:Y:S01]  /*1f9a0*/  LEA R6, P2, R27, R2, 0x1 ;  /* 0x000000021b067211 */ /* 0x000fe200078408ff */
        /* <DEDUP_REMOVED lines=9> */
[----:B------:R-:W3:Y:S04]  /*1fa40*/  LDL.LU R10, [R1+0x48c] ;  /* 0x00048c00010a7983 */ /* 0x000ee80000300800 */
[----:B------:R1:W-:Y:S01]  /*1fa50*/  STL [R1+0x10c8], R6 ;  /* 0x0010c80601007387 */ /* 0x0003e20000100800 */
[----:B0-----:R-:W-:-:S03]  /*1fa60*/  LEA.HI.X.SX32 R7, R24, R4, 0x1, P5 ;  /* 0x0000000418077211 */ /* 0x001fc600028f0eff */
[----:B------:R0:W-:Y:S04]  /*1fa70*/  STL [R1+0x984], R2 ;  /* 0x0009840201007387 */ /* 0x0001e80000100800 */
[----:B------:R-:W4:Y:S01]  /*1fa80*/  LDL.LU R11, [R1+0x448] ;  /* 0x00044800010b7983 */ /* 0x000f220000300800 */
[-C--:B-1----:R-:W-:Y:S02]  /*1fa90*/  LEA.HI.X.SX32 R6, R22, R4.reuse, 0x1, P4 ;  /* 0x0000000416067211 */ /* 0x082fe400020f0eff */
[----:B0-----:R-:W-:-:S03]  /*1faa0*/  LEA.HI.X.SX32 R2, R23, R4, 0x1, P6 ;  /* 0x0000000417027211 */ /* 0x001fc600030f0eff */
[----:B------:R0:W-:Y:S04]  /*1fab0*/  STL [R1+0x970], R6 ;  /* 0x0009700601007387 */ /* 0x0001e80000100800 */
[----:B------:R1:W-:Y:S04]  /*1fac0*/  STL [R1+0x974], R2 ;  /* 0x0009740201007387 */ /* 0x0003e80000100800 */
[----:B------:R-:W-:Y:S01]  /*1fad0*/  STL [R1+0x978], R7 ;  /* 0x0009780701007387 */ /* 0x000fe20000100800 */
[-C--:B0-----:R-:W-:Y:S02]  /*1fae0*/  LEA.HI.X.SX32 R6, R25, R4.reuse, 0x1, P3 ;  /* 0x0000000419067211 */ /* 0x081fe400018f0eff */
[----:B-1----:R-:W-:-:S02]  /*1faf0*/  LEA.HI.X.SX32 R2, R27, R4, 0x1, P2 ;  /* 0x000000041b027211 */ /* 0x002fc400010f0eff */
[----:B------:R-:W4:Y:S04]  /*1fb00*/  LDL.LU R27, [R1+0x480] ;  /* 0x00048000011b7983 */ /* 0x000f280000300800 */
[----:B------:R0:W-:Y:S04]  /*1fb10*/  STL [R1+0x97c], R6 ;  /* 0x00097c0601007387 */ /* 0x0001e80000100800 */
[----:B------:R-:W4:Y:S01]  /*1fb20*/  LDL.LU R25, [R1+0x44c] ;  /* 0x00044c0001197983 */ /* 0x000f220000300800 */
[----:B0-----:R-:W-:-:S03]  /*1fb30*/  LEA.HI.X.SX32 R6, R26, R4, 0x1, P1 ;  /* 0x000000041a067211 */ /* 0x001fc600008f0eff */
[----:B------:R-:W-:Y:S04]  /*1fb40*/  STL [R1+0x980], R2 ;  /* 0x0009800201007387 */ /* 0x000fe80000100800 */
[----:B------:R0:W-:Y:S04]  /*1fb50*/  STL [R1+0x988], R6 ;  /* 0x0009880601007387 */ /* 0x0001e80000100800 */
[----:B------:R-:W4:Y:S04]  /*1fb60*/  LDL.LU R12, [R1+0x450] ;  /* 0x00045000010c7983 */ /* 0x000f280000300800 */
[----:B0-----:R-:W0:Y:S01]  /*1fb70*/  S2R R6, SR_TID.X ;  /* 0x0000000000067919 */ /* 0x001e220000002100 */
[----:B------:R-:W-:-:S05]  /*1fb80*/  LEA.HI.X.SX32 R2, R3, R4, 0x1, P0 ;  /* 0x0000000403027211 */ /* 0x000fca00000f0eff */
[----:B------:R-:W-:Y:S04]  /*1fb90*/  STL [R1+0x76c], R2 ;  /* 0x00076c0201007387 */ /* 0x000fe80000100800 */
[----:B------:R-:W4:Y:S04]  /*1fba0*/  LDL.LU R13, [R1+0x454] ;  /* 0x00045400010d7983 */ /* 0x000f280000300800 */
[----:B------:R-:W4:Y:S04]  /*1fbb0*/  LDL.LU R24, [R1+0x458] ;  /* 0x0004580001187983 */ /* 0x000f280000300800 */
[----:B------:R-:W4:Y:S04]  /*1fbc0*/  LDL.LU R14, [R1+0x45c] ;  /* 0x00045c00010e7983 */ /* 0x000f280000300800 */
[----:B------:R-:W4:Y:S01]  /*1fbd0*/  LDL.LU R15, [R1+0x460] ;  /* 0x00046000010f7983 */ /* 0x000f220000300800 */
[----:B0-----:R-:W-:-:S03]  /*1fbe0*/  SHF.R.U32.HI R7, RZ, 0x7, R6 ;  /* 0x00000007ff077819 */ /* 0x001fc60000011606 */
[----:B------:R-:W4:Y:S01]  /*1fbf0*/  LDL.LU R23, [R1+0x464] ;  /* 0x0004640001177983 */ /* 0x000f220000300800 */
[----:B------:R-:W-:-:S04]  /*1fc00*/  SGXT.U32 R7, R7, 0x1 ;  /* 0x000000010707781a */ /* 0x000fc80000000000 */
[C---:B------:R-:W-:Y:S02]  /*1fc10*/  LOP3.LUT R9, R7.reuse, 0x7e, RZ, 0xfc, !PT ;  /* 0x0000007e07097812 */ /* 0x040fe400078efcff */
[C---:B------:R-:W-:Y:S01]  /*1fc20*/  LOP3.LUT R8, R7.reuse, 0x7e, RZ, 0xfc, !PT ;  /* 0x0000007e07087812 */ /* 0x040fe200078efcff */
[----:B------:R-:W-:Y:S01]  /*1fc30*/  IMAD.MOV R6, RZ, RZ, -c[0x0][0x188] ;  /* 0x80006200ff067624 */ /* 0x000fe200078e02ff */
[----:B------:R-:W-:Y:S01]  /*1fc40*/  LOP3.LUT R29, R7, 0x7e, RZ, 0xfc, !PT ;  /* 0x0000007e071d7812 */ /* 0x000fe200078efcff */
[----:B------:R-:W-:Y:S02]  /*1fc50*/  IMAD R9, R9, c[0x0][0x188], RZ ;  /* 0x0000620009097a24 */ /* 0x000fe400078e02ff */
[----:B------:R-:W-:Y:S02]  /*1fc60*/  IMAD R8, R8, c[0x0][0x188], RZ ;  /* 0x0000620008087a24 */ /* 0x000fe400078e02ff */
[----:B------:R-:W-:Y:S02]  /*1fc70*/  IMAD R9, R6, 0x2, R9 ;  /* 0x0000000206097824 */ /* 0x000fe400078e0209 */
[----:B------:R-:W-:-:S02]  /*1fc80*/  IMAD R29, R29, c[0x0][0x188], RZ ;  /* 0x000062001d1d7a24 */ /* 0x000fc400078e02ff */
[C---:B------:R-:W-:Y:S02]  /*1fc90*/  IMAD R8, R6.reuse, 0x2, R8 ;  /* 0x0000000206087824 */ /* 0x040fe400078e0208 */
[----:B------:R-:W-:Y:S02]  /*1fca0*/  IMAD R9, R6, 0x2, R9 ;  /* 0x0000000206097824 */ /* 0x000fe400078e0209 */
[----:B------:R-:W-:Y:S01]  /*1fcb0*/  IMAD R21, R7, c[0x0][0x188], RZ ;  /* 0x0000620007157a24 */ /* 0x000fe200078e02ff */
[----:B--2---:R-:W-:-:S04]  /*1fcc0*/  LEA R3, P0, R5, c[0x0][0x160], 0x1 ;  /* 0x0000580005037a11 */ /* 0x004fc800078008ff */
[-C--:B------:R-:W-:Y:S02]  /*1fcd0*/  LEA R6, P1, R29, R3.reuse, 0x1 ;  /* 0x000000031d067211 */ /* 0x080fe400078208ff */
[----:B------:R-:W-:-:S03]  /*1fce0*/  LEA R7, P2, R8, R3, 0x1 ;  /* 0x0000000308077211 */ /* 0x000fc600078408ff */
[----:B------:R0:W-:Y:S04]  /*1fcf0*/  STL [R1+0x774], R6 ;  /* 0x0007740601007387 */ /* 0x0001e80000100800 */
[----:B------:R-:W2:Y:S04]  /*1fd00*/  LDL.LU R16, [R1+0x468] ;  /* 0x0004680001107983 */ /* 0x000ea80000300800 */
[----:B------:R3:W-:Y:S01]  /*1fd10*/  STL [R1+0x77c], R7 ;  /* 0x00077c0701007387 */ /* 0x0007e20000100800 */
[----:B0-----:R-:W-:-:S03]  /*1fd20*/  LEA R6, P5, R9, R3, 0x1 ;  /* 0x0000000309067211 */ /* 0x001fc600078a08ff */
[----:B------:R-:W2:Y:S01]  /*1fd30*/  LDL.LU R17, [R1+0x46c] ;  /* 0x00046c0001117983 */ /* 0x000ea20000300800 */
[----:B------:R-:W-:-:S03]  /*1fd40*/  LEA.HI.X.SX32 R2, R5, c[0x0][0x164], 0x1, P0 ;  /* 0x0000590005027a11 */ /* 0x000fc600000f0eff */
[----:B------:R-:W-:Y:S04]  /*1fd50*/  STL [R1+0x784], R6 ;  /* 0x0007840601007387 */ /* 0x000fe80000100800 */
[----:B------:R-:W2:Y:S01]  /*1fd60*/  LDL.LU R22, [R1+0x470] ;  /* 0x0004700001167983 */ /* 0x000ea20000300800 */
[----:B------:R-:W-:Y:S02]  /*1fd70*/  LEA.HI.X.SX32 R26, R29, R2, 0x1, P1 ;  /* 0x000000021d1a7211 */ /* 0x000fe400008f0eff */
[-C--:B---3--:R-:W-:Y:S02]  /*1fd80*/  LEA R7, P3, R10, R3.reuse, 0x1 ;  /* 0x000000030a077211 */ /* 0x088fe400078608ff */
[-C--:B----4-:R-:W-:Y:S02]  /*1fd90*/  LEA R20, P0, R11, R3.reuse, 0x1 ;  /* 0x000000030b147211 */ /* 0x090fe400078008ff */
[----:B------:R-:W-:-:S05]  /*1fda0*/  LEA R18, P4, R27, R3, 0x1 ;  /* 0x000000031b127211 */ /* 0x000fca00078808ff */
[----:B------:R0:W-:Y:S04]  /*1fdb0*/  STL [R1+0x78c], R18 ;  /* 0x00078c1201007387 */ /* 0x0001e80000100800 */
[----:B------:R-:W-:Y:S01]  /*1fdc0*/  STL [R1+0x794], R7 ;  /* 0x0007940701007387 */ /* 0x000fe20000100800 */
[----:B------:R-:W-:-:S03]  /*1fdd0*/  LEA R29, P1, R25, R3, 0x1 ;  /* 0x00000003191d7211 */ /* 0x000fc600078208ff */
[----:B0-----:R-:W3:Y:S04]  /*1fde0*/  LDL.LU R18, [R1+0x47c] ;  /* 0x00047c0001127983 */ /* 0x001ee80000300800 */
[----:B------:R0:W-:Y:S04]  /*1fdf0*/  STL [R1+0x79c], R20 ;  /* 0x00079c1401007387 */ /* 0x0001e80000100800 */
[----:B0-----:R-:W4:Y:S04]  /*1fe00*/  LDL.LU R20, [R1+0x474] ;  /* 0x0004740001147983 */ /* 0x001f280000300800 */
[----:B------:R-:W-:Y:S04]  /*1fe10*/  STL [R1+0x770], R26 ;  /* 0x0007701a01007387 */ /* 0x000fe80000100800 */
[----:B------:R0:W-:Y:S04]  /*1fe20*/  STL [R1+0x7a4], R29 ;  /* 0x0007a41d01007387 */ /* 0x0001e80000100800 */
[----:B0-----:R-:W4:Y:S01]  /*1fe30*/  LDL.LU R29, [R1+0x478] ;  /* 0x00047800011d7983 */ /* 0x001f220000300800 */
[----:B------:R-:W-:-:S05]  /*1fe40*/  LEA.HI.X.SX32 R26, R8, R2, 0x1, P2 ;  /* 0x00000002081a7211 */ /* 0x000fca00010f0eff */
[----:B------:R0:W-:Y:S01]  /*1fe50*/  STL [R1+0x778], R26 ;  /* 0x0007781a01007387 */ /* 0x0001e20000100800 */
[----:B------:R-:W-:Y:S02]  /*1fe60*/  LEA.HI.X.SX32 R9, R9, R2, 0x1, P5 ;  /* 0x0000000209097211 */ /* 0x000fe400028f0eff */
[----:B0-----:R-:W-:-:S05]  /*1fe70*/  LEA R26, P2, R12, R3, 0x1 ;  /* 0x000000030c1a7211 */ /* 0x001fca00078408ff */
[----:B------:R0:W-:Y:S01]  /*1fe80*/  STL [R1+0x7ac], R26 ;  /* 0x0007ac1a01007387 */ /* 0x0001e20000100800 */
[----:B------:R-:W-:-:S03]  /*1fe90*/  LEA.HI.X.SX32 R27, R27, R2, 0x1, P4 ;  /* 0x000000021b1b7211 */ /* 0x000fc600020f0eff */
[----:B------:R-:W-:Y:S01]  /*1fea0*/  STL [R1+0x780], R9 ;  /* 0x0007800901007387 */ /* 0x000fe20000100800 */
[----:B0-----:R-:W-:-:S05]  /*1feb0*/  LEA R26, P5, R13, R3, 0x1 ;  /* 0x000000030d1a7211 */ /* 0x001fca00078a08ff */
[----:B------:R0:W-:Y:S04]  /*1fec0*/  STL [R1+0x7b4], R26 ;  /* 0x0007b41a01007387 */ /* 0x0001e80000100800 */
[----:B------:R1:W-:Y:S01]  /*1fed0*/  STL [R1+0x788], R27 ;  /* 0x0007881b01007387 */ /* 0x0003e20000100800 */
[----:B0-----:R-:W-:Y:S02]  /*1fee0*/  LEA R26, P4, R24, R3, 0x1 ;  /* 0x00000003181a7211 */ /* 0x001fe400078808ff */
[----:B-1----:R-:W-:-:S03]  /*1fef0*/  LEA.HI.X.SX32 R27, R10, R2, 0x1, P3 ;  /* 0x000000020a1b7211 */ /* 0x002fc600018f0eff */
        /* <DEDUP_REMOVED lines=8> */
[----:B------:R0:W-:Y:S01]  /*1ff80*/  STL [R1+0x7e0], R26 ;  /* 0x0007e01a01007387 */ /* 0x0001e20000100800 */
[----:B------:R-:W-:-:S03]  /*1ff90*/  LEA.HI.X.SX32 R25, R12, R2, 0x1, P2 ;  /* 0x000000020c197211 */ /* 0x000fc600010f0eff */
[----:B------:R-:W-:Y:S01]  /*1ffa0*/  STL [R1+0x7a0], R27 ;  /* 0x0007a01b01007387 */ /* 0x000fe20000100800 */
[----:B0-----:R-:W-:-:S05]  /*1ffb0*/  LEA R26, P1, R23, R3, 0x1 ;  /* 0x00000003171a7211 */ /* 0x001fca00078208ff */
[----:B------:R0:W-:Y:S04]  /*1ffc0*/  STL [R1+0x7e8], R26 ;  /* 0x0007e81a01007387 */ /* 0x0001e80000100800 */
[----:B------:R1:W-:Y:S01]  /*1ffd0*/  STL [R1+0x7a8], R25 ;  /* 0x0007a81901007387 */ /* 0x0003e20000100800 */
[----:B0-----:R-:W-:Y:S01]  /*1ffe0*/  LEA.HI.X.SX32 R26, R13, R2, 0x1, P5 ;  /* 0x000000020d1a7211 */ /* 0x001fe200028f0eff */
[----:B------:R-:W-:-:S04]  /*1fff0*/  IMAD.MOV R28, RZ, RZ, -c[0x0][0x188] ;  /* 0x80006200ff1c7624 */ /* 0x000fc800078e02ff */
[----:B------:R-:W-:Y:S01]  /*20000*/  IMAD R4, R28, 0x2, R19 ;  /* 0x000000021c047824 */ /* 0x000fe200078e0213 */
[----:B--2---:R-:W-:-:S05]  /*20010*/  LEA R27, P2, R16, R3, 0x1 ;  /* 0x00000003101b7211 */ /* 0x004fca00078408ff */
[----:B------:R-:W-:Y:S01]  /*20020*/  STL [R1+0x7f0], R27 ;  /* 0x0007f01b01007387 */ /* 0x000fe20000100800 */
[----:B-1----:R-:W-:-:S03]  /*20030*/  LEA R25, P5, R17, R3, 0x1 ;  /* 0x0000000311197211 */ /* 0x002fc600078a08ff */
[----:B------:R0:W-:Y:S04]  /*20040*/  STL [R1+0x7b0], R26 ;  /* 0x0007b01a01007387 */ /* 0x0001e80000100800 */
[----:B------:R1:W-:Y:S01]  /*20050*/  STL [R1+0x7f8], R25 ;  /* 0x0007f81901007387 */ /* 0x0003e20000100800 */
[-C--:B0-----:R-:W-:Y:S02]  /*20060*/  LEA.HI.X.SX32 R26, R24, R2.reuse, 0x1, P4 ;  /* 0x00000002181a7211 */ /* 0x081fe400020f0eff */
[-C--:B------:R-:W-:Y:S02]  /*20070*/  LEA.HI.X.SX32 R24, R14, R2.reuse, 0x1, P3 ;  /* 0x000000020e187211 */ /* 0x080fe400018f0eff */
[----:B-1----:R-:W-:Y:S01]  /*20080*/  LEA R25, P4, R22, R3, 0x1 ;  /* 0x0000000316197211 */ /* 0x002fe200078808ff */
[----:B------:R-:W-:Y:S04]  /*20090*/  STL [R1+0x7b8], R26 ;  /* 0x0007b81a01007387 */ /* 0x000fe80000100800 */
[----:B------:R0:W-:Y:S04]  /*200a0*/  STL [R1+0x800], R25 ;  /* 0x0008001901007387 */ /* 0x0001e80000100800 */
[----:B------:R4:W-:Y:S01]  /*200b0*/  STL [R1+0x7c0], R24 ;  /* 0x0007c01801007387 */ /* 0x0009e20000100800 */
[----:B0-----:R-:W-:Y:S01]  /*200c0*/  LEA.HI.X.SX32 R25, R15, R2, 0x1, P0 ;  /* 0x000000020f197211 */ /* 0x001fe200000f0eff */
[----:B------:R-:W-:-:S04]  /*200d0*/  IMAD R5, R28, 0x2, R4 ;  /* 0x000000021c057824 */ /* 0x000fc800078e0204 */
[----:B------:R-:W-:-:S04]  /*200e0*/  IMAD R6, R28, 0x2, R5 ;  /* 0x000000021c067824 */ /* 0x000fc800078e0205 */
[----:B------:R-:W-:-:S04]  /*200f0*/  IMAD R7, R28, 0x2, R6 ;  /* 0x000000021c077824 */ /* 0x000fc800078e0206 */
[----:B------:R-:W-:-:S04]  /*20100*/  IMAD R8, R28, 0x2, R7 ;  /* 0x000000021c087824 */ /* 0x000fc800078e0207 */
[----:B------:R-:W-:Y:S01]  /*20110*/  IMAD R9, R28, 0x2, R8 ;  /* 0x000000021c097824 */ /* 0x000fe200078e0208 */
[----:B---3--:R-:W-:-:S05]  /*20120*/  LEA R26, P3, R18, R3, 0x1 ;  /* 0x00000003121a7211 */ /* 0x008fca00078608ff */
[----:B------:R-:W-:Y:S04]  /*20130*/  STL [R1+0x808], R26 ;  /* 0x0008081a01007387 */ /* 0x000fe80000100800 */
[----:B------:R0:W-:Y:S01]  /*20140*/  STL [R1+0x7dc], R25 ;  /* 0x0007dc1901007387 */ /* 0x0001e20000100800 */
[----:B----4-:R-:W-:Y:S02]  /*20150*/  LEA R24, P0, R20, R3, 0x1 ;  /* 0x0000000314187211 */ /* 0x010fe400078008ff */
[----:B0-----:R-:W-:-:S03]  /*20160*/  LEA.HI.X.SX32 R25, R23, R2, 0x1, P1 ;  /* 0x0000000217197211 */ /* 0x001fc600008f0eff */
[----:B------:R0:W-:Y:S01]  /*20170*/  STL [R1+0x810], R24 ;  /* 0x0008101801007387 */ /* 0x0001e20000100800 */
[----:B------:R-:W-:-:S03]  /*20180*/  LEA.HI.X.SX32 R23, R16, R2, 0x1, P2 ;  /* 0x0000000210177211 */ /* 0x000fc600010f0eff */
[----:B------:R1:W-:Y:S01]  /*20190*/  STL [R1+0x7e4], R25 ;  /* 0x0007e41901007387 */ /* 0x0003e20000100800 */
[-C--:B0-----:R-:W-:Y:S02]  /*201a0*/  LEA R24, P1, R29, R3.reuse, 0x1 ;  /* 0x000000031d187211 */ /* 0x081fe400078208ff */
[----:B-1----:R-:W-:-:S03]  /*201b0*/  LEA R25, P2, R0, R3, 0x1 ;  /* 0x0000000300197211 */ /* 0x002fc600078408ff */
[----:B------:R0:W-:Y:S04]  /*201c0*/  STL [R1+0x818], R24 ;  /* 0x0008181801007387 */ /* 0x0001e80000100800 */
[----:B------:R1:W-:Y:S01]  /*201d0*/  STL [R1+0x7ec], R23 ;  /* 0x0007ec1701007387 */ /* 0x0003e20000100800 */
[----:B0-----:R-:W-:-:S03]  /*201e0*/  LEA.HI.X.SX32 R24, R17, R2, 0x1, P5 ;  /* 0x0000000211187211 */ /* 0x001fc600028f0eff */
[----:B------:R-:W-:Y:S01]  /*201f0*/  STL [R1+0x820], R25 ;  /* 0x0008201901007387 */ /* 0x000fe20000100800 */
[----:B-1----:R-:W-:-:S03]  /*20200*/  LEA R23, P5, R19, R3, 0x1 ;  /* 0x0000000313177211 */ /* 0x002fc600078a08ff */
[----:B------:R0:W-:Y:S04]  /*20210*/  STL [R1+0x7f4], R24 ;  /* 0x0007f41801007387 */ /* 0x0001e80000100800 */
[----:B------:R1:W-:Y:S01]  /*20220*/  STL [R1+0x828], R23 ;  /* 0x0008281701007387 */ /* 0x0003e20000100800 */
[-C--:B0-----:R-:W-:Y:S02]  /*20230*/  LEA.HI.X.SX32 R24, R22, R2.reuse, 0x1, P4 ;  /* 0x0000000216187211 */ /* 0x081fe400020f0eff */
[----:B------:R-:W-:Y:S02]  /*20240*/  LEA.HI.X.SX32 R22, R18, R2, 0x1, P3 ;  /* 0x0000000212167211 */ /* 0x000fe400018f0eff */
[-C--:B-1----:R-:W-:Y:S01]  /*20250*/  LEA R23, P4, R4, R3.reuse, 0x1 ;  /* 0x0000000304177211 */ /* 0x082fe200078808ff */
[----:B------:R0:W-:Y:S04]  /*20260*/  STL [R1+0x7fc], R24 ;  /* 0x0007fc1801007387 */ /* 0x0001e80000100800 */
[----:B------:R1:W-:Y:S04]  /*20270*/  STL [R1+0x830], R23 ;  /* 0x0008301701007387 */ /* 0x0003e80000100800 */
[----:B------:R2:W-:Y:S01]  /*20280*/  STL [R1+0x804], R22 ;  /* 0x0008041601007387 */ /* 0x0005e20000100800 */
[----:B0-----:R-:W-:-:S02]  /*20290*/  LEA R24, P3, R21, R3, 0x1 ;  /* 0x0000000315187211 */ /* 0x001fc400078608ff */
[----:B-1----:R-:W-:-:S03]  /*202a0*/  LEA.HI.X.SX32 R23, R20, R2, 0x1, P0 ;  /* 0x0000000214177211 */ /* 0x002fc600000f0eff */
[----:B------:R0:W-:Y:S01]  /*202b0*/  STL [R1+0x96c], R24 ;  /* 0x00096c1801007387 */ /* 0x0001e20000100800 */
[----:B--2---:R-:W-:-:S03]  /*202c0*/  LEA.HI.X.SX32 R22, R29, R2, 0x1, P1 ;  /* 0x000000021d167211 */ /* 0x004fc600008f0eff */
[----:B------:R1:W-:Y:S04]  /*202d0*/  STL [R1+0x80c], R23 ;  /* 0x00080c1701007387 */ /* 0x0003e80000100800 */
[----:B------:R2:W-:Y:S01]  /*202e0*/  STL [R1+0x814], R22 ;  /* 0x0008141601007387 */ /* 0x0005e20000100800 */
[----:B0-----:R-:W-:-:S03]  /*202f0*/  LEA.HI.X.SX32 R24, R0, R2, 0x1, P2 ;  /* 0x0000000200187211 */ /* 0x001fc600010f0eff */
[----:B------:R0:W5:Y:S01]  /*20300*/  LDL.LU R0, [R1+0x1680] ;  /* 0x0016800001007983 */ /* 0x0001620000300800 */
[----:B-1----:R-:W-:Y:S02]  /*20310*/  LEA R23, P0, R5, R3, 0x1 ;  /* 0x0000000305177211 */ /* 0x002fe400078008ff */
[-C--:B--2---:R-:W-:Y:S01]  /*20320*/  LEA.HI.X.SX32 R22, R19, R2.reuse, 0x1, P5 ;  /* 0x0000000213167211 */ /* 0x084fe200028f0eff */
[----:B------:R-:W-:Y:S01]  /*20330*/  STL [R1+0x81c], R24 ;  /* 0x00081c1801007387 */ /* 0x000fe20000100800 */
[----:B------:R-:W-:-:S03]  /*20340*/  LEA.HI.X.SX32 R21, R21, R2, 0x1, P3 ;  /* 0x0000000215157211 */ /* 0x000fc600018f0eff */
[----:B------:R1:W-:Y:S04]  /*20350*/  STL [R1+0x824], R22 ;  /* 0x0008241601007387 */ /* 0x0003e80000100800 */
[----:B------:R-:W-:Y:S01]  /*20360*/  STL [R1+0x838], R23 ;  /* 0x0008381701007387 */ /* 0x000fe20000100800 */
[-C--:B-1----:R-:W-:Y:S02]  /*20370*/  LEA.HI.X.SX32 R22, R4, R2.reuse, 0x1, P4 ;  /* 0x0000000204167211 */ /* 0x082fe400020f0eff */
[----:B------:R-:W-:-:S03]  /*20380*/  LEA.HI.X.SX32 R4, R5, R2, 0x1, P0 ;  /* 0x0000000205047211 */ /* 0x000fc600000f0eff */
[----:B------:R-:W-:Y:S04]  /*20390*/  STL [R1+0x82c], R22 ;  /* 0x00082c1601007387 */ /* 0x000fe80000100800 */
[----:B------:R1:W-:Y:S04]  /*203a0*/  STL [R1+0x968], R21 ;  /* 0x0009681501007387 */ /* 0x0003e80000100800 */
[----:B------:R2:W-:Y:S01]  /*203b0*/  STL [R1+0x834], R4 ;  /* 0x0008340401007387 */ /* 0x0005e20000100800 */
[-C--:B-1----:R-:W-:Y:S02]  /*203c0*/  LEA R21, P0, R6, R3.reuse, 0x1 ;  /* 0x0000000306157211 */ /* 0x082fe400078008ff */
[----:B--2---:R-:W-:-:S03]  /*203d0*/  LEA R4, P1, R7, R3, 0x1 ;  /* 0x0000000307047211 */ /* 0x004fc600078208ff */
[----:B------:R-:W-:Y:S01]  /*203e0*/  STL [R1+0x840], R21 ;  /* 0x0008401501007387 */ /* 0x000fe20000100800 */
[----:B------:R-:W-:-:S03]  /*203f0*/  LEA R22, P2, R8, R3, 0x1 ;  /* 0x0000000308167211 */ /* 0x000fc600078408ff */
[----:B------:R1:W-:Y:S01]  /*20400*/  STL [R1+0x848], R4 ;  /* 0x0008480401007387 */ /* 0x0003e20000100800 */
[-C--:B------:R-:W-:Y:S01]  /*20410*/  LEA.HI.X.SX32 R7, R7, R2.reuse, 0x1, P1 ;  /* 0x0000000207077211 */ /* 0x080fe200008f0eff */
[----:B------:R-:W-:Y:S02]  /*20420*/  IMAD R10, R28, 0x2, R9 ;  /* 0x000000021c0a7824 */ /* 0x000fe400078e0209 */
[----:B------:R-:W-:Y:S01]  /*20430*/  STL [R1+0x850], R22 ;  /* 0x0008501601007387 */ /* 0x000fe20000100800 */
[-C--:B-1----:R-:W-:Y:S02]  /*20440*/  LEA.HI.X.SX32 R4, R6, R2.reuse, 0x1, P0 ;  /* 0x0000000206047211 */ /* 0x082fe400000f0eff */
[----:B------:R-:W-:Y:S01]  /*20450*/  LEA.HI.X.SX32 R6, R8, R2, 0x1, P2 ;  /* 0x0000000208067211 */ /* 0x000fe200010f0eff */
[----:B------:R-:W-:Y:S02]  /*20460*/  IMAD R11, R28, 0x2, R10 ;  /* 0x000000021c0b7824 */ /* 0x000fe400078e020a */
[----:B------:R-:W-:Y:S01]  /*20470*/  STL [R1+0x83c], R4 ;  /* 0x00083c0401007387 */ /* 0x000fe20000100800 */
[----:B------:R-:W-:-:S03]  /*20480*/  LEA R8, P0, R9, R3, 0x1 ;  /* 0x0000000309087211 */ /* 0x000fc600078008ff */
[----:B------:R1:W-:Y:S04]  /*20490*/  STL [R1+0x844], R7 ;  /* 0x0008440701007387 */ /* 0x0003e80000100800 */
[----:B------:R2:W-:Y:S01]  /*204a0*/  STL [R1+0x84c], R6 ;  /* 0x00084c0601007387 */ /* 0x0005e20000100800 */
[----:B------:R-:W-:-:S03]  /*204b0*/  IMAD R12, R28, 0x2, R11 ;  /* 0x000000021c0c7824 */ /* 0x000fc600078e020b */
[----:B------:R3:W-:Y:S01]  /*204c0*/  STL [R1+0x858], R8 ;  /* 0x0008580801007387 */ /* 0x0007e20000100800 */
[-C--:B-1----:R-:W-:Y:S02]  /*204d0*/  LEA R7, P2, R11, R3.reuse, 0x1 ;  /* 0x000000030b077211 */ /* 0x082fe400078408ff */
[----:B--2---:R-:W-:Y:S01]  /*204e0*/  LEA R6, P1, R10, R3, 0x1 ;  /* 0x000000030a067211 */ /* 0x004fe200078208ff */
[----:B------:R-:W-:-:S04]  /*204f0*/  IMAD R13, R28, 0x2, R12 ;  /* 0x000000021c0d7824 */ /* 0x000fc800078e020c */
[----:B------:R1:W-:Y:S01]  /*20500*/  STL [R1+0x860], R6 ;  /* 0x0008600601007387 */ /* 0x0003e20000100800 */
[-C--:B---3--:R-:W-:Y:S01]  /*20510*/  LEA.HI.X.SX32 R8, R10, R2.reuse, 0x1, P1 ;  /* 0x000000020a087211 */ /* 0x088fe200008f0eff */
[----:B------:R-:W-:Y:S02]  /*20520*/  IMAD R14, R28, 0x2, R13 ;  /* 0x000000021c0e7824 */ /* 0x000fe400078e020d */
[----:B------:R2:W-:Y:S01]  /*20530*/  STL [R1+0x868], R7 ;  /* 0x0008680701007387 */ /* 0x0005e20000100800 */
[-C--:B-1----:R-:W-:Y:S02]  /*20540*/  LEA.HI.X.SX32 R6, R9, R2.reuse, 0x1, P0 ;  /* 0x0000000209067211 */ /* 0x082fe400000f0eff */
[----:B--2---:R-:W-:-:S03]  /*20550*/  LEA.HI.X.SX32 R7, R11, R2, 0x1, P2 ;  /* 0x000000020b077211 */ /* 0x004fc600010f0eff */
[----:B------:R-:W-:Y:S01]  /*20560*/  STL [R1+0x854], R6 ;  /* 0x0008540601007387 */ /* 0x000fe20000100800 */
[----:B------:R-:W-:-:S03]  /*20570*/  LEA R9, P1, R13, R3, 0x1 ;  /* 0x000000030d097211 */ /* 0x000fc600078208ff */
[----:B------:R1:W-:Y:S01]  /*20580*/  STL [R1+0x85c], R8 ;  /* 0x00085c0801007387 */ /* 0x0003e20000100800 */
[----:B------:R-:W-:-:S03]  /*20590*/  IMAD R15, R28, 0x2, R14 ;  /* 0x000000021c0f7824 */ /* 0x000fc600078e020e */
[----:B------:R2:W-:Y:S01]  /*205a0*/  STL [R1+0x864], R7 ;  /* 0x0008640701007387 */ /* 0x0005e20000100800 */
[-C--:B-1----:R-:W-:Y:S02]  /*205b0*/  LEA R8, P0, R12, R3.reuse, 0x1 ;  /* 0x000000030c087211 */ /* 0x082fe400078008ff */
[----:B--2---:R-:W-:-:S03]  /*205c0*/  LEA R7, P2, R14, R3, 0x1 ;  /* 0x000000030e077211 */ /* 0x004fc600078408ff */
[----:B------:R-:W-:Y:S01]  /*205d0*/  STL [R1+0x870], R8 ;  /* 0x0008700801007387 */ /* 0x000fe20000100800 */
[C---:B------:R-:W-:Y:S01]  /*205e0*/  IMAD R16, R28.reuse, 0x2, R15 ;  /* 0x000000021c107824 */ /* 0x040fe200078e020f */
[-C--:B------:R-:W-:Y:S02]  /*205f0*/  LEA.HI.X.SX32 R10, R13, R2.reuse, 0x1, P1 ;  /* 0x000000020d0a7211 */ /* 0x080fe400008f0eff */
[----:B------:R1:W-:Y:S04]  /*20600*/  STL [R1+0x878], R9 ;  /* 0x0008780901007387 */ /* 0x0003e80000100800 */
[----:B------:R2:W-:Y:S01]  /*20610*/  STL [R1+0x880], R7 ;  /* 0x0008800701007387 */ /* 0x0005e20000100800 */
[----:B------:R-:W-:Y:S01]  /*20620*/  IMAD R17, R28, 0x2, R16 ;  /* 0x000000021c117824 */ /* 0x000fe200078e0210 */
[----:B-1----:R-:W-:-:S02]  /*20630*/  LEA.HI.X.SX32 R9, R12, R2, 0x1, P0 ;  /* 0x000000020c097211 */ /* 0x002fc400000f0eff */
[----:B--2---:R-:W-:-:S03]  /*20640*/  LEA.HI.X.SX32 R7, R14, R2, 0x1, P2 ;  /* 0x000000020e077211 */ /* 0x004fc600010f0eff */
[----:B------:R-:W-:Y:S01]  /*20650*/  STL [R1+0x86c], R9 ;  /* 0x00086c0901007387 */ /* 0x000fe20000100800 */
[----:B------:R-:W-:-:S03]  /*20660*/  LEA R11, P0, R15, R3, 0x1 ;  /* 0x000000030f0b7211 */ /* 0x000fc600078008ff */
[----:B------:R1:W-:Y:S01]  /*20670*/  STL [R1+0x874], R10 ;  /* 0x0008740a01007387 */ /* 0x0003e20000100800 */
[----:B------:R-:W-:-:S03]  /*20680*/  IMAD R18, R28, 0x2, R17 ;  /* 0x000000021c127824 */ /* 0x000fc600078e0211 */
[----:B------:R2:W-:Y:S01]  /*20690*/  STL [R1+0x87c], R7 ;  /* 0x00087c0701007387 */ /* 0x0005e20000100800 */
[----:B------:R-:W-:-:S03]  /*206a0*/  IMAD R20, R28, 0x2, R18 ;  /* 0x000000021c147824 */ /* 0x000fc600078e0212 */
[----:B------:R-:W-:Y:S01]  /*206b0*/  STL [R1+0x888], R11 ;  /* 0x0008880b01007387 */ /* 0x000fe20000100800 */
[-C--:B-1----:R-:W-:Y:S02]  /*206c0*/  LEA R10, P2, R17, R3.reuse, 0x1 ;  /* 0x00000003110a7211 */ /* 0x082fe400078408ff */
[----:B--2---:R-:W-:-:S05]  /*206d0*/  LEA R7, P1, R16, R3, 0x1 ;  /* 0x0000000310077211 */ /* 0x004fca00078208ff */
[----:B------:R1:W-:Y:S01]  /*206e0*/  STL [R1+0x890], R7 ;  /* 0x0008900701007387 */ /* 0x0003e20000100800 */
[----:B------:R-:W-:-:S03]  /*206f0*/  LEA.HI.X.SX32 R12, R16, R2, 0x1, P1 ;  /* 0x00000002100c7211 */ /* 0x000fc600008f0eff */
[----:B------:R2:W-:Y:S01]  /*20700*/  STL [R1+0x898], R10 ;  /* 0x0008980a01007387 */ /* 0x0005e20000100800 */
[----:B------:R-:W-:Y:S01]  /*20710*/  IMAD R19, R28, 0x2, R20 ;  /* 0x000000021c137824 */ /* 0x000fe200078e0214 */
[-C--:B-1----:R-:W-:Y:S02]  /*20720*/  LEA.HI.X.SX32 R7, R15, R2.reuse, 0x1, P0 ;  /* 0x000000020f077211 */ /* 0x082fe400000f0eff */
[----:B--2---:R-:W-:-:S03]  /*20730*/  LEA.HI.X.SX32 R10, R17, R2, 0x1, P2 ;  /* 0x00000002110a7211 */ /* 0x004fc600010f0eff */
[----:B------:R-:W-:Y:S01]  /*20740*/  STL [R1+0x884], R7 ;  /* 0x0008840701007387 */ /* 0x000fe20000100800 */
[----:B------:R-:W-:-:S03]  /*20750*/  LEA R13, P0, R18, R3, 0x1 ;  /* 0x00000003120d7211 */ /* 0x000fc600078008ff */
[----:B------:R1:W-:Y:S01]  /*20760*/  STL [R1+0x88c], R12 ;  /* 0x00088c0c01007387 */ /* 0x0003e20000100800 */
[----:B------:R-:W-:-:S03]  /*20770*/  IMAD R5, R28, 0x2, R19 ;  /* 0x000000021c057824 */ /* 0x000fc600078e0213 */
[----:B------:R2:W-:Y:S01]  /*20780*/  STL [R1+0x894], R10 ;  /* 0x0008940a01007387 */ /* 0x0005e20000100800 */
[----:B------:R-:W-:Y:S01]  /*20790*/  IMAD R21, R28, 0x2, R5 ;  /* 0x000000021c157824 */ /* 0x000fe200078e0205 */
[CC--:B-1----:R-:W-:Y:S02]  /*207a0*/  LEA R12, P2, R19.reuse, R3.reuse, 0x1 ;  /* 0x00000003130c7211 */ /* 0x0c2fe400078408ff */
[----:B--2---:R-:W-:Y:S01]  /*207b0*/  LEA R10, P1, R20, R3, 0x1 ;  /* 0x00000003140a7211 */ /* 0x004fe200078208ff */
[----:B------:R-:W-:Y:S04]  /*207c0*/  STL [R1+0x8a0], R13 ;  /* 0x0008a00d01007387 */ /* 0x000fe80000100800 */
        /* <DEDUP_REMOVED lines=14> */
[----:B------:R-:W-:Y:S01]  /*208b0*/  IMAD R6, R28, 0x2, R22 ;  /* 0x000000021c067824 */ /* 0x000fe200078e0216 */
[-C--:B------:R-:W-:Y:S02]  /*208c0*/  LEA.HI.X.SX32 R5, R5, R2.reuse, 0x1, P0 ;  /* 0x0000000205057211 */ /* 0x080fe400000f0eff */
[----:B------:R-:W-:Y:S01]  /*208d0*/  STL [R1+0x8c0], R15 ;  /* 0x0008c00f01007387 */ /* 0x000fe20000100800 */
[----:B------:R-:W-:-:S03]  /*208e0*/  LEA.HI.X.SX32 R4, R4, R2, 0x1, P2 ;  /* 0x0000000204047211 */ /* 0x000fc600010f0eff */
[----:B------:R1:W-:Y:S01]  /*208f0*/  STL [R1+0x8c8], R14 ;  /* 0x0008c80e01007387 */ /* 0x0003e20000100800 */
[----:B------:R-:W-:-:S03]  /*20900*/  IMAD R8, R28, 0x2, R6 ;  /* 0x000000021c087824 */ /* 0x000fc600078e0206 */
[----:B------:R-:W-:Y:S01]  /*20910*/  STL [R1+0x8b4], R5 ;  /* 0x0008b40501007387 */ /* 0x000fe20000100800 */
[----:B-1----:R-:W-:Y:S02]  /*20920*/  LEA.HI.X.SX32 R14, R21, R2, 0x1, P1 ;  /* 0x00000002150e7211 */ /* 0x002fe400008f0eff */
[----:B------:R-:W-:-:S03]  /*20930*/  LEA R15, P2, R8, R3, 0x1 ;  /* 0x00000003080f7211 */ /* 0x000fc600078408ff */
[----:B------:R1:W-:Y:S04]  /*20940*/  STL [R1+0x8bc], R14 ;  /* 0x0008bc0e01007387 */ /* 0x0003e80000100800 */
[----:B------:R2:W-:Y:S01]  /*20950*/  STL [R1+0x8c4], R4 ;  /* 0x0008c40401007387 */ /* 0x0005e20000100800 */
[----:B------:R-:W-:Y:S01]  /*20960*/  IMAD R9, R28, 0x2, R8 ;  /* 0x000000021c097824 */ /* 0x000fe200078e0208 */
[-C--:B-1----:R-:W-:Y:S02]  /*20970*/  LEA R14, P0, R22, R3.reuse, 0x1 ;  /* 0x00000003160e7211 */ /* 0x082fe400078008ff */
[----:B--2---:R-:W-:-:S03]  /*20980*/  LEA R4, P1, R6, R3, 0x1 ;  /* 0x0000000306047211 */ /* 0x004fc600078208ff */
[----:B------:R-:W-:Y:S01]  /*20990*/  STL [R1+0x8d0], R14 ;  /* 0x0008d00e01007387 */ /* 0x000fe20000100800 */
[----:B------:R-:W-:-:S03]  /*209a0*/  IMAD R11, R28, 0x2, R9 ;  /* 0x000000021c0b7824 */ /* 0x000fc600078e0209 */
[----:B------:R1:W-:Y:S04]  /*209b0*/  STL [R1+0x8d8], R4 ;  /* 0x0008d80401007387 */ /* 0x0003e80000100800 */
[----:B------:R2:W-:Y:S01]  /*209c0*/  STL [R1+0x8e0], R15 ;  /* 0x0008e00f01007387 */ /* 0x0005e20000100800 */
[----:B------:R-:W-:Y:S01]  /*209d0*/  IMAD R7, R28, 0x2, R11 ;  /* 0x000000021c077824 */ /* 0x000fe200078e020b */
[-C--:B-1----:R-:W-:Y:S02]  /*209e0*/  LEA.HI.X.SX32 R4, R22, R2.reuse, 0x1, P0 ;  /* 0x0000000216047211 */ /* 0x082fe400000f0eff */
[-C--:B--2---:R-:W-:Y:S02]  /*209f0*/  LEA.HI.X.SX32 R15, R6, R2.reuse, 0x1, P1 ;  /* 0x00000002060f7211 */ /* 0x084fe400008f0eff */
[----:B------:R-:W-:Y:S01]  /*20a00*/  LEA.HI.X.SX32 R6, R8, R2, 0x1, P2 ;  /* 0x0000000208067211 */ /* 0x000fe200010f0eff */
[----:B------:R-:W-:Y:S04]  /*20a10*/  STL [R1+0x8cc], R4 ;  /* 0x0008cc0401007387 */ /* 0x000fe80000100800 */
[----:B------:R1:W-:Y:S01]  /*20a20*/  STL [R1+0x8d4], R15 ;  /* 0x0008d40f01007387 */ /* 0x0003e20000100800 */
[----:B------:R-:W-:-:S03]  /*20a30*/  IMAD R13, R28, 0x2, R7 ;  /* 0x000000021c0d7824 */ /* 0x000fc600078e0207 */
[----:B------:R2:W-:Y:S01]  /*20a40*/  STL [R1+0x8dc], R6 ;  /* 0x0008dc0601007387 */ /* 0x0005e20000100800 */
[-C--:B------:R-:W-:Y:S02]  /*20a50*/  LEA R8, P2, R7, R3.reuse, 0x1 ;  /* 0x0000000307087211 */ /* 0x080fe400078408ff */
[-C--:B-1----:R-:W-:Y:S02]  /*20a60*/  LEA R15, P0, R9, R3.reuse, 0x1 ;  /* 0x00000003090f7211 */ /* 0x082fe400078008ff */
[----:B--2---:R-:W-:-:S03]  /*20a70*/  LEA R6, P1, R11, R3, 0x1 ;  /* 0x000000030b067211 */ /* 0x004fc600078208ff */
[----:B------:R-:W-:Y:S01]  /*20a80*/  STL [R1+0x8e8], R15 ;  /* 0x0008e80f01007387 */ /* 0x000fe20000100800 */
[----:B------:R-:W-:-:S03]  /*20a90*/  IMAD R10, R28, 0x2, R13 ;  /* 0x000000021c0a7824 */ /* 0x000fc600078e020d */
[----:B------:R1:W-:Y:S01]  /*20aa0*/  STL [R1+0x8f0], R6 ;  /* 0x0008f00601007387 */ /* 0x0003e20000100800 */
[----:B------:R-:W-:-:S03]  /*20ab0*/  IMAD R12, R28, 0x2, R10 ;  /* 0x000000021c0c7824 */ /* 0x000fc600078e020a */
[----:B------:R2:W-:Y:S01]  /*20ac0*/  STL [R1+0x8f8], R8 ;  /* 0x0008f80801007387 */ /* 0x0005e20000100800 */
[-C--:B-1----:R-:W-:Y:S02]  /*20ad0*/  LEA.HI.X.SX32 R6, R9, R2.reuse, 0x1, P0 ;  /* 0x0000000209067211 */ /* 0x082fe400000f0eff */
[-C--:B------:R-:W-:Y:S02]  /*20ae0*/  LEA.HI.X.SX32 R9, R11, R2.reuse, 0x1, P1 ;  /* 0x000000020b097211 */ /* 0x080fe400008f0eff */
[----:B--2---:R-:W-:Y:S01]  /*20af0*/  LEA.HI.X.SX32 R8, R7, R2, 0x1, P2 ;  /* 0x0000000207087211 */ /* 0x004fe200010f0eff */
[----:B------:R-:W-:Y:S01]  /*20b00*/  STL [R1+0x8e4], R6 ;  /* 0x0008e40601007387 */ /* 0x000fe20000100800 */
[----:B------:R-:W-:-:S03]  /*20b10*/  LEA R7, P0, R13, R3, 0x1 ;  /* 0x000000030d077211 */ /* 0x000fc600078008ff */
[----:B------:R1:W-:Y:S01]  /*20b20*/  STL [R1+0x8ec], R9 ;  /* 0x0008ec0901007387 */ /* 0x0003e20000100800 */
[----:B------:R-:W-:-:S03]  /*20b30*/  IMAD R5, R28, 0x2, R12 ;  /* 0x000000021c057824 */ /* 0x000fc600078e020c */
[----:B------:R2:W-:Y:S01]  /*20b40*/  STL [R1+0x8f4], R8 ;  /* 0x0008f40801007387 */ /* 0x0005e20000100800 */
[----:B------:R-:W-:Y:S01]  /*20b50*/  IMAD R14, R28, 0x2, R5 ;  /* 0x000000021c0e7824 */ /* 0x000fe200078e0205 */
[-C--:B-1----:R-:W-:Y:S02]  /*20b60*/  LEA R9, P2, R12, R3.reuse, 0x1 ;  /* 0x000000030c097211 */ /* 0x082fe400078408ff */
[----:B--2---:R-:W-:Y:S01]  /*20b70*/  LEA R8, P1, R10, R3, 0x1 ;  /* 0x000000030a087211 */ /* 0x004fe200078208ff */
[----:B------:R-:W-:Y:S04]  /*20b80*/  STL [R1+0x900], R7 ;  /* 0x0009000701007387 */ /* 0x000fe80000100800 */
[----:B------:R1:W-:Y:S04]  /*20b90*/  STL [R1+0x908], R8 ;  /* 0x0009080801007387 */ /* 0x0003e80000100800 */
[----:B------:R2:W-:Y:S01]  /*20ba0*/  STL [R1+0x910], R9 ;  /* 0x0009100901007387 */ /* 0x0005e20000100800 */
[----:B------:R-:W-:Y:S01]  /*20bb0*/  IMAD R4, R28, 0x2, R14 ;  /* 0x000000021c047824 */ /* 0x000fe200078e020e */
[----:B-1----:R-:W-:-:S02]  /*20bc0*/  LEA.HI.X.SX32 R8, R13, R2, 0x1, P0 ;  /* 0x000000020d087211 */ /* 0x002fc400000f0eff */
[-C--:B--2---:R-:W-:Y:S02]  /*20bd0*/  LEA.HI.X.SX32 R9, R10, R2.reuse, 0x1, P1 ;  /* 0x000000020a097211 */ /* 0x084fe400008f0eff */
[----:B------:R-:W-:Y:S01]  /*20be0*/  LEA.HI.X.SX32 R10, R12, R2, 0x1, P2 ;  /* 0x000000020c0a7211 */ /* 0x000fe200010f0eff */
[----:B------:R-:W-:Y:S01]  /*20bf0*/  STL [R1+0x8fc], R8 ;  /* 0x0008fc0801007387 */ /* 0x000fe20000100800 */
        /* <DEDUP_REMOVED lines=10> */
[-C--:B-1----:R-:W-:Y:S02]  /*20ca0*/  LEA.HI.X.SX32 R11, R5, R2.reuse, 0x1, P0 ;  /* 0x00000002050b7211 */ /* 0x082fe400000f0eff */
[-C--:B------:R-:W-:Y:S02]  /*20cb0*/  LEA.HI.X.SX32 R5, R4, R2.reuse, 0x1, P2 ;  /* 0x0000000204057211 */ /* 0x080fe400010f0eff */
[----:B--2---:R-:W-:Y:S01]  /*20cc0*/  LEA.HI.X.SX32 R10, R14, R2, 0x1, P1 ;  /* 0x000000020e0a7211 */ /* 0x004fe200008f0eff */
[----:B------:R-:W-:Y:S01]  /*20cd0*/  STL [R1+0x914], R11 ;  /* 0x0009140b01007387 */ /* 0x000fe20000100800 */
[----:B------:R-:W-:-:S03]  /*20ce0*/  IMAD R7, R28, 0x2, R6 ;  /* 0x000000021c077824 */ /* 0x000fc600078e0206 */
[----:B------:R1:W-:Y:S01]  /*20cf0*/  STL [R1+0x91c], R10 ;  /* 0x00091c0a01007387 */ /* 0x0003e20000100800 */
[----:B------:R-:W-:-:S03]  /*20d00*/  IMAD R8, R28, 0x2, R7 ;  /* 0x000000021c087824 */ /* 0x000fc600078e0207 */
[----:B------:R2:W-:Y:S01]  /*20d10*/  STL [R1+0x924], R5 ;  /* 0x0009240501007387 */ /* 0x0005e20000100800 */
[-C--:B-1----:R-:W-:Y:S02]  /*20d20*/  LEA R10, P0, R15, R3.reuse, 0x1 ;  /* 0x000000030f0a7211 */ /* 0x082fe400078008ff */
[----:B--2---:R-:W-:-:S03]  /*20d30*/  LEA R5, P1, R6, R3, 0x1 ;  /* 0x0000000306057211 */ /* 0x004fc600078208ff */
[----:B------:R-:W-:Y:S01]  /*20d40*/  STL [R1+0x930], R10 ;  /* 0x0009300a01007387 */ /* 0x000fe20000100800 */
[C---:B------:R-:W-:Y:S01]  /*20d50*/  LEA R11, P2, R7.reuse, R3, 0x1 ;  /* 0x00000003070b7211 */ /* 0x040fe200078408ff */
[----:B------:R-:W-:Y:S02]  /*20d60*/  IMAD R9, R28, 0x2, R8 ;  /* 0x000000021c097824 */ /* 0x000fe400078e0208 */
[----:B------:R1:W-:Y:S01]  /*20d70*/  STL [R1+0x938], R5 ;  /* 0x0009380501007387 */ /* 0x0003e20000100800 */
[-C--:B------:R-:W-:Y:S01]  /*20d80*/  LEA.HI.X.SX32 R6, R6, R2.reuse, 0x1, P1 ;  /* 0x0000000206067211 */ /* 0x080fe200008f0eff */
[----:B------:R-:W-:Y:S01]  /*20d90*/  IMAD R4, R28, 0x2, R9 ;  /* 0x000000021c047824 */ /* 0x000fe200078e0209 */
[-C--:B------:R-:W-:Y:S01]  /*20da0*/  LEA.HI.X.SX32 R7, R7, R2.reuse, 0x1, P2 ;  /* 0x0000000207077211 */ /* 0x080fe200010f0eff */
[----:B------:R2:W-:Y:S01]  /*20db0*/  STL [R1+0x940], R11 ;  /* 0x0009400b01007387 */ /* 0x0005e20000100800 */
[----:B-1----:R-:W-:-:S05]  /*20dc0*/  LEA.HI.X.SX32 R5, R15, R2, 0x1, P0 ;  /* 0x000000020f057211 */ /* 0x002fca00000f0eff */
[----:B------:R-:W-:Y:S01]  /*20dd0*/  STL [R1+0x92c], R5 ;  /* 0x00092c0501007387 */ /* 0x000fe20000100800 */
[----:B--2---:R-:W-:-:S03]  /*20de0*/  LEA R11, P1, R9, R3, 0x1 ;  /* 0x00000003090b7211 */ /* 0x004fc600078208ff */
[----:B------:R1:W-:Y:S01]  /*20df0*/  STL [R1+0x934], R6 ;  /* 0x0009340601007387 */ /* 0x0003e20000100800 */
[----:B------:R-:W-:-:S03]  /*20e00*/  IMAD R10, R28, 0x2, R4 ;  /* 0x000000021c0a7824 */ /* 0x000fc600078e0204 */
[----:B------:R2:W-:Y:S01]  /*20e10*/  STL [R1+0x93c], R7 ;  /* 0x00093c0701007387 */ /* 0x0005e20000100800 */
[-C--:B-1----:R-:W-:Y:S02]  /*20e20*/  LEA R6, P0, R8, R3.reuse, 0x1 ;  /* 0x0000000308067211 */ /* 0x082fe400078008ff */
[----:B--2---:R-:W-:-:S03]  /*20e30*/  LEA R7, P2, R4, R3, 0x1 ;  /* 0x0000000304077211 */ /* 0x004fc600078408ff */
[----:B------:R1:W-:Y:S01]  /*20e40*/  STL [R1+0x948], R6 ;  /* 0x0009480601007387 */ /* 0x0003e20000100800 */
[----:B------:R-:W-:-:S03]  /*20e50*/  IMAD R5, R28, 0x2, R10 ;  /* 0x000000021c057824 */ /* 0x000fc600078e020a */
[----:B------:R2:W-:Y:S04]  /*20e60*/  STL [R1+0x950], R11 ;  /* 0x0009500b01007387 */ /* 0x0005e80000100800 */
[----:B------:R3:W-:Y:S01]  /*20e70*/  STL [R1+0x958], R7 ;  /* 0x0009580701007387 */ /* 0x0007e20000100800 */
[----:B-1----:R-:W-:-:S03]  /*20e80*/  IMAD R6, R28, 0x2, R5 ;  /* 0x000000021c067824 */ /* 0x002fc600078e0205 */
[----:B------:R-:W1:Y:S01]  /*20e90*/  S2R R29, SR_TID.X ;  /* 0x00000000001d7919 */ /* 0x000e620000002100 */
[-C--:B--2---:R-:W-:Y:S02]  /*20ea0*/  LEA.HI.X.SX32 R11, R8, R2.reuse, 0x1, P0 ;  /* 0x00000002080b7211 */ /* 0x084fe400000f0eff */
[----:B---3--:R-:W-:-:S03]  /*20eb0*/  LEA.HI.X.SX32 R7, R9, R2, 0x1, P1 ;  /* 0x0000000209077211 */ /* 0x008fc600008f0eff */
[----:B------:R-:W-:Y:S01]  /*20ec0*/  STL [R1+0x944], R11 ;  /* 0x0009440b01007387 */ /* 0x000fe20000100800 */
[----:B------:R-:W-:Y:S01]  /*20ed0*/  LEA.HI.X.SX32 R8, R4, R2, 0x1, P2 ;  /* 0x0000000204087211 */ /* 0x000fe200010f0eff */
[----:B------:R-:W-:Y:S02]  /*20ee0*/  IMAD R4, R28, 0x2, R6 ;  /* 0x000000021c047824 */ /* 0x000fe400078e0206 */
[----:B------:R2:W-:Y:S01]  /*20ef0*/  STL [R1+0x94c], R7 ;  /* 0x00094c0701007387 */ /* 0x0005e20000100800 */
[----:B------:R-:W-:-:S03]  /*20f00*/  LEA R9, P1, R5, R3, 0x1 ;  /* 0x0000000305097211 */ /* 0x000fc600078208ff */
[----:B------:R3:W-:Y:S01]  /*20f10*/  STL [R1+0x954], R8 ;  /* 0x0009540801007387 */ /* 0x0007e20000100800 */
[-C--:B--2---:R-:W-:Y:S02]  /*20f20*/  LEA R7, P0, R10, R3.reuse, 0x1 ;  /* 0x000000030a077211 */ /* 0x084fe400078008ff */
[----:B---3--:R-:W-:-:S03]  /*20f30*/  LEA R8, P2, R6, R3, 0x1 ;  /* 0x0000000306087211 */ /* 0x008fc600078408ff */
[----:B------:R2:W-:Y:S01]  /*20f40*/  STL [R1+0x95c], R7 ;  /* 0x00095c0701007387 */ /* 0x0005e20000100800 */
[----:B------:R-:W-:-:S03]  /*20f50*/  LEA.HI.X.SX32 R5, R5, R2, 0x1, P1 ;  /* 0x0000000205057211 */ /* 0x000fc600008f0eff */
[----:B------:R-:W-:Y:S01]  /*20f60*/  STL [R1+0x960], R9 ;  /* 0x0009600901007387 */ /* 0x000fe20000100800 */
[----:B--2---:R-:W-:Y:S02]  /*20f70*/  LEA R7, P3, R4, R3, 0x1 ;  /* 0x0000000304077211 */ /* 0x004fe400078608ff */
[-C--:B------:R-:W-:Y:S01]  /*20f80*/  LEA.HI.X.SX32 R3, R10, R2.reuse, 0x1, P0 ;  /* 0x000000020a037211 */ /* 0x080fe200000f0eff */
[----:B------:R-:W-:Y:S04]  /*20f90*/  STL [R1+0x964], R8 ;  /* 0x0009640801007387 */ /* 0x000fe80000100800 */
[----:B------:R-:W-:Y:S04]  /*20fa0*/  STL [R1+0x7d8], R7 ;  /* 0x0007d80701007387 */ /* 0x000fe80000100800 */
[----:B------:R2:W-:Y:S04]  /*20fb0*/  STL [R1+0x7c8], R3 ;  /* 0x0007c80301007387 */ /* 0x0005e80000100800 */
[----:B------:R-:W-:Y:S01]  /*20fc0*/  STL [R1+0x7d0], R5 ;  /* 0x0007d00501007387 */ /* 0x000fe20000100800 */
[----:B--2---:R-:W-:-:S02]  /*20fd0*/  LEA.HI.X.SX32 R3, R6, R2, 0x1, P2 ;  /* 0x0000000206037211 */ /* 0x004fc400010f0eff */
[----:B------:R-:W-:-:S03]  /*20fe0*/  LEA.HI.X.SX32 R2, R4, R2, 0x1, P3 ;  /* 0x0000000204027211 */ /* 0x000fc600018f0eff */
[----:B------:R1:W-:Y:S04]  /*20ff0*/  STL [R1+0x7d4], R3 ;  /* 0x0007d40301007387 */ /* 0x0003e80000100800 */
[----:B------:R0:W-:Y:S04]  /*21000*/  STL [R1+0x7cc], R2 ;  /* 0x0007cc0201007387 */ /* 0x0001e80000100800 */
[----:B------:R0:W-:Y:S01]  /*21010*/  STL [R1+0x750], RZ ;  /* 0x000750ff01007387 */ /* 0x0001e20000100800 */
[----:B-1----:R-:W-:-:S03]  /*21020*/  IMAD.SHL.U32 R3, R29, 0x80, RZ ;  /* 0x000000801d037824 */ /* 0x002fc600078e00ff */
[----:B------:R0:W-:Y:S04]  /*21030*/  STL [R1+0x754], RZ ;  /* 0x000754ff01007387 */ /* 0x0001e80000100800 */
[----:B------:R0:W-:Y:S04]  /*21040*/  STL [R1+0x758], RZ ;  /* 0x000758ff01007387 */ /* 0x0001e80000100800 */
[----:B------:R0:W-:Y:S04]  /*21050*/  STL [R1+0x1180], R3 ;  /* 0x0011800301007387 */ /* 0x0001e80000100800 */
        /* <DEDUP_REMOVED lines=189> */
[----:B------:R-:W-:-:S02]  /*21c30*/  USHF.L.U32 UR4, UR7, 0x7, URZ ;  /* 0x0000000707047899 */ /* 0x000fc4000800063f */
[----:B------:R-:W-:Y:S02]  /*21c40*/  USHF.L.U32 UR5, UR6, 0x7, URZ ;  /* 0x0000000706057899 */ /* 0x000fe4000800063f */
[----:B------:R-:W-:Y:S02]  /*21c50*/  USHF.R.S32.HI UR7, URZ, 0x1f, UR4 ;  /* 0x0000001f3f077899 */ /* 0x000fe40008011404 */
[----:B------:R-:W-:Y:S02]  /*21c60*/  USHF.R.S32.HI UR6, URZ, 0x1f, UR5 ;  /* 0x0000001f3f067899 */ /* 0x000fe40008011405 */
[----:B------:R-:W-:Y:S02]  /*21c70*/  USHF.L.U32 UR12, UR5, 0x1, URZ ;  /* 0x00000001050c7899 */ /* 0x000fe4000800063f */
[----:B------:R-:W-:Y:S02]  /*21c80*/  USHF.L.U32 UR9, UR4, 0x1, URZ ;  /* 0x0000000104097899 */ /* 0x000fe4000800063f */
[----:B0-----:R-:W-:Y:S01]  /*21c90*/  IMAD.SHL.U32 R23, R29, 0x2, RZ ;  /* 0x000000021d177824 */ /* 0x001fe200078e00ff */
[----:B------:R-:W0:Y:S04]  /*21ca0*/  S2R R28, SR_TID.X ;  /* 0x00000000001c7919 */ /* 0x000e280000002100 */
[----:B------:R-:W2:Y:S01]  /*21cb0*/  LDL.LU R29, [R1+0x498] ;  /* 0x00049800011d7983 */ /* 0x000ea20000300800 */
[----:B0-----:R-:W-:-:S05]  /*21cc0*/  LOP3.LUT R28, R28, 0x7, RZ, 0xc0, !PT ;  /* 0x000000071c1c7812 */ /* 0x001fca00078ec0ff */
[C---:B------:R-:W-:Y:S02]  /*21cd0*/  IMAD.SHL.U32 R24, R28.reuse, 0x10, RZ ;  /* 0x000000101c187824 */ /* 0x040fe400078e00ff */
[----:B------:R-:W-:-:S04]  /*21ce0*/  IMAD.SHL.U32 R28, R28, 0x100, RZ ;  /* 0x000001001c1c7824 */ /* 0x000fc800078e00ff */
[----:B------:R-:W-:-:S05]  /*21cf0*/  IMAD.IADD R28, R28, 0x1, R24 ;  /* 0x000000011c1c7824 */ /* 0x000fca00078e0218 */
[----:B------:R-:W-:-:S04]  /*21d00*/  LOP3.LUT R28, R28, 0x10, R23, 0x78, !PT ;  /* 0x000000101c1c7812 */ /* 0x000fc800078e7817 */
[----:B------:R-:W-:Y:S02]  /*21d10*/  LOP3.LUT R2, R28, 0x800, R3, 0xf8, !PT ;  /* 0x000008001c027812 */ /* 0x000fe400078ef803 */
[----:B--2---:R-:W-:-:S05]  /*21d20*/  SHF.R.S32.HI R4, RZ, 0x7, R29 ;  /* 0x00000007ff047819 */ /* 0x004fca000001141d */
[----:B------:R0:W-:Y:S04]  /*21d30*/  STL [R1+0x1178], R4 ;  /* 0x0011780401007387 */ /* 0x0001e80000100800 */
[----:B------:R-:W-:Y:S04]  /*21d40*/  STL [R1+0x4b0], RZ ;  /* 0x0004b0ff01007387 */ /* 0x000fe80000100800 */
[----:B------:R-:W-:Y:S04]  /*21d50*/  STL [R1+0x4b4], RZ ;  /* 0x0004b4ff01007387 */ /* 0x000fe80000100800 */
[----:B------:R-:W-:Y:S04]  /*21d60*/  STL [R1+0x4b8], RZ ;  /* 0x0004b8ff01007387 */ /* 0x000fe80000100800 */
        /* <DEDUP_REMOVED lines=38> */
[----:B------:R-:W1:Y:S04]  /*21fd0*/  LDL R28, [R1+0x5a0] ;  /* 0x0005a000011c7983 */ /* 0x000e680000100800 */
        /* <DEDUP_REMOVED lines=15> */
[----:B-----5:R-:W-:-:S03]  /*220d0*/  LOP3.LUT R5, R0, 0x20, RZ, 0x3c, !PT ;  /* 0x0000002000057812 */ /* 0x020fc600078e3cff */
[----:B------:R2:W-:Y:S01]  /*220e0*/  STL [R1+0x44c], RZ ;  /* 0x00044cff01007387 */ /* 0x0005e20000100800 */
[----:B0-----:R-:W-:-:S03]  /*220f0*/  LOP3.LUT R4, R0, 0x40, RZ, 0x3c, !PT ;  /* 0x0000004000047812 */ /* 0x001fc600078e3cff */
[----:B------:R2:W-:Y:S01]  /*22100*/  STL [R1+0x460], RZ ;  /* 0x000460ff01007387 */ /* 0x0005e20000100800 */
[----:B------:R-:W-:-:S03]  /*22110*/  LOP3.LUT R5, R2, 0x20, RZ, 0x3c, !PT ;  /* 0x0000002002057812 */ /* 0x000fc600078e3cff */
[----:B------:R2:W-:Y:S01]  /*22120*/  STL [R1+0x464], RZ ;  /* 0x000464ff01007387 */ /* 0x0005e20000100800 */
[----:B------:R-:W-:-:S03]  /*22130*/  LOP3.LUT R3, R0, 0x60, RZ, 0x3c, !PT ;  /* 0x0000006000037812 */ /* 0x000fc600078e3cff */
[----:B------:R2:W-:Y:S01]  /*22140*/  STL [R1+0x468], RZ ;  /* 0x000468ff01007387 */ /* 0x0005e20000100800 */
[----:B------:R-:W-:-:S03]  /*22150*/  LOP3.LUT R4, R2, 0x40, RZ, 0x3c, !PT ;  /* 0x0000004002047812 */ /* 0x000fc600078e3cff */
[----:B------:R2:W-:Y:S01]  /*22160*/  STL [R1+0x46c], RZ ;  /* 0x00046cff01007387 */ /* 0x0005e20000100800 */
[----:B------:R-:W-:-:S03]  /*22170*/  LOP3.LUT R3, R2, 0x60, RZ, 0x3c, !PT ;  /* 0x0000006002037812 */ /* 0x000fc600078e3cff */
[----:B------:R2:W-:Y:S04]  /*22180*/  STL [R1+0x450], RZ ;  /* 0x000450ff01007387 */ /* 0x0005e80000100800 */
[----:B------:R2:W-:Y:S04]  /*22190*/  STL [R1+0x454], RZ ;  /* 0x000454ff01007387 */ /* 0x0005e80000100800 */
[----:B------:R2:W-:Y:S04]  /*221a0*/  STL [R1+0x458], RZ ;  /* 0x000458ff01007387 */ /* 0x0005e80000100800 */
[----:B------:R2:W-:Y:S04]  /*221b0*/  STL [R1+0x45c], RZ ;  /* 0x00045cff01007387 */ /* 0x0005e80000100800 */
[----:B------:R2:W-:Y:S04]  /*221c0*/  STL [R1+0x760], R5 ;  /* 0x0007600501007387 */ /* 0x0005e80000100800 */
[----:B------:R2:W-:Y:S04]  /*221d0*/  STL [R1+0x5ac], R4 ;  /* 0x0005ac0401007387 */ /* 0x0005e80000100800 */
[----:B------:R2:W-:Y:S01]  /*221e0*/  STL [R1+0x5a8], R3 ;  /* 0x0005a80301007387 */ /* 0x0005e20000100800 */
[----:B------:R-:W-:-:S02]  /*221f0*/  USHF.L.U64.HI UR7, UR4, 0x1, UR7 ;  /* 0x0000000104077899 */ /* 0x000fc40008010207 */
[----:B------:R-:W-:Y:S02]  /*22200*/  USHF.L.U64.HI UR6, UR5, 0x1, UR6 ;  /* 0x0000000105067899 */ /* 0x000fe40008010206 */
[----:B------:R-:W-:Y:S01]  /*22210*/  UMOV UR4, URZ ;  /* 0x0000003f00047c82 */ /* 0x000fe20008000000 */
[----:B-1----:R-:W-:-:S05]  /*22220*/  LOP3.LUT R2, R28, 0x40, RZ, 0x3c, !PT ;  /* 0x000000401c027812 */ /* 0x002fca00078e3cff */
[----:B------:R2:W-:Y:S04]  /*22230*/  STL [R1+0x117c], R2 ;  /* 0x00117c0201007387 */ /* 0x0005e80000100800 */
.L_x_3:
[----:B--2--5:R-:W2:Y:S04]  /*22240*/  LDL R3, [R1+0x968] ;  /* 0x0009680001037983 */ /* 0x024ea80000100800 */
[----:B------:R-:W2:Y:S01]  /*22250*/  LDL R2, [R1+0x96c] ;  /* 0x00096c0001027983 */ /* 0x000ea20000100800 */
[----:B------:R-:W-:Y:S01]  /*22260*/  UMOV UR5, 0xffffff80 ;  /* 0xffffff8000057882 */ /* 0x000fe20000000000 */
[----:B------:R-:W-:Y:S01]  /*22270*/  PRMT R25, RZ, 0x7610, R25 ;  /* 0x00007610ff197816 */ /* 0x000fe20000000019 */
[----:B------:R-:W-:Y:S01]  /*22280*/  ULDC UR8, c[0x0][0x180] ;  /* 0x0000600000087ab9 */ /* 0x000fe20000000800 */
[----:B------:R-:W-:Y:S01]  /*22290*/  STL [R1+0x3cb4], R23 ;  /* 0x003cb41701007387 */ /* 0x000fe20000100800 */
[----:B------:R-:W-:-:S03]  /*222a0*/  UIMAD UR5, UR4, UR5, UR8 ;  /* 0x00000005040572a4 */ /* 0x000fc6000f8e0208 */
[----:B------:R-:W-:Y:S04]  /*222b0*/  STL [R1+0x3ca8], R22 ;  /* 0x003ca81601007387 */ /* 0x000fe80000100800 */
[----:B------:R-:W-:Y:S04]  /*222c0*/  STL [R1+0x3cb8], R22 ;  /* 0x003cb81601007387 */ /* 0x000fe80000100800 */
[----:B------:R-:W-:Y:S04]  /*222d0*/  STL [R1+0x3ca0], R20 ;  /* 0x003ca01401007387 */ /* 0x000fe80000100800 */
[----:B0-----:R0:W-:Y:S04]  /*222e0*/  STL [R1+0x3cac], R20 ;  /* 0x003cac1401007387 */ /* 0x0011e80000100800 */
[----:B------:R-:W-:Y:S04]  /*222f0*/  STL [R1+0x3c94], R18 ;  /* 0x003c941201007387 */ /* 0x000fe80000100800 */
[----:B------:R-:W-:Y:S01]  /*22300*/  STL [R1+0x3ca4], R18 ;  /* 0x003ca41201007387 */ /* 0x000fe20000100800 */
[----:B0-----:R-:W-:-:S03]  /*22310*/  PRMT R20, RZ, 0x7610, R20 ;  /* 0x00007610ff147816 */ /* 0x001fc60000000014 */
[----:B------:R-:W-:Y:S04]  /*22320*/  STL [R1+0x3cb0], R18 ;  /* 0x003cb01201007387 */ /* 0x000fe80000100800 */
        /* <DEDUP_REMOVED lines=31> */
[----:B------:R0:W-:Y:S04]  /*22520*/  STL [R1+0x3c18], R13 ;  /* 0x003c180d01007387 */ /* 0x0001e80000100800 */
[----:B------:R1:W-:Y:S04]  /*22530*/  STL [R1+0x3c14], R29 ;  /* 0x003c141d01007387 */ /* 0x0003e80000100800 */
        /* <DEDUP_REMOVED lines=22> */
[----:B0-----:R-:W1:Y:S04]  /*226a0*/  S2R R13, SR_TID.X ;  /* 0x00000000000d7919 */ /* 0x001e680000002100 */
[----:B------:R-:W-:Y:S04]  /*226b0*/  STL [R1+0x3b64], R0 ;  /* 0x003b640001007387 */ /* 0x000fe80000100800 */
[----:B------:R-:W-:Y:S04]  /*226c0*/  STL [R1+0x3b68], R0 ;  /* 0x003b680001007387 */ /* 0x000fe80000100800 */
[----:B------:R-:W-:Y:S04]  /*226d0*/  STL [R1+0x3b6c], R0 ;  /* 0x003b6c0001007387 */ /* 0x000fe80000100800 */
[----:B------:R-:W-:Y:S04]  /*226e0*/  STL [R1+0x3b70], R0 ;  /* 0x003b700001007387 */ /* 0x000fe80000100800 */
[----:B------:R-:W-:Y:S04]  /*226f0*/  STL [R1+0x3b74], R0 ;  /* 0x003b740001007387 */ /* 0x000fe80000100800 */
[----:B------:R-:W-:Y:S01]  /*22700*/  STL [R1+0x3b78], R0 ;  /* 0x003b780001007387 */ /* 0x000fe20000100800 */
[----:B-1----:R-:W-:-:S03]  /*22710*/  SHF.R.U32.HI R29, RZ, 0x7, R13 ;  /* 0x00000007ff1d7819 */ /* 0x002fc6000001160d */
[----:B------:R-:W-:Y:S01]  /*22720*/  STL [R1+0x3b7c], R0 ;  /* 0x003b7c0001007387 */ /* 0x000fe20000100800 */
[----:B------:R-:W-:-:S03]  /*22730*/  SGXT.U32 R29, R29, 0x1 ;  /* 0x000000011d1d781a */ /* 0x000fc60000000000 */
[----:B------:R-:W-:Y:S01]  /*22740*/  STL [R1+0x3b80], R0 ;  /* 0x003b800001007387 */ /* 0x000fe20000100800 */
[----:B------:R-:W-:-:S03]  /*22750*/  ISETP.GE.AND P0, PT, R29, UR5, PT ;  /* 0x000000051d007c0c */ /* 0x000fc6000bf06270 */
        /* <DEDUP_REMOVED lines=37> */
[----:B--2---:R0:W2:Y:S04]  /*229b0*/  @!P0 LDG.E.U16 R25, [R2.64] ;  /* 0x0000000a02198981 */ /* 0x0040a8000c1e1500 */
[----:B------:R-:W1:Y:S04]  /*229c0*/  S2R R23, SR_TID.X ;  /* 0x0000000000177919 */ /* 0x000e680000002100 */
[----:B------:R-:W3:Y:S04]  /*229d0*/  LDL R12, [R1+0x95c] ;  /* 0x00095c00010c7983 */ /* 0x000ee80000100800 */
[----:B0-----:R-:W4:Y:S04]  /*229e0*/  LDL R2, [R1+0x7cc] ;  /* 0x0007cc0001027983 */ /* 0x001f280000100800 */
[----:B------:R-:W4:Y:S01]  /*229f0*/  LDL R3, [R1+0x7d8] ;  /* 0x0007d80001037983 */ /* 0x000f220000100800 */
[----:B-1----:R-:W-:-:S02]  /*22a00*/  SHF.R.U32.HI R22, RZ, 0x7, R23 ;  /* 0x00000007ff167819 */ /* 0x002fc40000011617 */
[----:B------:R-:W-:Y:S02]  /*22a10*/  SHF.R.U32.HI R23, RZ, 0x7, R23 ;  /* 0x00000007ff177819 */ /* 0x000fe40000011617 */
[----:B------:R-:W-:Y:S02]  /*22a20*/  SGXT.U32 R22, R22, 0x1 ;  /* 0x000000011616781a */ /* 0x000fe40000000000 */
[----:B------:R-:W-:Y:S02]  /*22a30*/  SGXT.U32 R23, R23, 0x1 ;  /* 0x000000011717781a */ /* 0x000fe40000000000 */
[C---:B------:R-:W-:Y:S02]  /*22a40*/  LOP3.LUT R14, R22.reuse, 0x2, RZ, 0xfc, !PT ;  /* 0x00000002160e7812 */ /* 0x040fe400078efcff */
[----:B------:R-:W-:Y:S02]  /*22a50*/  LOP3.LUT R22, R22, 0x4, RZ, 0xfc, !PT ;  /* 0x0000000416167812 */ /* 0x000fe400078efcff */
[----:B------:R-:W-:-:S02]  /*22a60*/  ISETP.GE.AND P1, PT, R14, UR5, PT ;  /* 0x000000050e007c0c */ /* 0x000fc4000bf26270 */
[----:B------:R-:W-:Y:S01]  /*22a70*/  ISETP.GE.AND P2, PT, R22, UR5, PT ;  /* 0x0000000516007c0c */ /* 0x000fe2000bf46270 */
[----:B------:R-:W2:Y:S01]  /*22a80*/  LDL R14, [R1+0x7c8] ;  /* 0x0007c800010e7983 */ /* 0x000ea20000100800 */
[----:B------:R-:W-:-:S03]  /*22a90*/  LOP3.LUT R22, R23, 0x6, RZ, 0xfc, !PT ;  /* 0x0000000617167812 */ /* 0x000fc600078efcff */
[----:B------:R-:W0:Y:S01]  /*22aa0*/  S2R R23, SR_TID.X ;  /* 0x0000000000177919 */ /* 0x000e220000002100 */
[----:B------:R-:W-:Y:S02]  /*22ab0*/  ISETP.GE.AND P3, PT, R22, UR5, PT ;  /* 0x0000000516007c0c */ /* 0x000fe4000bf66270 */
[----:B0-----:R-:W-:-:S04]  /*22ac0*/  SHF.R.U32.HI R23, RZ, 0x7, R23 ;  /* 0x00000007ff177819 */ /* 0x001fc80000011617 */
[----:B------:R-:W-:-:S04]  /*22ad0*/  SGXT.U32 R23, R23, 0x1 ;  /* 0x000000011717781a */ /* 0x000fc80000000000 */
[----:B------:R-:W-:-:S04]  /*22ae0*/  LOP3.LUT R22, R23, 0x8, RZ, 0xfc, !PT ;  /* 0x0000000817167812 */ /* 0x000fc800078efcff */
[----:B------:R-:W-:Y:S02]  /*22af0*/  ISETP.GE.AND P0, PT, R22, UR5, PT ;  /* 0x0000000516007c0c */ /* 0x000fe4000bf06270 */
[----:B------:R-:W2:Y:S01]  /*22b00*/  LDL.LU R22, [R1+0x3cb8] ;  /* 0x003cb80001167983 */ /* 0x000ea20000300800 */
[----:B----4-:R-:W-:-:S04]  /*22b10*/  @!P1 LOP3.LUT R3, R3, R2, RZ, 0x3c, !PT ;  /* 0x0000000203039212 */ /* 0x010fc800078e3cff */
[----:B------:R-:W-:-:S04]  /*22b20*/  @!P1 LOP3.LUT R2, R3, R2, RZ, 0x3c, !PT ;  /* 0x0000000203029212 */ /* 0x000fc800078e3cff */
[----:B------:R-:W-:-:S05]  /*22b30*/  @!P1 LOP3.LUT R3, R3, R2, RZ, 0x3c, !PT ;  /* 0x0000000203039212 */ /* 0x000fca00078e3cff */
[----:B------:R0:W4:Y:S04]  /*22b40*/  @!P1 LDG.E.U16 R20, [R2.64] ;  /* 0x0000000a02149981 */ /* 0x000128000c1e1500 */
[----:B0-----:R-:W2:Y:S04]  /*22b50*/  LDL R2, [R1+0x7d4] ;  /* 0x0007d40001027983 */ /* 0x001ea80000100800 */
[----:B------:R-:W2:Y:S01]  /*22b60*/  LDL R3, [R1+0x964] ;  /* 0x0009640001037983 */ /* 0x000ea20000100800 */
[----:B------:R-:W-:-:S03]  /*22b70*/  PRMT R18, RZ, 0x7610, R18 ;  /* 0x00007610ff127816 */ /* 0x000fc60000000012 */
[----:B------:R-:W0:Y:S01]  /*22b80*/  S2R R23, SR_TID.X ;  /* 0x0000000000177919 */ /* 0x000e220000002100 */
[----:B--2---:R-:W-:-:S04]  /*22b90*/  @!P2 LOP3.LUT R3, R3, R2, RZ, 0x3c, !PT ;  /* 0x000000020303a212 */ /* 0x004fc800078e3cff */
[----:B------:R-:W-:-:S04]  /*22ba0*/  @!P2 LOP3.LUT R2, R3, R2, RZ, 0x3c, !PT ;  /* 0x000000020302a212 */ /* 0x000fc800078e3cff */
[----:B------:R-:W-:-:S05]  /*22bb0*/  @!P2 LOP3.LUT R3, R3, R2, RZ, 0x3c, !PT ;  /* 0x000000020303a212 */ /* 0x000fca00078e3cff */
[----:B------:R-:W2:Y:S01]  /*22bc0*/  @!P2 LDG.E.U16 R18, [R2.64] ;  /* 0x0000000a0212a981 */ /* 0x000ea2000c1e1500 */
[----:B0-----:R-:W-:-:S04]  /*22bd0*/  SHF.R.U32.HI R23, RZ, 0x7, R23 ;  /* 0x00000007ff177819 */ /* 0x001fc80000011617 */
[----:B------:R-:W-:-:S04]  /*22be0*/  SGXT.U32 R23, R23, 0x1 ;  /* 0x000000011717781a */ /* 0x000fc80000000000 */
[----:B------:R-:W-:Y:S01]  /*22bf0*/  LOP3.LUT R23, R23, 0xa, RZ, 0xfc, !PT ;  /* 0x0000000a17177812 */ /* 0x000fe200078efcff */
[----:B----4-:R0:W-:Y:S03]  /*22c00*/  STL [R1+0x18], R20 ;  /* 0x0000181401007387 */ /* 0x0101e60000100800 */
[----:B------:R-:W-:Y:S02]  /*22c10*/  ISETP.GE.AND P1, PT, R23, UR5, PT ;  /* 0x0000000517007c0c */ /* 0x000fe4000bf26270 */
[----:B------:R-:W4:Y:S04]  /*22c20*/  LDL.LU R23, [R1+0x3cb4] ;  /* 0x003cb40001177983 */ /* 0x000f280000300800 */
[----:B--2---:R1:W-:Y:S04]  /*22c30*/  STL [R1+0x30], R18 ;  /* 0x0000301201007387 */ /* 0x0043e80000100800 */
[----:B------:R-:W2:Y:S04]  /*22c40*/  LDL R2, [R1+0x7d0] ;  /* 0x0007d00001027983 */ /* 0x000ea80000100800 */
[----:B------:R-:W2:Y:S01]  /*22c50*/  LDL R3, [R1+0x960] ;  /* 0x0009600001037983 */ /* 0x000ea20000100800 */
[----:B------:R-:W-:-:S03]  /*22c60*/  PRMT R22, RZ, 0x7610, R22 ;  /* 0x00007610ff167816 */ /* 0x000fc60000000016 */
[----:B0-----:R-:W1:Y:S01]  /*22c70*/  S2R R20, SR_TID.X ;  /* 0x0000000000147919 */ /* 0x001e620000002100 */
[----:B--2---:R-:W-:-:S04]  /*22c80*/  @!P3 LOP3.LUT R3, R3, R2, RZ, 0x3c, !PT ;  /* 0x000000020303b212 */ /* 0x004fc800078e3cff */
[----:B------:R-:W-:-:S04]  /*22c90*/  @!P3 LOP3.LUT R2, R3, R2, RZ, 0x3c, !PT ;  /* 0x000000020302b212 */ /* 0x000fc800078e3cff */
[----:B------:R-:W-:-:S05]  /*22ca0*/  @!P3 LOP3.LUT R3, R3, R2, RZ, 0x3c, !PT ;  /* 0x000000020303b212 */ /* 0x000fca00078e3cff */
[----:B------:R3:W2:Y:S01]  /*22cb0*/  @!P3 LDG.E.U16 R22, [R2.64] ;  /* 0x0000000a0216b981 */ /* 0x0006a2000c1e1500 */
[----:B-1----:R-:W-:-:S04]  /*22cc0*/  SHF.R.U32.HI R18, RZ, 0x7, R20 ;  /* 0x00000007ff127819 */ /* 0x002fc80000011614 */
[----:B------:R-:W-:Y:S02]  /*22cd0*/  SGXT.U32 R18, R18, 0x1 ;  /* 0x000000011212781a */ /* 0x000fe40000000000 */
[----:B----4-:R-:W-:Y:S02]  /*22ce0*/  PRMT R23, RZ, 0x7610, R23 ;  /* 0x00007610ff177816 */ /* 0x010fe40000000017 */
[----:B------:R-:W-:Y:S01]  /*22cf0*/  LOP3.LUT R18, R18, 0xc, RZ, 0xfc, !PT ;  /* 0x0000000c12127812 */ /* 0x000fe200078efcff */
[----:B---3--:R-:W-:Y:S02]  /*22d00*/  @!P0 IMAD.MOV.U32 R2, RZ, RZ, R12 ;  /* 0x000000ffff028224 */ /* 0x008fe400078e000c */
[----:B------:R-:W-:Y:S01]  /*22d10*/  @!P0 IMAD.MOV.U32 R3, RZ, RZ, R14 ;  /* 0x000000ffff038224 */ /* 0x000fe200078e000e */
[----:B------:R-:W-:Y:S02]  /*22d20*/  ISETP.GE.AND P2, PT, R18, UR5, PT ;  /* 0x0000000512007c0c */ /* 0x000fe4000bf46270 */
[----:B------:R-:W3:Y:S04]  /*22d30*/  LDL.LU R18, [R1+0x3cb0] ;  /* 0x003cb00001127983 */ /* 0x000ee80000300800 */
[----:B------:R0:W4:Y:S04]  /*22d40*/  @!P0 LDG.E.U16 R23, [R2.64] ;  /* 0x0000000a02178981 */ /* 0x000128000c1e1500 */
[----:B--2---:R1:W-:Y:S04]  /*22d50*/  STL [R1+0x274], R22 ;  /* 0x0002741601007387 */ /* 0x0043e80000100800 */
[----:B0-----:R-:W2:Y:S04]  /*22d60*/  LDL R2, [R1+0x954] ;  /* 0x0009540001027983 */ /* 0x001ea80000100800 */
[----:B------:R-:W2:Y:S04]  /*22d70*/  LDL R3, [R1+0x958] ;  /* 0x0009580001037983 */ /* 0x000ea80000100800 */
[----:B-1----:R-:W0:Y:S01]  /*22d80*/  S2R R22, SR_TID.X ;  /* 0x0000000000167919 */ /* 0x002e220000002100 */
[----:B------:R-:W-:-:S02]  /*22d90*/  SHF.R.U32.HI R20, RZ, 0x7, R20 ;  /* 0x00000007ff147819 */ /* 0x000fc40000011614 */
[----:B---3--:R-:W-:Y:S01]  /*22da0*/  PRMT R18, RZ, 0x7610, R18 ;  /* 0x00007610ff127816 */ /* 0x008fe20000000012 */
[----:B------:R-:W3:Y:S01]  /*22db0*/  LDL R14, [R1+0x93c] ;  /* 0x00093c00010e7983 */ /* 0x000ee20000100800 */
[----:B------:R-:W-:-:S03]  /*22dc0*/  SGXT.U32 R20, R20, 0x1 ;  /* 0x000000011414781a */ /* 0x000fc60000000000 */
[----:B------:R-:W3:Y:S01]  /*22dd0*/  LDL R12, [R1+0x940] ;  /* 0x00094000010c7983 */ /* 0x000ee20000100800 */
[----:B------:R-:W-:-:S04]  /*22de0*/  LOP3.LUT R20, R20, 0xe, RZ, 0xfc, !PT ;  /* 0x0000000e14147812 */ /* 0x000fc800078efcff */
[----:B------:R-:W-:Y:S02]  /*22df0*/  ISETP.GE.AND P3, PT, R20, UR5, PT ;  /* 0x0000000514007c0c */ /* 0x000fe4000bf66270 */
[----:B0-----:R-:W-:-:S04]  /*22e00*/  SHF.R.U32.HI R22, RZ, 0x7, R22 ;  /* 0x00000007ff167819 */ /* 0x001fc80000011616 */
[----:B------:R-:W-:-:S04]  /*22e10*/  SGXT.U32 R22, R22, 0x1 ;  /* 0x000000011616781a */ /* 0x000fc80000000000 */
[----:B------:R-:W-:-:S04]  /*22e20*/  LOP3.LUT R20, R22, 0x10, RZ, 0xfc, !PT ;  /* 0x0000001016147812 */ /* 0x000fc800078efcff */
[----:B------:R-:W-:Y:S02]  /*22e30*/  ISETP.GE.AND P0, PT, R20, UR5, PT ;  /* 0x0000000514007c0c */ /* 0x000fe4000bf06270 */
[----:B------:R-:W3:Y:S01]  /*22e40*/  LDL.LU R20, [R1+0x3cac] ;  /* 0x003cac0001147983 */ /* 0x000ee20000300800 */
[----:B--2---:R-:W-:-:S04]  /*22e50*/  @!P1 LOP3.LUT R3, R3, R2, RZ, 0x3c, !PT ;  /* 0x0000000203039212 */ /* 0x004fc800078e3cff */
[----:B------:R-:W-:-:S04]  /*22e60*/  @!P1 LOP3.LUT R2, R3, R2, RZ, 0x3c, !PT ;  /* 0x0000000203029212 */ /* 0x000fc800078e3cff */
[----:B------:R-:W-:-:S05]  /*22e70*/  @!P1 LOP3.LUT R3, R3, R2, RZ, 0x3c, !PT ;  /* 0x0000000203039212 */ /* 0x000fca00078e3cff */
[----:B------:R0:W2:Y:S04]  /*22e80*/  @!P1 LDG.E.U16 R18, [R2.64] ;  /* 0x0000000a02129981 */ /* 0x0000a8000c1e1500 */
        /* <DEDUP_REMOVED lines=11> */
[----:B------:R0:W-:Y:S03]  /*22f40*/  STL [R1+0x14], R18 ;  /* 0x0000141201007387 */ /* 0x0001e60000100800 */
[----:B------:R-:W-:Y:S02]  /*22f50*/  ISETP.GE.AND P1, PT, R22, UR5, PT ;  /* 0x0000000516007c0c */ /* 0x000fe4000bf26270 */
[----:B------:R-:W3:Y:S04]  /*22f60*/  LDL.LU R22, [R1+0x3ca8] ;  /* 0x003ca80001167983 */ /* 0x000ee80000300800 */
[----:B--2---:R1:W-:Y:S04]  /*22f70*/  STL [R1+0x2c], R19 ;  /* 0x00002c1301007387 */ /* 0x0043e80000100800 */
[----:B------:R-:W2:Y:S04]  /*22f80*/  LDL R2, [R1+0x944] ;  /* 0x0009440001027983 */ /* 0x000ea80000100800 */
[----:B------:R-:W2:Y:S01]  /*22f90*/  LDL R3, [R1+0x948] ;  /* 0x0009480001037983 */ /* 0x000ea20000100800 */
[----:B------:R-:W-:-:S02]  /*22fa0*/  PRMT R28, RZ, 0x7610, R28 ;  /* 0x00007610ff1c7816 */ /* 0x000fc4000000001c */
[----:B---3--:R-:W-:Y:S02]  /*22fb0*/  PRMT R22, RZ, 0x7610, R22 ;  /* 0x00007610ff167816 */ /* 0x008fe40000000016 */
[----:B--2---:R-:W-:-:S04]  /*22fc0*/  @!P3 LOP3.LUT R3, R3, R2, RZ, 0x3c, !PT ;  /* 0x000000020303b212 */ /* 0x004fc800078e3cff */
[----:B------:R-:W-:-:S04]  /*22fd0*/  @!P3 LOP3.LUT R2, R3, R2, RZ, 0x3c, !PT ;  /* 0x000000020302b212 */ /* 0x000fc800078e3cff */
[----:B------:R-:W-:-:S05]  /*22fe0*/  @!P3 LOP3.LUT R3, R3, R2, RZ, 0x3c, !PT ;  /* 0x000000020303b212 */ /* 0x000fca00078e3cff */
[----:B------:R2:W3:Y:S02]  /*22ff0*/  @!P3 LDG.E.U16 R28, [R2.64] ;  /* 0x0000000a021cb981 */ /* 0x0004e4000c1e1500 */
[----:B--2---:R-:W-:Y:S02]  /*23000*/  @!P0 IMAD.MOV.U32 R2, RZ, RZ, R12 ;  /* 0x000000ffff028224 */ /* 0x004fe400078e000c */
[----:B------:R-:W-:Y:S01]  /*23010*/  @!P0 IMAD.MOV.U32 R3, RZ, RZ, R14 ;  /* 0x000000ffff038224 */ /* 0x000fe200078e000e */
[----:B------:R-:W-:Y:S01]  /*23020*/  PRMT R20, RZ, 0x7610, R20 ;  /* 0x00007610ff147816 */ /* 0x000fe20000000014 */
[----:B0-----:R-:W1:Y:S04]  /*23030*/  S2R R18, SR_TID.X ;  /* 0x0000000000127919 */ /* 0x001e680000002100 */
[----:B------:R0:W2:Y:S04]  /*23040*/  @!P0 LDG.E.U16 R22, [R2.64] ;  /* 0x0000000a02168981 */ /* 0x0000a8000c1e1500 */
[----:B------:R-:W2:Y:S04]  /*23050*/  LDL R14, [R1+0x91c] ;  /* 0x00091c00010e7983 */ /* 0x000ea80000100800 */
[----:B------:R-:W2:Y:S04]  /*23060*/  LDL R12, [R1+0x920] ;  /* 0x00092000010c7983 */ /* 0x000ea80000100800 */
[----:B0-----:R-:W2:Y:S04]  /*23070*/  LDL R2, [R1+0x934] ;  /* 0x0009340001027983 */ /* 0x001ea80000100800 */
[----:B------:R-:W2:Y:S01]  /*23080*/  LDL R3, [R1+0x938] ;  /* 0x0009380001037983 */ /* 0x000ea20000100800 */
[----:B-1----:R-:W-:-:S02]  /*23090*/  SHF.R.U32.HI R19, RZ, 0x7, R18 ;  /* 0x00000007ff137819 */ /* 0x002fc40000011612 */
[----:B------:R-:W-:-:S04]  /*230a0*/  SHF.R.U32.HI R18, RZ, 0x7, R18 ;  /* 0x00000007ff127819 */ /* 0x000fc80000011612 */
[----:B------:R-:W-:-:S04]  /*230b0*/  SGXT.U32 R18, R18, 0x1 ;  /* 0x000000011212781a */ /* 0x000fc80000000000 */
[----:B------:R-:W-:-:S04]  /*230c0*/  LOP3.LUT R18, R18, 0x16, RZ, 0xfc, !PT ;  /* 0x0000001612127812 */ /* 0x000fc800078efcff */
[----:B------:R-:W-:Y:S02]  /*230d0*/  ISETP.GE.AND P3, PT, R18, UR5, PT ;  /* 0x0000000512007c0c */ /* 0x000fe4000bf66270 */
[----:B------:R-:W0:Y:S01]  /*230e0*/  S2R R18, SR_TID.X ;  /* 0x0000000000127919 */ /* 0x000e220000002100 */
[----:B--2---:R-:W-:-:S04]  /*230f0*/  @!P1 LOP3.LUT R3, R3, R2, RZ, 0x3c, !PT ;  /* 0x0000000203039212 */ /* 0x004fc800078e3cff */
[----:B------:R-:W-:-:S04]  /*23100*/  @!P1 LOP3.LUT R2, R3, R2, RZ, 0x3c, !PT ;  /* 0x0000000203029212 */ /* 0x000fc800078e3cff */
[----:B------:R-:W-:-:S05]  /*23110*/  @!P1 LOP3.LUT R3, R3, R2, RZ, 0x3c, !PT ;  /* 0x0000000203039212 */ /* 0x000fca00078e3cff */
[----:B------:R-:W2:Y:S01]  /*23120*/  @!P1 LDG.E.U16 R20, [R2.64] ;  /* 0x0000000a02149981 */ /* 0x000ea2000c1e1500 */
[----:B0-----:R-:W-:Y:S02]  /*23130*/  SHF.R.U32.HI R18, RZ, 0x7, R18 ;  /* 0x00000007ff127819 */ /* 0x001fe40000011612 */
[----:B------:R-:W-:Y:S02]  /*23140*/  SGXT.U32 R19, R19, 0x1 ;  /* 0x000000011313781a */ /* 0x000fe40000000000 */
[----:B------:R-:W-:Y:S02]  /*23150*/  SGXT.U32 R18, R18, 0x1 ;  /* 0x000000011212781a */ /* 0x000fe40000000000 */
[----:B------:R-:W-:Y:S02]  /*23160*/  LOP3.LUT R19, R19, 0x14, RZ, 0xfc, !PT ;  /* 0x0000001413137812 */ /* 0x000fe400078efcff */
[----:B------:R-:W-:Y:S02]  /*23170*/  LOP3.LUT R18, R18, 0x18, RZ, 0xfc, !PT ;  /* 0x0000001812127812 */ /* 0x000fe400078efcff */
[----:B------:R-:W-:-:S02]  /*23180*/  ISETP.GE.AND P2, PT, R19, UR5, PT ;  /* 0x0000000513007c0c */ /* 0x000fc4000bf46270 */
[----:B------:R-:W4:Y:S01]  /*23190*/  LDL R19, [R1+0x930] ;  /* 0x0009300001137983 */ /* 0x000f220000100800 */
[----:B------:R-:W-:-:S03]  /*231a0*/  ISETP.GE.AND P0, PT, R18, UR5, PT ;  /* 0x0000000512007c0c */ /* 0x000fc6000bf06270 */
[----:B---3--:R0:W-:Y:S04]  /*231b0*/  STL [R1+0x270], R28 ;  /* 0x0002701c01007387 */ /* 0x0081e80000100800 */
[----:B------:R-:W-:Y:S04]  /*231c0*/  STL [R1+0x3b08], R22 ;  /* 0x003b081601007387 */ /* 0x000fe80000100800 */
[----:B------:R-:W3:Y:S04]  /*231d0*/  LDL.LU R18, [R1+0x3ca4] ;  /* 0x003ca40001127983 */ /* 0x000ee80000300800 */
[----:B0-----:R-:W0:Y:S04]  /*231e0*/  S2R R28, SR_TID.X ;  /* 0x00000000001c7919 */ /* 0x001e280000002100 */
[----:B--2---:R1:W-:Y:S04]  /*231f0*/  STL [R1+0x10], R20 ;  /* 0x0000101401007387 */ /* 0x0043e80000100800 */
[----:B-1----:R-:W2:Y:S04]  /*23200*/  LDL.LU R20, [R1+0x3ca0] ;  /* 0x003ca00001147983 */ /* 0x002ea80000300800 */
[----:B------:R-:W2:Y:S01]  /*23210*/  LDL R3, [R1+0x92c] ;  /* 0x00092c0001037983 */ /* 0x000ea20000100800 */
[----:B0-----:R-:W-:-:S04]  /*23220*/  SHF.R.U32.HI R28, RZ, 0x7, R28 ;  /* 0x00000007ff1c7819 */ /* 0x001fc8000001161c */
[----:B------:R-:W-:-:S04]  /*23230*/  SGXT.U32 R28, R28, 0x1 ;  /* 0x000000011c1c781a */ /* 0x000fc80000000000 */
[----:B------:R-:W-:Y:S02]  /*23240*/  LOP3.LUT R2, R28, 0x1a, RZ, 0xfc, !PT ;  /* 0x0000001a1c027812 */ /* 0x000fe400078efcff */
[----:B------:R-:W-:Y:S02]  /*23250*/  PRMT R11, RZ, 0x7610, R11 ;  /* 0x00007610ff0b7816 */ /* 0x000fe4000000000b */
[----:B------:R-:W-:Y:S01]  /*23260*/  ISETP.GE.AND P1, PT, R2, UR5, PT ;  /* 0x0000000502007c0c */ /* 0x000fe2000bf26270 */
[----:B----4-:R-:W-:-:S05]  /*23270*/  @!P2 IMAD.MOV.U32 R2, RZ, RZ, R19 ;  /* 0x000000ffff02a224 */ /* 0x010fca00078e0013 */
[----:B--2---:R-:W2:Y:S04]  /*23280*/  @!P2 LDG.E.U16 R11, [R2.64] ;  /* 0x0000000a020ba981 */ /* 0x004ea8000c1e1500 */
[----:B--2---:R0:W-:Y:S04]  /*23290*/  STL [R1+0x28], R11 ;  /* 0x0000280b01007387 */ /* 0x0041e80000100800 */
[----:B------:R-:W2:Y:S04]  /*232a0*/  LDL R2, [R1+0x924] ;  /* 0x0009240001027983 */ /* 0x000ea80000100800 */
[----:B------:R-:W2:Y:S01]  /*232b0*/  LDL R3, [R1+0x928] ;  /* 0x0009280001037983 */ /* 0x000ea20000100800 */
[----:B------:R-:W-:-:S03]  /*232c0*/  PRMT R27, RZ, 0x7610, R27 ;  /* 0x00007610ff1b7816 */ /* 0x000fc6000000001b */
[----:B------:R-:W0:Y:S01]  /*232d0*/  S2R R28, SR_TID.X ;  /* 0x00000000001c7919 */ /* 0x000e220000002100 */
[----:B--2---:R-:W-:-:S04]  /*232e0*/  @!P3 LOP3.LUT R3, R3, R2, RZ, 0x3c, !PT ;  /* 0x000000020303b212 */ /* 0x004fc800078e3cff */
[----:B------:R-:W-:-:S04]  /*232f0*/  @!P3 LOP3.LUT R2, R3, R2, RZ, 0x3c, !PT ;  /* 0x000000020302b212 */ /* 0x000fc800078e3cff */
[----:B------:R-:W-:-:S05]  /*23300*/  @!P3 LOP3.LUT R3, R3, R2, RZ, 0x3c, !PT ;  /* 0x000000020303b212 */ /* 0x000fca00078e3cff */
[----:B------:R1:W2:Y:S01]  /*23310*/  @!P3 LDG.E.U16 R27, [R2.64] ;  /* 0x0000000a021bb981 */ /* 0x0002a2000c1e1500 */
[----:B0-----:R-:W-:-:S04]  /*23320*/  SHF.R.U32.HI R11, RZ, 0x7, R28 ;  /* 0x00000007ff0b7819 */ /* 0x001fc8000001161c */
[----:B------:R-:W-:Y:S02]  /*23330*/  SGXT.U32 R11, R11, 0x1 ;  /* 0x000000010b0b781a */ /* 0x000fe40000000000 */
[----:B------:R-:W-:Y:S02]  /*23340*/  PRMT R20, RZ, 0x7610, R20 ;  /* 0x00007610ff147816 */ /* 0x000fe40000000014 */
[----:B------:R-:W-:Y:S01]  /*23350*/  LOP3.LUT R11, R11, 0x1c, RZ, 0xfc, !PT ;  /* 0x0000001c0b0b7812 */ /* 0x000fe200078efcff */
[----:B-1----:R-:W-:Y:S02]  /*23360*/  @!P0 IMAD.MOV.U32 R2, RZ, RZ, R12 ;  /* 0x000000ffff028224 */ /* 0x002fe400078e000c */
[----:B------:R-:W-:Y:S01]  /*23370*/  @!P0 IMAD.MOV.U32 R3, RZ, RZ, R14 ;  /* 0x000000ffff038224 */ /* 0x000fe200078e000e */
[----:B------:R-:W-:Y:S01]  /*23380*/  SHF.R.U32.HI R19, RZ, 0x7, R28 ;  /* 0x00000007ff137819 */ /* 0x000fe2000001161c */
[----:B------:R-:W4:Y:S01]  /*23390*/  LDL R14, [R1+0x8fc] ;  /* 0x0008fc00010e7983 */ /* 0x000f220000100800 */
[----:B------:R-:W-:-:S03]  /*233a0*/  ISETP.GE.AND P2, PT, R11, UR5, PT ;  /* 0x000000050b007c0c */ /* 0x000fc6000bf46270 */
[----:B------:R-:W4:Y:S04]  /*233b0*/  LDL R28, [R1+0x90c] ;  /* 0x00090c00011c7983 */ /* 0x000f280000100800 */
[----:B------:R-:W4:Y:S04]  /*233c0*/  LDL R11, [R1+0x910] ;  /* 0x00091000010b7983 */ /* 0x000f280000100800 */
[----:B------:R0:W4:Y:S01]  /*233d0*/  @!P0 LDG.E.U16 R20, [R2.64] ;  /* 0x0000000a02148981 */ /* 0x000122000c1e1500 */
[----:B------:R-:W-:-:S03]  /*233e0*/  SGXT.U32 R19, R19, 0x1 ;  /* 0x000000011313781a */ /* 0x000fc60000000000 */
[----:B--2---:R1:W-:Y:S04]  /*233f0*/  STL [R1+0x26c], R27 ;  /* 0x00026c1b01007387 */ /* 0x0043e80000100800 */
[----:B0-----:R-:W2:Y:S04]  /*23400*/  LDL R2, [R1+0x914] ;  /* 0x0009140001027983 */ /* 0x001ea80000100800 */
[----:B------:R-:W2:Y:S01]  /*23410*/  LDL R3, [R1+0x918] ;  /* 0x0009180001037983 */ /* 0x000ea20000100800 */
[----:B------:R-:W-:Y:S02]  /*23420*/  LOP3.LUT R19, R19, 0x1e, RZ, 0xfc, !PT ;  /* 0x0000001e13137812 */ /* 0x000fe400078efcff */
[----:B------:R-:W-:-:S02]  /*23430*/  PRMT R16, RZ, 0x7610, R16 ;  /* 0x00007610ff107816 */ /* 0x000fc40000000010 */
[----:B---3--:R-:W-:Y:S01]  /*23440*/  PRMT R18, RZ, 0x7610, R18 ;  /* 0x00007610ff127816 */ /* 0x008fe20000000012 */
[----:B-1----:R-:W0:Y:S01]  /*23450*/  S2R R27, SR_TID.X ;  /* 0x00000000001b7919 */ /* 0x002e220000002100 */
[----:B------:R-:W-:-:S03]  /*23460*/  ISETP.GE.AND P3, PT, R19, UR5, PT ;  /* 0x0000000513007c0c */ /* 0x000fc6000bf66270 */
[----:B------:R-:W1:Y:S04]  /*23470*/  S2R R19, SR_TID.X ;  /* 0x0000000000137919 */ /* 0x000e680000002100 */
[----:B------:R-:W3:Y:S01]  /*23480*/  LDL R12, [R1+0x900] ;  /* 0x00090000010c7983 */ /* 0x000ee20000100800 */
[----:B-1----:R-:W-:-:S04]  /*23490*/  SHF.R.U32.HI R19, RZ, 0x7, R19 ;  /* 0x00000007ff137819 */ /* 0x002fc80000011613 */
[----:B------:R-:W-:Y:S02]  /*234a0*/  SGXT.U32 R19, R19, 0x1 ;  /* 0x000000011313781a */ /* 0x000fe40000000000 */
[----:B--2---:R-:W-:-:S04]  /*234b0*/  @!P1 LOP3.LUT R3, R3, R2, RZ, 0x3c, !PT ;  /* 0x0000000203039212 */ /* 0x004fc800078e3cff */
[----:B------:R-:W-:-:S04]  /*234c0*/  @!P1 LOP3.LUT R2, R3, R2, RZ, 0x3c, !PT ;  /* 0x0000000203029212 */ /* 0x000fc800078e3cff */
[----:B------:R-:W-:-:S05]  /*234d0*/  @!P1 LOP3.LUT R3, R3, R2, RZ, 0x3c, !PT ;  /* 0x0000000203039212 */ /* 0x000fca00078e3cff */
[----:B------:R1:W2:Y:S02]  /*234e0*/  @!P1 LDG.E.U16 R16, [R2.64] ;  /* 0x0000000a02109981 */ /* 0x0002a4000c1e1500 */
[----:B-1----:R-:W-:Y:S01]  /*234f0*/  LOP3.LUT R3, R19, 0x22, RZ, 0xfc, !PT ;  /* 0x0000002213037812 */ /* 0x002fe200078efcff */
[----:B----4-:R-:W-:-:S03]  /*23500*/  @!P2 IMAD.MOV.U32 R2, RZ, RZ, R11 ;  /* 0x000000ffff02a224 */ /* 0x010fc600078e000b */
[----:B------:R-:W-:Y:S01]  /*23510*/  ISETP.GE.AND P1, PT, R3, UR5, PT ;  /* 0x0000000503007c0c */ /* 0x000fe2000bf26270 */
[----:B------:R-:W-:-:S05]  /*23520*/  @!P2 IMAD.MOV.U32 R3, RZ, RZ, R28 ;  /* 0x000000ffff03a224 */ /* 0x000fca00078e001c */
[----:B------:R-:W4:Y:S01]  /*23530*/  @!P2 LDG.E.U16 R18, [R2.64] ;  /* 0x0000000a0212a981 */ /* 0x000f22000c1e1500 */
[----:B0-----:R-:W-:-:S04]  /*23540*/  SHF.R.U32.HI R27, RZ, 0x7, R27 ;  /* 0x00000007ff1b7819 */ /* 0x001fc8000001161b */
[----:B------:R-:W-:-:S04]  /*23550*/  SGXT.U32 R27, R27, 0x1 ;  /* 0x000000011b1b781a */ /* 0x000fc80000000000 */
[----:B------:R-:W-:Y:S01]  /*23560*/  LOP3.LUT R27, R27, 0x20, RZ, 0xfc, !PT ;  /* 0x000000201b1b7812 */ /* 0x000fe200078efcff */
[----:B------:R-:W-:Y:S03]  /*23570*/  STL [R1+0x3b04], R20 ;  /* 0x003b041401007387 */ /* 0x000fe60000100800 */
[----:B------:R-:W-:Y:S02]  /*23580*/  ISETP.GE.AND P0, PT, R27, UR5, PT ;  /* 0x000000051b007c0c */ /* 0x000fe4000bf06270 */
[----:B------:R-:W3:Y:S04]  /*23590*/  LDL.LU R27, [R1+0x3c9c] ;  /* 0x003c9c00011b7983 */ /* 0x000ee80000300800 */
[----:B--2---:R0:W-:Y:S04]  /*235a0*/  STL [R1+0xc], R16 ;  /* 0x00000c1001007387 */ /* 0x0041e80000100800 */
[----:B0-----:R-:W2:Y:S04]  /*235b0*/  LDL.LU R16, [R1+0x3c98] ;  /* 0x003c980001107983 */ /* 0x001ea80000300800 */
[----:B------:R-:W3:Y:S04]  /*235c0*/  LDL R11, [R1+0x8f8] ;  /* 0x0008f800010b7983 */ /* 0x000ee80000100800 */
[----:B----4-:R0:W-:Y:S04]  /*235d0*/  STL [R1+0x24], R18 ;  /* 0x0000241201007387 */ /* 0x0101e80000100800 */
[----:B0-----:R-:W4:Y:S04]  /*235e0*/  LDL.LU R18, [R1+0x3c94] ;  /* 0x003c940001127983 */ /* 0x001f280000300800 */
[----:B------:R-:W3:Y:S04]  /*235f0*/  LDL R2, [R1+0x904] ;  /* 0x0009040001027983 */ /* 0x000ee80000100800 */
[----:B------:R-:W3:Y:S04]  /*23600*/  LDL R3, [R1+0x908] ;  /* 0x0009080001037983 */ /* 0x000ee80000100800 */
[----:B------:R-:W0:Y:S01]  /*23610*/  S2R R19, SR_TID.X ;  /* 0x0000000000137919 */ /* 0x000e220000002100 */
[----:B--2---:R-:W-:-:S02]  /*23620*/  PRMT R16, RZ, 0x7610, R16 ;  /* 0x00007610ff107816 */ /* 0x004fc40000000010 */
[----:B---3--:R-:W-:-:S04]  /*23630*/  @!P3 LOP3.LUT R3, R3, R2, RZ, 0x3c, !PT ;  /* 0x000000020303b212 */ /* 0x008fc800078e3cff */
[----:B------:R-:W-:-:S04]  /*23640*/  @!P3 LOP3.LUT R2, R3, R2, RZ, 0x3c, !PT ;  /* 0x000000020302b212 */ /* 0x000fc800078e3cff */
[----:B------:R-:W-:-:S05]  /*23650*/  @!P3 LOP3.LUT R3, R3, R2, RZ, 0x3c, !PT ;  /* 0x000000020303b212 */ /* 0x000fca00078e3cff */
[----:B------:R1:W2:Y:S01]  /*23660*/  @!P3 LDG.E.U16 R16, [R2.64] ;  /* 0x0000000a0210b981 */ /* 0x0002a2000c1e1500 */
[----:B0-----:R-:W-:-:S04]  /*23670*/  SHF.R.U32.HI R28, RZ, 0x7, R19 ;  /* 0x00000007ff1c7819 */ /* 0x001fc80000011613 */
[----:B------:R-:W-:Y:S02]  /*23680*/  SGXT.U32 R28, R28, 0x1 ;  /* 0x000000011c1c781a */ /* 0x000fe40000000000 */
[----:B----4-:R-:W-:Y:S02]  /*23690*/  PRMT R18, RZ, 0x7610, R18 ;  /* 0x00007610ff127816 */ /* 0x010fe40000000012 */
[----:B------:R-:W-:Y:S01]  /*236a0*/  LOP3.LUT R28, R28, 0x24, RZ, 0xfc, !PT ;  /* 0x000000241c1c7812 */ /* 0x000fe200078efcff */
[----:B-1----:R-:W-:Y:S02]  /*236b0*/  @!P0 IMAD.MOV.U32 R2, RZ, RZ, R12 ;  /* 0x000000ffff028224 */ /* 0x002fe400078e000c */
[----:B------:R-:W-:Y:S01]  /*236c0*/  @!P0 IMAD.MOV.U32 R3, RZ, RZ, R14 ;  /* 0x000000ffff038224 */ /* 0x000fe200078e000e */
[----:B------:R-:W-:Y:S02]  /*236d0*/  ISETP.GE.AND P2, PT, R28, UR5, PT ;  /* 0x000000051c007c0c */ /* 0x000fe4000bf46270 */
[----:B------:R-:W3:Y:S04]  /*236e0*/  LDL.LU R28, [R1+0x3c90] ;  /* 0x003c9000011c7983 */ /* 0x000ee80000300800 */
[----:B------:R0:W4:Y:S04]  /*236f0*/  @!P0 LDG.E.U16 R18, [R2.64] ;  /* 0x0000000a02128981 */ /* 0x000128000c1e1500 */
[----:B------:R-:W1:Y:S04]  /*23700*/  S2R R14, SR_TID.X ;  /* 0x00000000000e7919 */ /* 0x000e680000002100 */
[----:B--2---:R2:W-:Y:S04]  /*23710*/  STL [R1+0x268], R16 ;  /* 0x0002681001007387 */ /* 0x0045e80000100800 */
[----:B--2---:R-:W2:Y:S04]  /*23720*/  LDL.LU R16, [R1+0x3c8c] ;  /* 0x003c8c0001107983 */ /* 0x004ea80000300800 */
[----:B0-----:R-:W2:Y:S01]  /*23730*/  LDL R3, [R1+0x8f4] ;  /* 0x0008f40001037983 */ /* 0x001ea20000100800 */
[----:B-1----:R-:W-:-:S02]  /*23740*/  SHF.R.U32.HI R2, RZ, 0x7, R14 ;  /* 0x00000007ff027819 */ /* 0x002fc4000001160e */
[----:B------:R-:W-:Y:S01]  /*23750*/  PRMT R4, RZ, 0x7610, R4 ;  /* 0x00007610ff047816 */ /* 0x000fe20000000004 */
[----:B------:R-:W3:Y:S01]  /*23760*/  LDL R12, [R1+0x8e0] ;  /* 0x0008e000010c7983 */ /* 0x000ee20000100800 */
[----:B------:R-:W-:-:S04]  /*23770*/  SGXT.U32 R2, R2, 0x1 ;  /* 0x000000010202781a */ /* 0x000fc80000000000 */
[----:B------:R-:W-:-:S04]  /*23780*/  LOP3.LUT R2, R2, 0x28, RZ, 0xfc, !PT ;  /* 0x0000002802027812 */ /* 0x000fc800078efcff */
[----:B------:R-:W-:Y:S01]  /*23790*/  ISETP.GE.AND P0, PT, R2, UR5, PT ;  /* 0x0000000502007c0c */ /* 0x000fe2000bf06270 */
[----:B------:R-:W-:Y:S01]  /*237a0*/  @!P1 IMAD.MOV.U32 R2, RZ, RZ, R11 ;  /* 0x000000ffff029224 */ /* 0x000fe200078e000b */
[----:B------:R-:W-:-:S04]  /*237b0*/  SHF.R.U32.HI R19, RZ, 0x7, R19 ;  /* 0x00000007ff137819 */ /* 0x000fc80000011613 */
[----:B--2---:R-:W2:Y:S01]  /*237c0*/  @!P1 LDG.E.U16 R4, [R2.64] ;  /* 0x0000000a02049981 */ /* 0x004ea2000c1e1500 */
[----:B------:R-:W-:-:S04]  /*237d0*/  SGXT.U32 R19, R19, 0x1 ;  /* 0x000000011313781a */ /* 0x000fc80000000000 */
[----:B------:R-:W-:-:S04]  /*237e0*/  LOP3.LUT R19, R19, 0x26, RZ, 0xfc, !PT ;  /* 0x0000002613137812 */ /* 0x000fc800078efcff */
[----:B------:R-:W-:Y:S02]  /*237f0*/  ISETP.GE.AND P3, PT, R19, UR5, PT ;  /* 0x0000000513007c0c */ /* 0x000fe4000bf66270 */
[----:B------:R-:W3:Y:S04]  /*23800*/  LDL R19, [R1+0x8dc] ;  /* 0x0008dc0001137983 */ /* 0x000ee80000100800 */
[----:B----4-:R-:W-:Y:S04]  /*23810*/  STL [R1+0x3b00], R18 ;  /* 0x003b001201007387 */ /* 0x010fe80000100800 */
[----:B--2---:R0:W-:Y:S04]  /*23820*/  STL [R1+0x8], R4 ;  /* 0x0000080401007387 */ /* 0x0041e80000100800 */
[----:B------:R-:W2:Y:S04]  /*23830*/  LDL R2, [R1+0x8ec] ;  /* 0x0008ec0001027983 */ /* 0x000ea80000100800 */
[----:B------:R-:W2:Y:S01]  /*23840*/  LDL R3, [R1+0x8f0] ;  /* 0x0008f00001037983 */ /* 0x000ea20000100800 */
[----:B------:R-:W-:-:S02]  /*23850*/  PRMT R27, RZ, 0x7610, R27 ;  /* 0x00007610ff1b7816 */ /* 0x000fc4000000001b */
[----:B------:R-:W-:Y:S01]  /*23860*/  SHF.R.U32.HI R14, RZ, 0x7, R14 ;  /* 0x00000007ff0e7819 */ /* 0x000fe2000001160e */
[----:B------:R-:W4:Y:S01]  /*23870*/  LDL R11, [R1+0x8d4] ;  /* 0x0008d400010b7983 */ /* 0x000f220000100800 */
[----:B--2---:R-:W-:-:S04]  /*23880*/  @!P2 LOP3.LUT R3, R3, R2, RZ, 0x3c, !PT ;  /* 0x000000020303a212 */ /* 0x004fc800078e3cff */
[----:B------:R-:W-:-:S04]  /*23890*/  @!P2 LOP3.LUT R2, R3, R2, RZ, 0x3c, !PT ;  /* 0x000000020302a212 */ /* 0x000fc800078e3cff */
[----:B------:R-:W-:-:S05]  /*238a0*/  @!P2 LOP3.LUT R3, R3, R2, RZ, 0x3c, !PT ;  /* 0x000000020303a212 */ /* 0x000fca00078e3cff */
[----:B------:R-:W2:Y:S01]  /*238b0*/  @!P2 LDG.E.U16 R27, [R2.64] ;  /* 0x0000000a021ba981 */ /* 0x000ea2000c1e1500 */
[----:B------:R-:W-:-:S04]  /*238c0*/  SGXT.U32 R14, R14, 0x1 ;  /* 0x000000010e0e781a */ /* 0x000fc80000000000 */
[----:B0-----:R-:W-:-:S04]  /*238d0*/  LOP3.LUT R4, R14, 0x2a, RZ, 0xfc, !PT ;  /* 0x0000002a0e047812 */ /* 0x001fc800078efcff */
[----:B------:R-:W-:Y:S02]  /*238e0*/  ISETP.GE.AND P1, PT, R4, UR5, PT ;  /* 0x0000000504007c0c */ /* 0x000fe4000bf26270 */
[----:B------:R-:W3:Y:S04]  /*238f0*/  LDL R4, [R1+0x8d8] ;  /* 0x0008d80001047983 */ /* 0x000ee80000100800 */
[----:B------:R-:W0:Y:S04]  /*23900*/  S2R R14, SR_TID.X ;  /* 0x00000000000e7919 */ /* 0x000e280000002100 */
[----:B--2---:R0:W-:Y:S04]  /*23910*/  STL [R1+0x20], R27 ;  /* 0x0000201b01007387 */ /* 0x0041e80000100800 */
[----:B------:R-:W2:Y:S04]  /*23920*/  LDL R2, [R1+0x8e4] ;  /* 0x0008e40001027983 */ /* 0x000ea80000100800 */
[----:B------:R-:W2:Y:S01]  /*23930*/  LDL R3, [R1+0x8e8] ;  /* 0x0008e80001037983 */ /* 0x000ea20000100800 */
[----:B0-----:R-:W-:-:S02]  /*23940*/  SHF.R.U32.HI R27, RZ, 0x7, R14 ;  /* 0x00000007ff1b7819 */ /* 0x001fc4000001160e */
[----:B------:R-:W-:Y:S02]  /*23950*/  SHF.R.U32.HI R14, RZ, 0x7, R14 ;  /* 0x00000007ff0e7819 */ /* 0x000fe4000001160e */
[----:B---3--:R-:W-:Y:S02]  /*23960*/  PRMT R28, RZ, 0x7610, R28 ;  /* 0x00007610ff1c7816 */ /* 0x008fe4000000001c */
[----:B------:R-:W-:Y:S02]  /*23970*/  SGXT.U32 R14, R14, 0x1 ;  /* 0x000000010e0e781a */ /* 0x000fe40000000000 */
[----:B------:R-:W-:Y:S02]  /*23980*/  PRMT R16, RZ, 0x7610, R16 ;  /* 0x00007610ff107816 */ /* 0x000fe40000000010 */
[----:B--2---:R-:W-:-:S04]  /*23990*/  @!P3 LOP3.LUT R3, R3, R2, RZ, 0x3c, !PT ;  /* 0x000000020303b212 */ /* 0x004fc800078e3cff */
[----:B------:R-:W-:-:S04]  /*239a0*/  @!P3 LOP3.LUT R2, R3, R2, RZ, 0x3c, !PT ;  /* 0x000000020302b212 */ /* 0x000fc800078e3cff */
[----:B------:R-:W-:-:S05]  /*239b0*/  @!P3 LOP3.LUT R3, R3, R2, RZ, 0x3c, !PT ;  /* 0x000000020303b212 */ /* 0x000fca00078e3cff */
[----:B------:R0:W2:Y:S02]  /*239c0*/  @!P3 LDG.E.U16 R28, [R2.64] ;  /* 0x0000000a021cb981 */ /* 0x0000a4000c1e1500 */
[----:B0-----:R-:W-:Y:S01]  /*239d0*/  LOP3.LUT R3, R14, 0x2e, RZ, 0xfc, !PT ;  /* 0x0000002e0e037812 */ /* 0x001fe200078efcff */
[----:B------:R-:W-:-:S03]  /*239e0*/  @!P0 IMAD.MOV.U32 R2, RZ, RZ, R12 ;  /* 0x000000ffff028224 */ /* 0x000fc600078e000c */
[----:B------:R-:W-:Y:S01]  /*239f0*/  ISETP.GE.AND P3, PT, R3, UR5, PT ;  /* 0x0000000503007c0c */ /* 0x000fe2000bf66270 */
[----:B------:R-:W-:-:S05]  /*23a00*/  @!P0 IMAD.MOV.U32 R3, RZ, RZ, R19 ;  /* 0x000000ffff038224 */ /* 0x000fca00078e0013 */
[----:B------:R0:W3:Y:S04]  /*23a10*/  @!P0 LDG.E.U16 R16, [R2.64] ;  /* 0x0000000a02108981 */ /* 0x0000e8000c1e1500 */
[----:B------:R-:W1:Y:S01]  /*23a20*/  S2R R14, SR_TID.X ;  /* 0x00000000000e7919 */ /* 0x000e620000002100 */
[----:B------:R-:W-:-:S04]  /*23a30*/  SGXT.U32 R27, R27, 0x1 ;  /* 0x000000011b1b781a */ /* 0x000fc80000000000 */
[----:B------:R-:W-:Y:S01]  /*23a40*/  LOP3.LUT R27, R27, 0x2c, RZ, 0xfc, !PT ;  /* 0x0000002c1b1b7812 */ /* 0x000fe200078efcff */
[----:B0-----:R-:W-:Y:S01]  /*23a50*/  @!P1 IMAD.MOV.U32 R2, RZ, RZ, R4 ;  /* 0x000000ffff029224 */ /* 0x001fe200078e0004 */
[----:B------:R-:W-:Y:S02]  /*23a60*/  PRMT R0, RZ, 0x7610, R0 ;  /* 0x00007610ff007816 */ /* 0x000fe40000000000 */
[----:B------:R-:W-:Y:S02]  /*23a70*/  ISETP.GE.AND P2, PT, R27, UR5, PT ;  /* 0x000000051b007c0c */ /* 0x000fe4000bf46270 */
[----:B------:R-:W3:Y:S01]  /*23a80*/  LDL.LU R27, [R1+0x3c88] ;  /* 0x003c8800011b7983 */ /* 0x000ee20000300800 */
[----:B-1----:R-:W-:-:S04]  /*23a90*/  SHF.R.U32.HI R14, RZ, 0x7, R14 ;  /* 0x00000007ff0e7819 */ /* 0x002fc8000001160e */
[----:B------:R-:W-:-:S04]  /*23aa0*/  SGXT.U32 R14, R14, 0x1 ;  /* 0x000000010e0e781a */ /* 0x000fc80000000000 */
[----:B------:R-:W-:-:S04]  /*23ab0*/  LOP3.LUT R3, R14, 0x30, RZ, 0xfc, !PT ;  /* 0x000000300e037812 */ /* 0x000fc800078efcff */
[----:B------:R-:W-:Y:S01]  /*23ac0*/  ISETP.GE.AND P0, PT, R3, UR5, PT ;  /* 0x0000000503007c0c */ /* 0x000fe2000bf06270 */
[----:B----4-:R-:W-:-:S05]  /*23ad0*/  @!P1 IMAD.MOV.U32 R3, RZ, RZ, R11 ;  /* 0x000000ffff039224 */ /* 0x010fca00078e000b */
[----:B------:R0:W4:Y:S04]  /*23ae0*/  @!P1 LDG.E.U16 R0, [R2.64] ;  /* 0x0000000a02009981 */ /* 0x000128000c1e1500 */
[----:B--2---:R1:W-:Y:S04]  /*23af0*/  STL [R1+0x264], R28 ;  /* 0x0002641c01007387 */ /* 0x0043e80000100800 */
[----:B-1----:R-:W2:Y:S04]  /*23b00*/  LDL.LU R28, [R1+0x3c84] ;  /* 0x003c8400011c7983 */ /* 0x002ea80000300800 */
[----:B------:R-:W2:Y:S04]  /*23b10*/  LDL R19, [R1+0x8bc] ;  /* 0x0008bc0001137983 */ /* 0x000ea80000100800 */
[----:B------:R-:W2:Y:S04]  /*23b20*/  LDL R12, [R1+0x8c0] ;  /* 0x0008c000010c7983 */ /* 0x000ea80000100800 */
[----:B---3--:R-:W-:Y:S04]  /*23b30*/  STL [R1+0x3afc], R16 ;  /* 0x003afc1001007387 */ /* 0x008fe80000100800 */
[----:B0-----:R-:W3:Y:S04]  /*23b40*/  LDL R2, [R1+0x8cc] ;  /* 0x0008cc0001027983 */ /* 0x001ee80000100800 */
[----:B------:R-:W3:Y:S04]  /*23b50*/  LDL R3, [R1+0x8d0] ;  /* 0x0008d00001037983 */ /* 0x000ee80000100800 */
[----:B------:R-:W0:Y:S01]  /*23b60*/  S2R R14, SR_TID.X ;  /* 0x00000000000e7919 */ /* 0x000e220000002100 */
[----:B------:R-:W-:-:S03]  /*23b70*/  PRMT R10, RZ, 0x7610, R10 ;  /* 0x00007610ff0a7816 */ /* 0x000fc6000000000a */
[----:B------:R-:W2:Y:S01]  /*23b80*/  LDL R4, [R1+0x8b4] ;  /* 0x0008b40001047983 */ /* 0x000ea20000100800 */
[----:B0-----:R-:W-:-:S04]  /*23b90*/  SHF.R.U32.HI R14, RZ, 0x7, R14 ;  /* 0x00000007ff0e7819 */ /* 0x001fc8000001160e */
[----:B------:R-:W-:-:S04]  /*23ba0*/  SGXT.U32 R14, R14, 0x1 ;  /* 0x000000010e0e781a */ /* 0x000fc80000000000 */
[----:B------:R-:W-:Y:S01]  /*23bb0*/  LOP3.LUT R14, R14, 0x32, RZ, 0xfc, !PT ;  /* 0x000000320e0e7812 */ /* 0x000fe200078efcff */
[----:B----4-:R0:W-:Y:S03]  /*23bc0*/  STL [R1+0x4], R0 ;  /* 0x0000040001007387 */ /* 0x0101e60000100800 */
[----:B------:R-:W-:Y:S01]  /*23bd0*/  ISETP.GE.AND P1, PT, R14, UR5, PT ;  /* 0x000000050e007c0c */ /* 0x000fe2000bf26270 */
[----:B0-----:R-:W4:Y:S04]  /*23be0*/  LDL R0, [R1+0x8b8] ;  /* 0x0008b80001007983 */ /* 0x001f280000100800 */
[----:B------:R-:W4:Y:S01]  /*23bf0*/  LDL.LU R14, [R1+0x3c80] ;  /* 0x003c8000010e7983 */ /* 0x000f220000300800 */
[----:B---3--:R-:W-:-:S04]  /*23c00*/  @!P2 LOP3.LUT R3, R3, R2, RZ, 0x3c, !PT ;  /* 0x000000020303a212 */ /* 0x008fc800078e3cff */
[----:B------:R-:W-:-:S04]  /*23c10*/  @!P2 LOP3.LUT R2, R3, R2, RZ, 0x3c, !PT ;  /* 0x000000020302a212 */ /* 0x000fc800078e3cff */
[----:B------:R-:W-:-:S05]  /*23c20*/  @!P2 LOP3.LUT R3, R3, R2, RZ, 0x3c, !PT ;  /* 0x000000020303a212 */ /* 0x000fca00078e3cff */
[----:B------:R0:W3:Y:S04]  /*23c30*/  @!P2 LDG.E.U16 R10, [R2.64] ;  /* 0x0000000a020aa981 */ /* 0x0000e8000c1e1500 */
[----:B0-----:R-:W3:Y:S04]  /*23c40*/  LDL R2, [R1+0x8c4] ;  /* 0x0008c40001027983 */ /* 0x001ee80000100800 */
[----:B------:R-:W3:Y:S01]  /*23c50*/  LDL R3, [R1+0x8c8] ;  /* 0x0008c80001037983 */ /* 0x000ee20000100800 */
[----:B--2---:R-:W-:Y:S02]  /*23c60*/  PRMT R28, RZ, 0x7610, R28 ;  /* 0x00007610ff1c7816 */ /* 0x004fe4000000001c */
[----:B------:R-:W-:-:S02]  /*23c70*/  PRMT R27, RZ, 0x7610, R27 ;  /* 0x00007610ff1b7816 */ /* 0x000fc4000000001b */
[----:B----4-:R-:W-:Y:S02]  /*23c80*/  PRMT R14, RZ, 0x7610, R14 ;  /* 0x00007610ff0e7816 */ /* 0x010fe4000000000e */
[----:B---3--:R-:W-:-:S04]  /*23c90*/  @!P3 LOP3.LUT R3, R3, R2, RZ, 0x3c, !PT ;  /* 0x000000020303b212 */ /* 0x008fc800078e3cff */
[----:B------:R-:W-:-:S04]  /*23ca0*/  @!P3 LOP3.LUT R2, R3, R2, RZ, 0x3c, !PT ;  /* 0x000000020302b212 */ /* 0x000fc800078e3cff */
[----:B------:R-:W-:-:S05]  /*23cb0*/  @!P3 LOP3.LUT R3, R3, R2, RZ, 0x3c, !PT ;  /* 0x000000020303b212 */ /* 0x000fca00078e3cff */
[----:B------:R0:W2:Y:S04]  /*23cc0*/  @!P3 LDG.E.U16 R28, [R2.64] ;  /* 0x0000000a021cb981 */ /* 0x0000a8000c1e1500 */
[----:B0-----:R-:W0:Y:S01]  /*23cd0*/  S2R R3, SR_TID.X ;  /* 0x0000000000037919 */ /* 0x001e220000002100 */
[----:B------:R-:W-:Y:S01]  /*23ce0*/  @!P0 IMAD.MOV.U32 R2, RZ, RZ, R12 ;  /* 0x000000ffff028224 */ /* 0x000fe200078e000c */
[----:B0-----:R-:W-:-:S04]  /*23cf0*/  SHF.R.U32.HI R3, RZ, 0x7, R3 ;  /* 0x00000007ff037819 */ /* 0x001fc80000011603 */
[----:B------:R-:W-:-:S04]  /*23d00*/  SGXT.U32 R3, R3, 0x1 ;  /* 0x000000010303781a */ /* 0x000fc80000000000 */
[----:B------:R-:W-:-:S04]  /*23d10*/  LOP3.LUT R3, R3, 0x36, RZ, 0xfc, !PT ;  /* 0x0000003603037812 */ /* 0x000fc800078efcff */
[----:B------:R-:W-:Y:S01]  /*23d20*/  ISETP.GE.AND P3, PT, R3, UR5, PT ;  /* 0x0000000503007c0c */ /* 0x000fe2000bf66270 */
[----:B------:R-:W-:-:S05]  /*23d30*/  @!P0 IMAD.MOV.U32 R3, RZ, RZ, R19 ;  /* 0x000000ffff038224 */ /* 0x000fca00078e0013 */
[----:B------:R0:W3:Y:S02]  /*23d40*/  @!P0 LDG.E.U16 R14, [R2.64] ;  /* 0x0000000a020e8981 */ /* 0x0000e4000c1e1500 */
[----:B0-----:R-:W-:Y:S02]  /*23d50*/  @!P1 IMAD.MOV.U32 R2, RZ, RZ, R0 ;  /* 0x000000ffff029224 */ /* 0x001fe400078e0000 */
[----:B------:R-:W-:-:S05]  /*23d60*/  @!P1 IMAD.MOV.U32 R3, RZ, RZ, R4 ;  /* 0x000000ffff039224 */ /* 0x000fca00078e0004 */
[----:B------:R0:W4:Y:S04]  /*23d70*/  @!P1 LDG.E.U16 R27, [R2.64] ;  /* 0x0000000a021b9981 */ /* 0x000128000c1e1500 */
[----:B------:R-:W1:Y:S04]  /*23d80*/  S2R R11, SR_TID.X ;  /* 0x00000000000b7919 */ /* 0x000e680000002100 */
[----:B------:R0:W-:Y:S04]  /*23d90*/  STL [R1+0x1c], R10 ;  /* 0x00001c0a01007387 */ /* 0x0001e80000100800 */
[----:B0-----:R-:W0:Y:S01]  /*23da0*/  S2R R10, SR_TID.X ;  /* 0x00000000000a7919 */ /* 0x001e220000002100 */
[----:B-1----:R-:W-:-:S04]  /*23db0*/  SHF.R.U32.HI R11, RZ, 0x7, R11 ;  /* 0x00000007ff0b7819 */ /* 0x002fc8000001160b */
[----:B------:R-:W-:-:S04]  /*23dc0*/  SGXT.U32 R11, R11, 0x1 ;  /* 0x000000010b0b781a */ /* 0x000fc80000000000 */
[----:B------:R-:W-:Y:S02]  /*23dd0*/  LOP3.LUT R11, R11, 0x34, RZ, 0xfc, !PT ;  /* 0x000000340b0b7812 */ /* 0x000fe400078efcff */
[----:B0-----:R-:W-:-:S04]  /*23de0*/  SHF.R.U32.HI R10, RZ, 0x7, R10 ;  /* 0x00000007ff0a7819 */ /* 0x001fc8000001160a */
[----:B------:R-:W-:Y:S02]  /*23df0*/  SGXT.U32 R10, R10, 0x1 ;  /* 0x000000010a0a781a */ /* 0x000fe40000000000 */
[----:B------:R-:W-:Y:S02]  /*23e00*/  ISETP.GE.AND P2, PT, R11, UR5, PT ;  /* 0x000000050b007c0c */ /* 0x000fe4000bf46270 */
[----:B------:R-:W-:Y:S01]  /*23e10*/  LOP3.LUT R10, R10, 0x38, RZ, 0xfc, !PT ;  /* 0x000000380a0a7812 */ /* 0x000fe200078efcff */
[----:B------:R-:W3:Y:S03]  /*23e20*/  LDL.LU R11, [R1+0x3c7c] ;  /* 0x003c7c00010b7983 */ /* 0x000ee60000300800 */
[----:B------:R-:W-:Y:S01]  /*23e30*/  ISETP.GE.AND P0, PT, R10, UR5, PT ;  /* 0x000000050a007c0c */ /* 0x000fe2000bf06270 */
[----:B--2---:R0:W-:Y:S04]  /*23e40*/  STL [R1+0x260], R28 ;  /* 0x0002601c01007387 */ /* 0x0041e80000100800 */
[----:B0-----:R-:W2:Y:S04]  /*23e50*/  LDL.LU R28, [R1+0x3c78] ;  /* 0x003c7800011c7983 */ /* 0x001ea80000300800 */
[----:B------:R-:W3:Y:S04]  /*23e60*/  LDL R19, [R1+0x89c] ;  /* 0x00089c0001137983 */ /* 0x000ee80000100800 */
[----:B------:R-:W3:Y:S04]  /*23e70*/  LDL R10, [R1+0x8a0] ;  /* 0x0008a000010a7983 */ /* 0x000ee80000100800 */
[----:B------:R-:W3:Y:S04]  /*23e80*/  LDL R4, [R1+0x894] ;  /* 0x0008940001047983 */ /* 0x000ee80000100800 */
[----:B------:R-:W3:Y:S04]  /*23e90*/  LDL R0, [R1+0x898] ;  /* 0x0008980001007983 */ /* 0x000ee80000100800 */
[----:B------:R-:W3:Y:S04]  /*23ea0*/  LDL R2, [R1+0x8ac] ;  /* 0x0008ac0001027983 */ /* 0x000ee80000100800 */
[----:B----4-:R-:W-:Y:S04]  /*23eb0*/  STL [R1], R27 ;  /* 0x0000001b01007387 */ /* 0x010fe80000100800 */
[----:B------:R-:W3:Y:S01]  /*23ec0*/  LDL R3, [R1+0x8b0] ;  /* 0x0008b00001037983 */ /* 0x000ee20000100800 */
[----:B--2---:R-:W-:-:S02]  /*23ed0*/  PRMT R28, RZ, 0x7610, R28 ;  /* 0x00007610ff1c7816 */ /* 0x004fc4000000001c */
[----:B---3--:R-:W-:-:S04]  /*23ee0*/  @!P2 LOP3.LUT R3, R3, R2, RZ, 0x3c, !PT ;  /* 0x000000020303a212 */ /* 0x008fc800078e3cff */
[----:B------:R-:W-:-:S04]  /*23ef0*/  @!P2 LOP3.LUT R2, R3, R2, RZ, 0x3c, !PT ;  /* 0x000000020302a212 */ /* 0x000fc800078e3cff */
[----:B------:R-:W-:-:S05]  /*23f00*/  @!P2 LOP3.LUT R3, R3, R2, RZ, 0x3c, !PT ;  /* 0x000000020303a212 */ /* 0x000fca00078e3cff */
[----:B------:R-:W2:Y:S04]  /*23f10*/  @!P2 LDG.E.U16 R28, [R2.64] ;  /* 0x0000000a021ca981 */ /* 0x000ea8000c1e1500 */
[----:B------:R-:W0:Y:S02]  /*23f20*/  S2R R12, SR_TID.X ;  /* 0x00000000000c7919 */ /* 0x000e240000002100 */
[----:B0-----:R-:W-:-:S04]  /*23f30*/  SHF.R.U32.HI R12, RZ, 0x7, R12 ;  /* 0x00000007ff0c7819 */ /* 0x001fc8000001160c */
[----:B------:R-:W-:-:S04]  /*23f40*/  SGXT.U32 R12, R12, 0x1 ;  /* 0x000000010c0c781a */ /* 0x000fc80000000000 */
[----:B------:R-:W-:-:S04]  /*23f50*/  LOP3.LUT R12, R12, 0x3a, RZ, 0xfc, !PT ;  /* 0x0000003a0c0c7812 */ /* 0x000fc800078efcff */
[----:B------:R-:W-:Y:S02]  /*23f60*/  ISETP.GE.AND P1, PT, R12, UR5, PT ;  /* 0x000000050c007c0c */ /* 0x000fe4000bf26270 */
[----:B------:R-:W3:Y:S04]  /*23f70*/  LDL.LU R12, [R1+0x3c74] ;  /* 0x003c7400010c7983 */ /* 0x000ee80000300800 */
[----:B--2---:R0:W-:Y:S04]  /*23f80*/  STL [R1+0x1f0], R28 ;  /* 0x0001f01c01007387 */ /* 0x0041e80000100800 */
[----:B0-----:R-:W2:Y:S04]  /*23f90*/  LDL.LU R28, [R1+0x3c70] ;  /* 0x003c7000011c7983 */ /* 0x001ea80000300800 */
[----:B------:R-:W4:Y:S04]  /*23fa0*/  LDL R2, [R1+0x8a4] ;  /* 0x0008a40001027983 */ /* 0x000f280000100800 */
[----:B------:R-:W4:Y:S01]  /*23fb0*/  LDL R3, [R1+0x8a8] ;  /* 0x0008a80001037983 */ /* 0x000f220000100800 */
[----:B------:R-:W-:-:S02]  /*23fc0*/  PRMT R11, RZ, 0x7610, R11 ;  /* 0x00007610ff0b7816 */ /* 0x000fc4000000000b */
[----:B---3--:R-:W-:Y:S02]  /*23fd0*/  PRMT R12, RZ, 0x7610, R12 ;  /* 0x00007610ff0c7816 */ /* 0x008fe4000000000c */
[----:B----4-:R-:W-:-:S04]  /*23fe0*/  @!P3 LOP3.LUT R3, R3, R2, RZ, 0x3c, !PT ;  /* 0x000000020303b212 */ /* 0x010fc800078e3cff */
[----:B------:R-:W-:-:S04]  /*23ff0*/  @!P3 LOP3.LUT R2, R3, R2, RZ, 0x3c, !PT ;  /* 0x000000020302b212 */ /* 0x000fc800078e3cff */
[----:B------:R-:W-:-:S05]  /*24000*/  @!P3 LOP3.LUT R3, R3, R2, RZ, 0x3c, !PT ;  /* 0x000000020303b212 */ /* 0x000fca00078e3cff */
[----:B------:R0:W3:Y:S04]  /*24010*/  @!P3 LDG.E.U16 R11, [R2.64] ;  /* 0x0000000a020bb981 */ /* 0x0000e8000c1e1500 */
[----:B0-----:R-:W0:Y:S01]  /*24020*/  S2R R3, SR_TID.X ;  /* 0x0000000000037919 */ /* 0x001e220000002100 */
[----:B------:R-:W-:Y:S01]  /*24030*/  @!P0 IMAD.MOV.U32 R2, RZ, RZ, R10 ;  /* 0x000000ffff028224 */ /* 0x000fe200078e000a */
[----:B0-----:R-:W-:-:S04]  /*24040*/  SHF.R.U32.HI R3, RZ, 0x7, R3 ;  /* 0x00000007ff037819 */ /* 0x001fc80000011603 */
[----:B------:R-:W-:-:S04]  /*24050*/  SGXT.U32 R3, R3, 0x1 ;  /* 0x000000010303781a */ /* 0x000fc80000000000 */
[----:B------:R-:W-:-:S04]  /*24060*/  LOP3.LUT R3, R3, 0x3e, RZ, 0xfc, !PT ;  /* 0x0000003e03037812 */ /* 0x000fc800078efcff */
[----:B------:R-:W-:Y:S01]  /*24070*/  ISETP.GE.AND P3, PT, R3, UR5, PT ;  /* 0x0000000503007c0c */ /* 0x000fe2000bf66270 */
[----:B------:R-:W-:-:S05]  /*24080*/  @!P0 IMAD.MOV.U32 R3, RZ, RZ, R19 ;  /* 0x000000ffff038224 */ /* 0x000fca00078e0013 */
[----:B------:R0:W4:Y:S01]  /*24090*/  @!P0 LDG.E.U16 R12, [R2.64] ;  /* 0x0000000a020c8981 */ /* 0x000122000c1e1500 */
[----:B--2---:R-:W-:Y:S01]  /*240a0*/  PRMT R28, RZ, 0x7610, R28 ;  /* 0x00007610ff1c7816 */ /* 0x004fe2000000001c */
[----:B0-----:R-:W-:Y:S02]  /*240b0*/  @!P1 IMAD.MOV.U32 R2, RZ, RZ, R0 ;  /* 0x000000ffff029224 */ /* 0x001fe400078e0000 */
[----:B------:R-:W-:-:S05]  /*240c0*/  @!P1 IMAD.MOV.U32 R3, RZ, RZ, R4 ;  /* 0x000000ffff039224 */ /* 0x000fca00078e0004 */
[----:B------:R0:W2:Y:S04]  /*240d0*/  @!P1 LDG.E.U16 R28, [R2.64] ;  /* 0x0000000a021c9981 */ /* 0x0000a8000c1e1500 */
[----:B---3--:R1:W-:Y:S04]  /*240e0*/  STL [R1+0x25c], R11 ;  /* 0x00025c0b01007387 */ /* 0x0083e80000100800 */
[----:B-1----:R-:W3:Y:S04]  /*240f0*/  LDL.LU R11, [R1+0x3c6c] ;  /* 0x003c6c00010b7983 */ /* 0x002ee80000300800 */
[----:B----4-:R-:W-:Y:S04]  /*24100*/  STL [R1+0x3af8], R12 ;  /* 0x003af80c01007387 */ /* 0x010fe80000100800 */
[----:B0-----:R-:W4:Y:S04]  /*24110*/  LDL R2, [R1+0x88c] ;  /* 0x00088c0001027983 */ /* 0x001f280000100800 */
[----:B------:R-:W4:Y:S04]  /*24120*/  LDL R3, [R1+0x890] ;  /* 0x0008900001037983 */ /* 0x000f280000100800 */
[----:B------:R-:W0:Y:S01]  /*24130*/  S2R R27, SR_TID.X ;  /* 0x00000000001b7919 */ /* 0x000e220000002100 */
[----:B------:R-:W-:-:S03]  /*24140*/  PRMT R8, RZ, 0x7610, R8 ;  /* 0x00007610ff087816 */ /* 0x000fc60000000008 */
[----:B------:R-:W2:Y:S04]  /*24150*/  LDL R19, [R1+0x880] ;  /* 0x0008800001137983 */ /* 0x000ea80000100800 */
[----:B------:R-:W2:Y:S04]  /*24160*/  LDL R4, [R1+0x874] ;  /* 0x0008740001047983 */ /* 0x000ea80000100800 */
[----:B------:R-:W2:Y:S01]  /*24170*/  LDL R0, [R1+0x878] ;  /* 0x0008780001007983 */ /* 0x000ea20000100800 */
[----:B0-----:R-:W-:-:S04]  /*24180*/  SHF.R.U32.HI R27, RZ, 0x7, R27 ;  /* 0x00000007ff1b7819 */ /* 0x001fc8000001161b */
[----:B------:R-:W-:-:S04]  /*24190*/  SGXT.U32 R27, R27, 0x1 ;  /* 0x000000011b1b781a */ /* 0x000fc80000000000 */
[----:B------:R-:W-:-:S04]  /*241a0*/  LOP3.LUT R27, R27, 0x3c, RZ, 0xfc, !PT ;  /* 0x0000003c1b1b7812 */ /* 0x000fc800078efcff */
[----:B------:R-:W-:Y:S02]  /*241b0*/  ISETP.GE.AND P2, PT, R27, UR5, PT ;  /* 0x000000051b007c0c */ /* 0x000fe4000bf46270 */
[----:B------:R-:W0:Y:S11]  /*241c0*/  S2R R27, SR_TID.X ;  /* 0x00000000001b7919 */ /* 0x000e360000002100 */
[----:B----4-:R-:W-:-:S04]  /*241d0*/  @!P2 LOP3.LUT R3, R3, R2, RZ, 0x3c, !PT ;  /* 0x000000020303a212 */ /* 0x010fc800078e3cff */
[----:B------:R-:W-:-:S04]  /*241e0*/  @!P2 LOP3.LUT R2, R3, R2, RZ, 0x3c, !PT ;  /* 0x000000020302a212 */ /* 0x000fc800078e3cff */
[----:B------:R-:W-:-:S05]  /*241f0*/  @!P2 LOP3.LUT R3, R3, R2, RZ, 0x3c, !PT ;  /* 0x000000020303a212 */ /* 0x000fca00078e3cff */
[----:B------:R1:W4:Y:S01]  /*24200*/  @!P2 LDG.E.U16 R8, [R2.64] ;  /* 0x0000000a0208a981 */ /* 0x000322000c1e1500 */
[----:B0-----:R-:W-:-:S04]  /*24210*/  SHF.R.U32.HI R27, RZ, 0x7, R27 ;  /* 0x00000007ff1b7819 */ /* 0x001fc8000001161b */
[----:B------:R-:W-:-:S04]  /*24220*/  SGXT.U32 R27, R27, 0x1 ;  /* 0x000000011b1b781a */ /* 0x000fc80000000000 */
[----:B------:R-:W-:Y:S02]  /*24230*/  LOP3.LUT R10, R27, 0x40, RZ, 0xfc, !PT ;  /* 0x000000401b0a7812 */ /* 0x000fe400078efcff */
[----:B------:R-:W0:Y:S04]  /*24240*/  S2R R27, SR_TID.X ;  /* 0x00000000001b7919 */ /* 0x000e280000002100 */
[----:B--2---:R-:W-:Y:S04]  /*24250*/  STL [R1+0x3ab4], R28 ;  /* 0x003ab41c01007387 */ /* 0x004fe80000100800 */
[----:B------:R-:W-:Y:S04]  /*24260*/  STL [R1+0x3ab8], R28 ;  /* 0x003ab81c01007387 */ /* 0x000fe80000100800 */
[----:B------:R-:W-:Y:S01]  /*24270*/  STL [R1+0x3af0], R28 ;  /* 0x003af01c01007387 */ /* 0x000fe20000100800 */
[----:B0-----:R-:W-:-:S04]  /*24280*/  SHF.R.U32.HI R27, RZ, 0x7, R27 ;  /* 0x00000007ff1b7819 */ /* 0x001fc8000001161b */
[----:B------:R-:W-:-:S04]  /*24290*/  SGXT.U32 R27, R27, 0x1 ;  /* 0x000000011b1b781a */ /* 0x000fc80000000000 */
[----:B------:R-:W-:Y:S01]  /*242a0*/  LOP3.LUT R27, R27, 0x42, RZ, 0xfc, !PT ;  /* 0x000000421b1b7812 */ /* 0x000fe200078efcff */
[----:B------:R-:W-:Y:S03]  /*242b0*/  STL [R1+0x3af4], R28 ;  /* 0x003af41c01007387 */ /* 0x000fe60000100800 */
[----:B------:R-:W-:Y:S02]  /*242c0*/  ISETP.GE.AND P1, PT, R27, UR5, PT ;  /* 0x000000051b007c0c */ /* 0x000fe4000bf26270 */
[----:B------:R-:W2:Y:S04]  /*242d0*/  LDL.LU R27, [R1+0x3c68] ;  /* 0x003c6800011b7983 */ /* 0x000ea80000300800 */
[----:B-1----:R-:W2:Y:S04]  /*242e0*/  LDL R2, [R1+0x884] ;  /* 0x0008840001027983 */ /* 0x002ea80000100800 */
[----:B----4-:R0:W-:Y:S04]  /*242f0*/  STL [R1+0x1dc], R8 ;  /* 0x0001dc0801007387 */ /* 0x0101e80000100800 */
[----:B------:R-:W2:Y:S01]  /*24300*/  LDL R3, [R1+0x888] ;  /* 0x0008880001037983 */ /* 0x000ea20000100800 */
[----:B------:R-:W-:-:S02]  /*24310*/  PRMT R26, RZ, 0x7610, R26 ;  /* 0x00007610ff1a7816 */ /* 0x000fc4000000001a */
[----:B------:R-:W-:Y:S02]  /*24320*/  ISETP.GE.AND P0, PT, R10, UR5, PT ;  /* 0x000000050a007c0c */ /* 0x000fe4000bf06270 */
[----:B------:R-:W1:Y:S01]  /*24330*/  S2R R10, SR_TID.X ;  /* 0x00000000000a7919 */ /* 0x000e620000002100 */
[----:B--2---:R-:W-:-:S04]  /*24340*/  @!P3 LOP3.LUT R3, R3, R2, RZ, 0x3c, !PT ;  /* 0x000000020303b212 */ /* 0x004fc800078e3cff */
[----:B------:R-:W-:-:S04]  /*24350*/  @!P3 LOP3.LUT R2, R3, R2, RZ, 0x3c, !PT ;  /* 0x000000020302b212 */ /* 0x000fc800078e3cff */
[----:B------:R-:W-:-:S05]  /*24360*/  @!P3 LOP3.LUT R3, R3, R2, RZ, 0x3c, !PT ;  /* 0x000000020303b212 */ /* 0x000fca00078e3cff */
[----:B------:R-:W2:Y:S01]  /*24370*/  @!P3 LDG.E.U16 R26, [R2.64] ;  /* 0x0000000a021ab981 */ /* 0x000ea2000c1e1500 */
[----:B-1----:R-:W-:-:S04]  /*24380*/  SHF.R.U32.HI R10, RZ, 0x7, R10 ;  /* 0x00000007ff0a7819 */ /* 0x002fc8000001160a */
[----:B------:R-:W-:-:S04]  /*24390*/  SGXT.U32 R10, R10, 0x1 ;  /* 0x000000010a0a781a */ /* 0x000fc80000000000 */
[----:B------:R-:W-:-:S04]  /*243a0*/  LOP3.LUT R10, R10, 0x44, RZ, 0xfc, !PT ;  /* 0x000000440a0a7812 */ /* 0x000fc800078efcff */
[----:B------:R-:W-:Y:S02]  /*243b0*/  ISETP.GE.AND P2, PT, R10, UR5, PT ;  /* 0x000000050a007c0c */ /* 0x000fe4000bf46270 */
[----:B------:R-:W4:Y:S04]  /*243c0*/  LDL.LU R10, [R1+0x3c64] ;  /* 0x003c6400010a7983 */ /* 0x000f280000300800 */
[----:B0-----:R-:W0:Y:S04]  /*243d0*/  S2R R8, SR_TID.X ;  /* 0x0000000000087919 */ /* 0x001e280000002100 */
[----:B--2---:R1:W-:Y:S04]  /*243e0*/  STL [R1+0x258], R26 ;  /* 0x0002581a01007387 */ /* 0x0043e80000100800 */
[----:B-1----:R-:W2:Y:S04]  /*243f0*/  LDL.LU R26, [R1+0x3c60] ;  /* 0x003c6000011a7983 */ /* 0x002ea80000300800 */
[----:B------:R-:W2:Y:S01]  /*24400*/  LDL R3, [R1+0x87c] ;  /* 0x00087c0001037983 */ /* 0x000ea20000100800 */
[----:B0-----:R-:W-:-:S04]  /*24410*/  SHF.R.U32.HI R8, RZ, 0x7, R8 ;  /* 0x00000007ff087819 */ /* 0x001fc80000011608 */
[----:B------:R-:W-:-:S04]  /*24420*/  SGXT.U32 R8, R8, 0x1 ;  /* 0x000000010808781a */ /* 0x000fc80000000000 */
[----:B------:R-:W-:Y:S02]  /*24430*/  LOP3.LUT R2, R8, 0x46, RZ, 0xfc, !PT ;  /* 0x0000004608027812 */ /* 0x000fe400078efcff */
[----:B---3--:R-:W-:Y:S01]  /*24440*/  PRMT R11, RZ, 0x7610, R11 ;  /* 0x00007610ff0b7816 */ /* 0x008fe2000000000b */
[----:B------:R-:W3:Y:S01]  /*24450*/  LDL R8, [R1+0x870] ;  /* 0x0008700001087983 */ /* 0x000ee20000100800 */
[----:B------:R-:W-:Y:S01]  /*24460*/  ISETP.GE.AND P3, PT, R2, UR5, PT ;  /* 0x0000000502007c0c */ /* 0x000fe2000bf66270 */
[----:B------:R-:W-:Y:S01]  /*24470*/  @!P0 IMAD.MOV.U32 R2, RZ, RZ, R19 ;  /* 0x000000ffff028224 */ /* 0x000fe200078e0013 */
[----:B------:R-:W-:Y:S01]  /*24480*/  PRMT R27, RZ, 0x7610, R27 ;  /* 0x00007610ff1b7816 */ /* 0x000fe2000000001b */
[----:B------:R-:W3:Y:S04]  /*24490*/  LDL R19, [R1+0x868] ;  /* 0x0008680001137983 */ /* 0x000ee80000100800 */
[----:B--2---:R0:W2:Y:S04]  /*244a0*/  @!P0 LDG.E.U16 R11, [R2.64] ;  /* 0x0000000a020b8981 */ /* 0x0040a8000c1e1500 */
[----:B0-----:R-:W0:Y:S01]  /*244b0*/  S2R R3, SR_TID.X ;  /* 0x0000000000037919 */ /* 0x001e220000002100 */
[----:B------:R-:W-:Y:S01]  /*244c0*/  @!P1 IMAD.MOV.U32 R2, RZ, RZ, R0 ;  /* 0x000000ffff029224 */ /* 0x000fe200078e0000 */
[----:B------:R-:W-:-:S02]  /*244d0*/  PRMT R9, RZ, 0x7610, R9 ;  /* 0x00007610ff097816 */ /* 0x000fc40000000009 */
[----:B------:R-:W2:Y:S01]  /*244e0*/  LDL R0, [R1+0x860] ;  /* 0x0008600001007983 */ /* 0x000ea20000100800 */
[----:B0-----:R-:W-:-:S04]  /*244f0*/  SHF.R.U32.HI R3, RZ, 0x7, R3 ;  /* 0x00000007ff037819 */ /* 0x001fc80000011603 */
[----:B------:R-:W-:-:S04]  /*24500*/  SGXT.U32 R3, R3, 0x1 ;  /* 0x000000010303781a */ /* 0x000fc80000000000 */
[----:B------:R-:W-:-:S04]  /*24510*/  LOP3.LUT R3, R3, 0x48, RZ, 0xfc, !PT ;  /* 0x0000004803037812 */ /* 0x000fc800078efcff */
[----:B------:R-:W-:Y:S01]  /*24520*/  ISETP.GE.AND P4, PT, R3, UR5, PT ;  /* 0x0000000503007c0c */ /* 0x000fe2000bf86270 */
[----:B------:R-:W-:Y:S02]  /*24530*/  @!P1 IMAD.MOV.U32 R3, RZ, RZ, R4 ;  /* 0x000000ffff039224 */ /* 0x000fe400078e0004 */
[----:B------:R-:W2:Y:S04]  /*24540*/  LDL R4, [R1+0x85c] ;  /* 0x00085c0001047983 */ /* 0x000ea80000100800 */
[----:B------:R0:W2:Y:S04]  /*24550*/  @!P1 LDG.E.U16 R27, [R2.64] ;  /* 0x0000000a021b9981 */ /* 0x0000a8000c1e1500 */
[----:B0-----:R-:W0:Y:S02]  /*24560*/  S2R R3, SR_TID.X ;  /* 0x0000000000037919 */ /* 0x001e240000002100 */
[----:B0-----:R-:W-:-:S02]  /*24570*/  SHF.R.U32.HI R2, RZ, 0x7, R3 ;  /* 0x00000007ff027819 */ /* 0x001fc40000011603 */
[----:B------:R-:W2:Y:S02]  /*24580*/  LDL R3, [R1+0x86c] ;  /* 0x00086c0001037983 */ /* 0x000ea40000100800 */
[----:B------:R-:W-:-:S04]  /*24590*/  SGXT.U32 R2, R2, 0x1 ;  /* 0x000000010202781a */ /* 0x000fc80000000000 */
[----:B------:R-:W-:-:S04]  /*245a0*/  LOP3.LUT R2, R2, 0x4a, RZ, 0xfc, !PT ;  /* 0x0000004a02027812 */ /* 0x000fc800078efcff */
[----:B------:R-:W-:Y:S01]  /*245b0*/  ISETP.GE.AND P1, PT, R2, UR5, PT ;  /* 0x0000000502007c0c */ /* 0x000fe2000bf26270 */
[----:B---3--:R-:W-:-:S05]  /*245c0*/  @!P2 IMAD.MOV.U32 R2, RZ, RZ, R8 ;  /* 0x000000ffff02a224 */ /* 0x008fca00078e0008 */
[----:B--2---:R0:W2:Y:S04]  /*245d0*/  @!P2 LDG.E.U16 R9, [R2.64] ;  /* 0x0000000a0209a981 */ /* 0x0040a8000c1e1500 */
[----:B0-----:R-:W0:Y:S04]  /*245e0*/  S2R R3, SR_TID.X ;  /* 0x0000000000037919 */ /* 0x001e280000002100 */
[----:B------:R-:W-:Y:S04]  /*245f0*/  STL [R1+0x3ab0], R27 ;  /* 0x003ab01b01007387 */ /* 0x000fe80000100800 */
[----:B------:R-:W-:Y:S04]  /*24600*/  STL [R1+0x3abc], R27 ;  /* 0x003abc1b01007387 */ /* 0x000fe80000100800 */
[----:B------:R-:W-:Y:S01]  /*24610*/  STL [R1+0x3ac0], R27 ;  /* 0x003ac01b01007387 */ /* 0x000fe20000100800 */
[----:B0-----:R-:W-:-:S04]  /*24620*/  SHF.R.U32.HI R3, RZ, 0x7, R3 ;  /* 0x00000007ff037819 */ /* 0x001fc80000011603 */
[----:B------:R-:W-:-:S04]  /*24630*/  SGXT.U32 R3, R3, 0x1 ;  /* 0x000000010303781a */ /* 0x000fc80000000000 */
[----:B------:R-:W-:Y:S01]  /*24640*/  LOP3.LUT R2, R3, 0x4c, RZ, 0xfc, !PT ;  /* 0x0000004c03027812 */ /* 0x000fe200078efcff */
[----:B--2---:R0:W-:Y:S04]  /*24650*/  STL [R1+0x1cc], R9 ;  /* 0x0001cc0901007387 */ /* 0x0041e80000100800 */
[----:B0-----:R-:W2:Y:S04]  /*24660*/  LDL.LU R9, [R1+0x3c5c] ;  /* 0x003c5c0001097983 */ /* 0x001ea80000300800 */
[----:B------:R-:W3:Y:S01]  /*24670*/  LDL R3, [R1+0x864] ;  /* 0x0008640001037983 */ /* 0x000ee20000100800 */
[----:B------:R-:W-:-:S02]  /*24680*/  PRMT R15, RZ, 0x7610, R15 ;  /* 0x00007610ff0f7816 */ /* 0x000fc4000000000f */
[----:B------:R-:W-:Y:S01]  /*24690*/  ISETP.GE.AND P2, PT, R2, UR5, PT ;  /* 0x0000000502007c0c */ /* 0x000fe2000bf46270 */
[----:B------:R-:W-:Y:S01]  /*246a0*/  @!P3 IMAD.MOV.U32 R2, RZ, RZ, R19 ;  /* 0x000000ffff02b224 */ /* 0x000fe200078e0013 */
[----:B----4-:R-:W-:-:S04]  /*246b0*/  PRMT R10, RZ, 0x7610, R10 ;  /* 0x00007610ff0a7816 */ /* 0x010fc8000000000a */
[----:B---3--:R0:W3:Y:S02]  /*246c0*/  @!P3 LDG.E.U16 R15, [R2.64] ;  /* 0x0000000a020fb981 */ /* 0x0080e4000c1e1500 */
[----:B0-----:R-:W-:Y:S02]  /*246d0*/  @!P4 IMAD.MOV.U32 R2, RZ, RZ, R0 ;  /* 0x000000ffff02c224 */ /* 0x001fe400078e0000 */
[----:B------:R-:W-:-:S05]  /*246e0*/  @!P4 IMAD.MOV.U32 R3, RZ, RZ, R4 ;  /* 0x000000ffff03c224 */ /* 0x000fca00078e0004 */
[----:B------:R0:W4:Y:S04]  /*246f0*/  @!P4 LDG.E.U16 R10, [R2.64] ;  /* 0x0000000a020ac981 */ /* 0x000128000c1e1500 */
[----:B---3--:R1:W-:Y:S04]  /*24700*/  STL [R1+0x254], R15 ;  /* 0x0002540f01007387 */ /* 0x0083e80000100800 */
[----:B0-----:R-:W3:Y:S04]  /*24710*/  LDL R2, [R1+0x854] ;  /* 0x0008540001027983 */ /* 0x001ee80000100800 */
[----:B------:R-:W3:Y:S01]  /*24720*/  LDL R3, [R1+0x858] ;  /* 0x0008580001037983 */ /* 0x000ee20000100800 */
[----:B------:R-:W-:-:S03]  /*24730*/  PRMT R26, RZ, 0x7610, R26 ;  /* 0x00007610ff1a7816 */ /* 0x000fc6000000001a */
[----:B------:R-:W2:Y:S01]  /*24740*/  LDL R19, [R1+0x850] ;  /* 0x0008500001137983 */ /* 0x000ea20000100800 */
[----:B------:R-:W-:-:S03]  /*24750*/  PRMT R24, RZ, 0x7610, R24 ;  /* 0x00007610ff187816 */ /* 0x000fc60000000018 */
[----:B------:R-:W0:Y:S04]  /*24760*/  S2R R8, SR_TID.X ;  /* 0x0000000000087919 */ /* 0x000e280000002100 */
[----:B------:R-:W2:Y:S01]  /*24770*/  LDL R4, [R1+0x83c] ;  /* 0x00083c0001047983 */ /* 0x000ea20000100800 */
[----:B---3--:R-:W-:-:S04]  /*24780*/  @!P1 LOP3.LUT R3, R3, R2, RZ, 0x3c, !PT ;  /* 0x0000000203039212 */ /* 0x008fc800078e3cff */
[----:B------:R-:W-:-:S04]  /*24790*/  @!P1 LOP3.LUT R2, R3, R2, RZ, 0x3c, !PT ;  /* 0x0000000203029212 */ /* 0x000fc800078e3cff */
[----:B------:R-:W-:-:S05]  /*247a0*/  @!P1 LOP3.LUT R3, R3, R2, RZ, 0x3c, !PT ;  /* 0x0000000203039212 */ /* 0x000fca00078e3cff */
[----:B------:R3:W4:Y:S04]  /*247b0*/  @!P1 LDG.E.U16 R26, [R2.64] ;  /* 0x0000000a021a9981 */ /* 0x000728000c1e1500 */
[----:B---3--:R-:W3:Y:S01]  /*247c0*/  LDL R3, [R1+0x84c] ;  /* 0x00084c0001037983 */ /* 0x008ee20000100800 */
[----:B--2---:R-:W-:Y:S01]  /*247d0*/  @!P2 IMAD.MOV.U32 R2, RZ, RZ, R19 ;  /* 0x000000ffff02a224 */ /* 0x004fe200078e0013 */
[----:B0-----:R-:W-:-:S04]  /*247e0*/  SHF.R.U32.HI R8, RZ, 0x7, R8 ;  /* 0x00000007ff087819 */ /* 0x001fc80000011608 */
[----:B------:R-:W-:-:S04]  /*247f0*/  SGXT.U32 R8, R8, 0x1 ;  /* 0x000000010808781a */ /* 0x000fc80000000000 */
[----:B-1----:R-:W-:Y:S02]  /*24800*/  LOP3.LUT R15, R8, 0x4e, RZ, 0xfc, !PT ;  /* 0x0000004e080f7812 */ /* 0x002fe400078efcff */
[----:B------:R-:W0:Y:S04]  /*24810*/  S2R R8, SR_TID.X ;  /* 0x0000000000087919 */ /* 0x000e280000002100 */
[----:B---3--:R-:W2:Y:S01]  /*24820*/  @!P2 LDG.E.U16 R24, [R2.64] ;  /* 0x0000000a0218a981 */ /* 0x008ea2000c1e1500 */
[----:B0-----:R-:W-:-:S04]  /*24830*/  SHF.R.U32.HI R8, RZ, 0x7, R8 ;  /* 0x00000007ff087819 */ /* 0x001fc80000011608 */
[----:B------:R-:W-:-:S04]  /*24840*/  SGXT.U32 R8, R8, 0x1 ;  /* 0x000000010808781a */ /* 0x000fc80000000000 */
[----:B------:R-:W-:Y:S02]  /*24850*/  LOP3.LUT R0, R8, 0x50, RZ, 0xfc, !PT ;  /* 0x0000005008007812 */ /* 0x000fe400078efcff */
[----:B------:R-:W-:Y:S02]  /*24860*/  ISETP.GE.AND P0, PT, R15, UR5, PT ;  /* 0x000000050f007c0c */ /* 0x000fe4000bf06270 */
[----:B------:R-:W-:Y:S01]  /*24870*/  ISETP.GE.AND P3, PT, R0, UR5, PT ;  /* 0x0000000500007c0c */ /* 0x000fe2000bf66270 */
[----:B------:R-:W3:Y:S04]  /*24880*/  LDL R15, [R1+0x848] ;  /* 0x00084800010f7983 */ /* 0x000ee80000100800 */
[----:B------:R-:W3:Y:S04]  /*24890*/  LDL R0, [R1+0x840] ;  /* 0x0008400001007983 */ /* 0x000ee80000100800 */
[----:B----4-:R-:W-:Y:S04]  /*248a0*/  STL [R1+0x3aac], R26 ;  /* 0x003aac1a01007387 */ /* 0x010fe80000100800 */
[----:B------:R-:W-:Y:S04]  /*248b0*/  STL [R1+0x3ac4], R26 ;  /* 0x003ac41a01007387 */ /* 0x000fe80000100800 */
[----:B------:R-:W-:Y:S04]  /*248c0*/  STL [R1+0x3ac8], R26 ;  /* 0x003ac81a01007387 */ /* 0x000fe80000100800 */
[----:B------:R-:W4:Y:S04]  /*248d0*/  LDL R19, [R1+0x838] ;  /* 0x0008380001137983 */ /* 0x000f280000100800 */
[----:B------:R-:W0:Y:S04]  /*248e0*/  S2R R8, SR_TID.X ;  /* 0x0000000000087919 */ /* 0x000e280000002100 */
[----:B--2---:R1:W-:Y:S04]  /*248f0*/  STL [R1+0x1c0], R24 ;  /* 0x0001c01801007387 */ /* 0x0043e80000100800 */
[----:B-1----:R-:W2:Y:S04]  /*24900*/  LDL.LU R24, [R1+0x3c58] ;  /* 0x003c580001187983 */ /* 0x002ea80000300800 */
[----:B------:R-:W2:Y:S01]  /*24910*/  LDL R3, [R1+0x844] ;  /* 0x0008440001037983 */ /* 0x000ea20000100800 */
[----:B0-----:R-:W-:-:S04]  /*24920*/  SHF.R.U32.HI R8, RZ, 0x7, R8 ;  /* 0x00000007ff087819 */ /* 0x001fc80000011608 */
[----:B------:R-:W-:-:S04]  /*24930*/  SGXT.U32 R8, R8, 0x1 ;  /* 0x000000010808781a */ /* 0x000fc80000000000 */
[----:B------:R-:W-:-:S04]  /*24940*/  LOP3.LUT R8, R8, 0x52, RZ, 0xfc, !PT ;  /* 0x0000005208087812 */ /* 0x000fc800078efcff */
[----:B------:R-:W-:Y:S02]  /*24950*/  ISETP.GE.AND P1, PT, R8, UR5, PT ;  /* 0x0000000508007c0c */ /* 0x000fe4000bf26270 */
[----:B------:R-:W0:Y:S01]  /*24960*/  S2R R8, SR_TID.X ;  /* 0x0000000000087919 */ /* 0x000e220000002100 */
[----:B------:R-:W-:Y:S02]  /*24970*/  PRMT R7, RZ, 0x7610, R7 ;  /* 0x00007610ff077816 */ /* 0x000fe40000000007 */
[----:B0-----:R-:W-:-:S04]  /*24980*/  SHF.R.U32.HI R2, RZ, 0x7, R8 ;  /* 0x00000007ff027819 */ /* 0x001fc80000011608 */
[----:B------:R-:W-:-:S04]  /*24990*/  SGXT.U32 R2, R2, 0x1 ;  /* 0x000000010202781a */ /* 0x000fc80000000000 */
[C---:B------:R-:W-:Y:S02]  /*249a0*/  LOP3.LUT R8, R2.reuse, 0x54, RZ, 0xfc, !PT ;  /* 0x0000005402087812 */ /* 0x040fe400078efcff */
[----:B------:R-:W-:-:S04]  /*249b0*/  LOP3.LUT R2, R2, 0x56, RZ, 0xfc, !PT ;  /* 0x0000005602027812 */ /* 0x000fc800078efcff */
[----:B------:R-:W-:Y:S01]  /*249c0*/  ISETP.GE.AND P4, PT, R2, UR5, PT ;  /* 0x0000000502007c0c */ /* 0x000fe2000bf86270 */
[----:B---3--:R-:W-:-:S05]  /*249d0*/  @!P0 IMAD.MOV.U32 R2, RZ, RZ, R15 ;  /* 0x000000ffff028224 */ /* 0x008fca00078e000f */
[----:B--2---:R0:W2:Y:S01]  /*249e0*/  @!P0 LDG.E.U16 R7, [R2.64] ;  /* 0x0000000a02078981 */ /* 0x0040a2000c1e1500 */
[----:B------:R-:W-:Y:S01]  /*249f0*/  PRMT R9, RZ, 0x7610, R9 ;  /* 0x00007610ff097816 */ /* 0x000fe20000000009 */
[----:B0-----:R-:W-:Y:S02]  /*24a00*/  @!P3 IMAD.MOV.U32 R2, RZ, RZ, R0 ;  /* 0x000000ffff02b224 */ /* 0x001fe400078e0000 */
[----:B------:R-:W-:-:S05]  /*24a10*/  @!P3 IMAD.MOV.U32 R3, RZ, RZ, R4 ;  /* 0x000000ffff03b224 */ /* 0x000fca00078e0004 */
[----:B------:R0:W3:Y:S04]  /*24a20*/  @!P3 LDG.E.U16 R9, [R2.64] ;  /* 0x0000000a0209b981 */ /* 0x0000e8000c1e1500 */
[----:B0-----:R-:W0:Y:S01]  /*24a30*/  S2R R3, SR_TID.X ;  /* 0x0000000000037919 */ /* 0x001e220000002100 */
[----:B------:R-:W-:-:S03]  /*24a40*/  ISETP.GE.AND P2, PT, R8, UR5, PT ;  /* 0x0000000508007c0c */ /* 0x000fc6000bf46270 */
[----:B------:R-:W3:Y:S04]  /*24a50*/  LDL.LU R8, [R1+0x3c54] ;  /* 0x003c540001087983 */ /* 0x000ee80000300800 */
[----:B------:R-:W3:Y:S01]  /*24a60*/  LDL R15, [R1+0x81c] ;  /* 0x00081c00010f7983 */ /* 0x000ee20000100800 */
[----:B0-----:R-:W-:-:S04]  /*24a70*/  SHF.R.U32.HI R3, RZ, 0x7, R3 ;  /* 0x00000007ff037819 */ /* 0x001fc80000011603 */
[----:B------:R-:W-:-:S04]  /*24a80*/  SGXT.U32 R3, R3, 0x1 ;  /* 0x000000010303781a */ /* 0x000fc80000000000 */
[----:B------:R-:W-:Y:S01]  /*24a90*/  LOP3.LUT R2, R3, 0x58, RZ, 0xfc, !PT ;  /* 0x0000005803027812 */ /* 0x000fe200078efcff */
[----:B--2---:R0:W-:Y:S04]  /*24aa0*/  STL [R1+0x250], R7 ;  /* 0x0002500701007387 */ /* 0x0041e80000100800 */
[----:B------:R-:W2:Y:S01]  /*24ab0*/  LDL R3, [R1+0x834] ;  /* 0x0008340001037983 */ /* 0x000ea20000100800 */
[----:B------:R-:W-:Y:S02]  /*24ac0*/  PRMT R24, RZ, 0x7610, R24 ;  /* 0x00007610ff187816 */ /* 0x000fe40000000018 */
[----:B------:R-:W-:Y:S01]  /*24ad0*/  ISETP.GE.AND P0, PT, R2, UR5, PT ;  /* 0x0000000502007c0c */ /* 0x000fe2000bf06270 */
[----:B----4-:R-:W-:Y:S01]  /*24ae0*/  @!P1 IMAD.MOV.U32 R2, RZ, RZ, R19 ;  /* 0x000000ffff029224 */ /* 0x010fe200078e0013 */
[----:B------:R-:W-:Y:S01]  /*24af0*/  PRMT R6, RZ, 0x7610, R6 ;  /* 0x00007610ff067816 */ /* 0x000fe20000000006 */
[----:B0-----:R-:W4:Y:S04]  /*24b00*/  LDL R7, [R1+0x820] ;  /* 0x0008200001077983 */ /* 0x001f280000100800 */
[----:B------:R-:W3:Y:S04]  /*24b10*/  LDL R4, [R1+0x814] ;  /* 0x0008140001047983 */ /* 0x000ee80000100800 */
[----:B------:R-:W3:Y:S04]  /*24b20*/  LDL R0, [R1+0x818] ;  /* 0x0008180001007983 */ /* 0x000ee80000100800 */
[----:B--2---:R0:W2:Y:S04]  /*24b30*/  @!P1 LDG.E.U16 R24, [R2.64] ;  /* 0x0000000a02189981 */ /* 0x0040a8000c1e1500 */
[----:B0-----:R-:W2:Y:S04]  /*24b40*/  LDL R2, [R1+0x82c] ;  /* 0x00082c0001027983 */ /* 0x001ea80000100800 */
[----:B------:R-:W2:Y:S02]  /*24b50*/  LDL R3, [R1+0x830] ;  /* 0x0008300001037983 */ /* 0x000ea40000100800 */
[----:B--2---:R-:W-:-:S04]  /*24b60*/  @!P2 LOP3.LUT R3, R3, R2, RZ, 0x3c, !PT ;  /* 0x000000020303a212 */ /* 0x004fc800078e3cff */
[----:B------:R-:W-:-:S04]  /*24b70*/  @!P2 LOP3.LUT R2, R3, R2, RZ, 0x3c, !PT ;  /* 0x000000020302a212 */ /* 0x000fc800078e3cff */
[----:B------:R-:W-:-:S05]  /*24b80*/  @!P2 LOP3.LUT R3, R3, R2, RZ, 0x3c, !PT ;  /* 0x000000020303a212 */ /* 0x000fca00078e3cff */
[----:B------:R-:W2:Y:S04]  /*24b90*/  @!P2 LDG.E.U16 R6, [R2.64] ;  /* 0x0000000a0206a981 */ /* 0x000ea8000c1e1500 */
[----:B------:R-:W-:Y:S04]  /*24ba0*/  STL [R1+0x3acc], R24 ;  /* 0x003acc1801007387 */ /* 0x000fe80000100800 */
[----:B------:R-:W-:Y:S04]  /*24bb0*/  STL [R1+0x3ad0], R24 ;  /* 0x003ad01801007387 */ /* 0x000fe80000100800 */
[----:B--2---:R-:W-:Y:S04]  /*24bc0*/  STL [R1+0x180], R6 ;  /* 0x0001800601007387 */ /* 0x004fe80000100800 */
[----:B------:R-:W2:Y:S04]  /*24bd0*/  LDL R2, [R1+0x824] ;  /* 0x0008240001027983 */ /* 0x000ea80000100800 */
[----:B------:R-:W2:Y:S01]  /*24be0*/  LDL R3, [R1+0x828] ;  /* 0x0008280001037983 */ /* 0x000ea20000100800 */
[----:B------:R-:W-:-:S02]  /*24bf0*/  PRMT R21, RZ, 0x7610, R21 ;  /* 0x00007610ff157816 */ /* 0x000fc40000000015 */
[----:B--2---:R-:W-:-:S04]  /*24c00*/  @!P4 LOP3.LUT R3, R3, R2, RZ, 0x3c, !PT ;  /* 0x000000020303c212 */ /* 0x004fc800078e3cff */
[----:B------:R-:W-:-:S04]  /*24c10*/  @!P4 LOP3.LUT R2, R3, R2, RZ, 0x3c, !PT ;  /* 0x000000020302c212 */ /* 0x000fc800078e3cff */
[----:B------:R-:W-:-:S05]  /*24c20*/  @!P4 LOP3.LUT R3, R3, R2, RZ, 0x3c, !PT ;  /* 0x000000020303c212 */ /* 0x000fca00078e3cff */
[----:B------:R-:W2:Y:S04]  /*24c30*/  @!P4 LDG.E.U16 R21, [R2.64] ;  /* 0x0000000a0215c981 */ /* 0x000ea8000c1e1500 */
[----:B------:R-:W0:Y:S01]  /*24c40*/  S2R R19, SR_TID.X ;  /* 0x0000000000137919 */ /* 0x000e220000002100 */
[----:B---3--:R-:W-:-:S03]  /*24c50*/  PRMT R8, RZ, 0x7610, R8 ;  /* 0x00007610ff087816 */ /* 0x008fc60000000008 */
[----:B--2---:R1:W-:Y:S04]  /*24c60*/  STL [R1+0x22c], R21 ;  /* 0x00022c1501007387 */ /* 0x0043e80000100800 */
[----:B-1----:R-:W2:Y:S01]  /*24c70*/  LDL.LU R21, [R1+0x3c50] ;  /* 0x003c500001157983 */ /* 0x002ea20000300800 */
[----:B0-----:R-:W-:-:S04]  /*24c80*/  SHF.R.U32.HI R6, RZ, 0x7, R19 ;  /* 0x00000007ff067819 */ /* 0x001fc80000011613 */
[----:B------:R-:W-:-:S04]  /*24c90*/  SGXT.U32 R6, R6, 0x1 ;  /* 0x000000010606781a */ /* 0x000fc80000000000 */
[----:B------:R-:W-:-:S04]  /*24ca0*/  LOP3.LUT R6, R6, 0x5a, RZ, 0xfc, !PT ;  /* 0x0000005a06067812 */ /* 0x000fc800078efcff */
[----:B------:R-:W-:Y:S01]  /*24cb0*/  ISETP.GE.AND P1, PT, R6, UR5, PT ;  /* 0x0000000506007c0c */ /* 0x000fe2000bf26270 */
[----:B----4-:R-:W-:Y:S02]  /*24cc0*/  @!P0 IMAD.MOV.U32 R2, RZ, RZ, R7 ;  /* 0x000000ffff028224 */ /* 0x010fe400078e0007 */
[----:B------:R-:W-:Y:S01]  /*24cd0*/  @!P0 IMAD.MOV.U32 R3, RZ, RZ, R15 ;  /* 0x000000ffff038224 */ /* 0x000fe200078e000f */
[----:B------:R-:W-:Y:S02]  /*24ce0*/  SHF.R.U32.HI R19, RZ, 0x7, R19 ;  /* 0x00000007ff137819 */ /* 0x000fe40000011613 */
[----:B--2---:R-:W-:Y:S02]  /*24cf0*/  PRMT R21, RZ, 0x7610, R21 ;  /* 0x00007610ff157816 */ /* 0x004fe40000000015 */
[----:B------:R0:W2:Y:S01]  /*24d00*/  @!P0 LDG.E.U16 R8, [R2.64] ;  /* 0x0000000a02088981 */ /* 0x0000a2000c1e1500 */
[----:B------:R-:W-:-:S03]  /*24d10*/  PRMT R5, RZ, 0x7610, R5 ;  /* 0x00007610ff057816 */ /* 0x000fc60000000005 */
[----:B------:R-:W1:Y:S04]  /*24d20*/  S2R R7, SR_TID.X ;  /* 0x0000000000077919 */ /* 0x000e680000002100 */
[----:B------:R-:W3:Y:S01]  /*24d30*/  LDL R15, [R1+0x7fc] ;  /* 0x0007fc00010f7983 */ /* 0x000ee20000100800 */
[----:B0-----:R-:W-:Y:S02]  /*24d40*/  @!P1 IMAD.MOV.U32 R2, RZ, RZ, R0 ;  /* 0x000000ffff029224 */ /* 0x001fe400078e0000 */
[----:B------:R-:W-:Y:S01]  /*24d50*/  @!P1 IMAD.MOV.U32 R3, RZ, RZ, R4 ;  /* 0x000000ffff039224 */ /* 0x000fe200078e0004 */
[----:B------:R-:W-:Y:S01]  /*24d60*/  SGXT.U32 R19, R19, 0x1 ;  /* 0x000000011313781a */ /* 0x000fe20000000000 */
[----:B------:R-:W4:Y:S04]  /*24d70*/  LDL R4, [R1+0x7f4] ;  /* 0x0007f40001047983 */ /* 0x000f280000100800 */
[----:B------:R0:W2:Y:S04]  /*24d80*/  @!P1 LDG.E.U16 R21, [R2.64] ;  /* 0x0000000a02159981 */ /* 0x0000a8000c1e1500 */
[----:B------:R-:W2:Y:S04]  /*24d90*/  LDL R0, [R1+0x7f8] ;  /* 0x0007f80001007983 */ /* 0x000ea80000100800 */
[----:B0-----:R-:W2:Y:S04]  /*24da0*/  LDL R2, [R1+0x80c] ;  /* 0x00080c0001027983 */ /* 0x001ea80000100800 */
[----:B------:R-:W2:Y:S01]  /*24db0*/  LDL R3, [R1+0x810] ;  /* 0x0008100001037983 */ /* 0x000ea20000100800 */
[----:B------:R-:W-:-:S04]  /*24dc0*/  LOP3.LUT R6, R19, 0x5c, RZ, 0xfc, !PT ;  /* 0x0000005c13067812 */ /* 0x000fc800078efcff */
[----:B------:R-:W-:Y:S02]  /*24dd0*/  ISETP.GE.AND P0, PT, R6, UR5, PT ;  /* 0x0000000506007c0c */ /* 0x000fe4000bf06270 */
[----:B-1----:R-:W-:Y:S01]  /*24de0*/  SHF.R.U32.HI R7, RZ, 0x7, R7 ;  /* 0x00000007ff077819 */ /* 0x002fe20000011607 */
[----:B------:R-:W3:Y:S10]  /*24df0*/  LDL R6, [R1+0x800] ;  /* 0x0008000001067983 */ /* 0x000ef40000100800 */
[----:B--2---:R-:W-:-:S04]  /*24e00*/  @!P0 LOP3.LUT R3, R3, R2, RZ, 0x3c, !PT ;  /* 0x0000000203038212 */ /* 0x004fc800078e3cff */
[----:B------:R-:W-:-:S04]  /*24e10*/  @!P0 LOP3.LUT R2, R3, R2, RZ, 0x3c, !PT ;  /* 0x0000000203028212 */ /* 0x000fc800078e3cff */
[----:B------:R-:W-:-:S05]  /*24e20*/  @!P0 LOP3.LUT R3, R3, R2, RZ, 0x3c, !PT ;  /* 0x0000000203038212 */ /* 0x000fca00078e3cff */
[----:B------:R0:W2:Y:S01]  /*24e30*/  @!P0 LDG.E.U16 R5, [R2.64] ;  /* 0x0000000a02058981 */ /* 0x0000a2000c1e1500 */
[----:B------:R-:W-:-:S04]  /*24e40*/  SGXT.U32 R7, R7, 0x1 ;  /* 0x000000010707781a */ /* 0x000fc80000000000 */
[----:B------:R-:W-:Y:S01]  /*24e50*/  LOP3.LUT R19, R7, 0x5e, RZ, 0xfc, !PT ;  /* 0x0000005e07137812 */ /* 0x000fe200078efcff */
[----:B------:R-:W-:Y:S03]  /*24e60*/  STL [R1+0x3aa8], R21 ;  /* 0x003aa81501007387 */ /* 0x000fe60000100800 */
[----:B------:R-:W-:Y:S01]  /*24e70*/  ISETP.GE.AND P1, PT, R19, UR5, PT ;  /* 0x0000000513007c0c */ /* 0x000fe2000bf26270 */
[----:B------:R-:W-:Y:S04]  /*24e80*/  STL [R1+0x3ad4], R21 ;  /* 0x003ad41501007387 */ /* 0x000fe80000100800 */
[----:B------:R-:W-:Y:S04]  /*24e90*/  STL [R1+0x3ad8], R21 ;  /* 0x003ad81501007387 */ /* 0x000fe80000100800 */
[----:B------:R-:W3:Y:S04]  /*24ea0*/  LDL.LU R19, [R1+0x3c4c] ;  /* 0x003c4c0001137983 */ /* 0x000ee80000300800 */
[----:B0-----:R-:W4:Y:S04]  /*24eb0*/  LDL R2, [R1+0x804] ;  /* 0x0008040001027983 */ /* 0x001f280000100800 */
[----:B--2---:R-:W-:Y:S04]  /*24ec0*/  STL [R1+0x170], R5 ;  /* 0x0001700501007387 */ /* 0x004fe80000100800 */
[----:B------:R-:W4:Y:S01]  /*24ed0*/  LDL R3, [R1+0x808] ;  /* 0x0008080001037983 */ /* 0x000f220000100800 */
[----:B---3--:R-:W-:-:S03]  /*24ee0*/  PRMT R19, RZ, 0x7610, R19 ;  /* 0x00007610ff137816 */ /* 0x008fc60000000013 */
[----:B------:R-:W0:Y:S01]  /*24ef0*/  S2R R7, SR_TID.X ;  /* 0x0000000000077919 */ /* 0x000e220000002100 */
[----:B----4-:R-:W-:-:S04]  /*24f00*/  @!P1 LOP3.LUT R3, R3, R2, RZ, 0x3c, !PT ;  /* 0x0000000203039212 */ /* 0x010fc800078e3cff */
[----:B------:R-:W-:-:S04]  /*24f10*/  @!P1 LOP3.LUT R2, R3, R2, RZ, 0x3c, !PT ;  /* 0x0000000203029212 */ /* 0x000fc800078e3cff */
[----:B------:R-:W-:-:S05]  /*24f20*/  @!P1 LOP3.LUT R3, R3, R2, RZ, 0x3c, !PT ;  /* 0x0000000203039212 */ /* 0x000fca00078e3cff */
[----:B------:R1:W2:Y:S01]  /*24f30*/  @!P1 LDG.E.U16 R19, [R2.64] ;  /* 0x0000000a02139981 */ /* 0x0002a2000c1e1500 */
[----:B0-----:R-:W-:-:S04]  /*24f40*/  SHF.R.U32.HI R7, RZ, 0x7, R7 ;  /* 0x00000007ff077819 */ /* 0x001fc80000011607 */
[----:B------:R-:W-:-:S04]  /*24f50*/  SGXT.U32 R7, R7, 0x1 ;  /* 0x000000010707781a */ /* 0x000fc80000000000 */
[----:B------:R-:W-:-:S04]  /*24f60*/  LOP3.LUT R7, R7, 0x60, RZ, 0xfc, !PT ;  /* 0x0000006007077812 */ /* 0x000fc800078efcff */
[----:B------:R-:W-:Y:S02]  /*24f70*/  ISETP.GE.AND P0, PT, R7, UR5, PT ;  /* 0x0000000507007c0c */ /* 0x000fe4000bf06270 */
[----:B------:R-:W3:Y:S04]  /*24f80*/  LDL.LU R7, [R1+0x3c48] ;  /* 0x003c480001077983 */ /* 0x000ee80000300800 */
[----:B-1----:R-:W0:Y:S04]  /*24f90*/  S2R R3, SR_TID.X ;  /* 0x0000000000037919 */ /* 0x002e280000002100 */
[----:B--2---:R1:W-:Y:S04]  /*24fa0*/  STL [R1+0x228], R19 ;  /* 0x0002281301007387 */ /* 0x0043e80000100800 */
[----:B-1----:R-:W2:Y:S01]  /*24fb0*/  LDL.LU R19, [R1+0x3c44] ;  /* 0x003c440001137983 */ /* 0x002ea20000300800 */
[----:B0-----:R-:W-:-:S04]  /*24fc0*/  SHF.R.U32.HI R3, RZ, 0x7, R3 ;  /* 0x00000007ff037819 */ /* 0x001fc80000011603 */
[----:B------:R-:W-:-:S04]  /*24fd0*/  SGXT.U32 R3, R3, 0x1 ;  /* 0x000000010303781a */ /* 0x000fc80000000000 */
[----:B------:R-:W-:-:S04]  /*24fe0*/  LOP3.LUT R3, R3, 0x62, RZ, 0xfc, !PT ;  /* 0x0000006203037812 */ /* 0x000fc800078efcff */
[----:B------:R-:W-:Y:S01]  /*24ff0*/  ISETP.GE.AND P1, PT, R3, UR5, PT ;  /* 0x0000000503007c0c */ /* 0x000fe2000bf26270 */
[----:B------:R-:W-:Y:S01]  /*25000*/  @!P0 IMAD.MOV.U32 R2, RZ, RZ, R6 ;  /* 0x000000ffff028224 */ /* 0x000fe200078e0006 */
[----:B---3--:R-:W-:Y:S01]  /*25010*/  PRMT R7, RZ, 0x7610, R7 ;  /* 0x00007610ff077816 */ /* 0x008fe20000000007 */
[----:B------:R-:W-:Y:S01]  /*25020*/  @!P0 IMAD.MOV.U32 R3, RZ, RZ, R15 ;  /* 0x000000ffff038224 */ /* 0x000fe200078e000f */
[----:B------:R-:W0:Y:S04]  /*25030*/  S2R R6, SR_TID.X ;  /* 0x0000000000067919 */ /* 0x000e280000002100 */
[----:B------:R1:W3:Y:S04]  /*25040*/  @!P0 LDG.E.U16 R7, [R2.64] ;  /* 0x0000000a02078981 */ /* 0x0002e8000c1e1500 */
[----:B------:R-:W4:Y:S01]  /*25050*/  LDL R15, [R1+0x7e0] ;  /* 0x0007e000010f7983 */ /* 0x000f220000100800 */
[----:B-1----:R-:W-:-:S02]  /*25060*/  @!P1 IMAD.MOV.U32 R2, RZ, RZ, R0 ;  /* 0x000000ffff029224 */ /* 0x002fc400078e0000 */
[----:B------:R-:W-:Y:S01]  /*25070*/  @!P1 IMAD.MOV.U32 R3, RZ, RZ, R4 ;  /* 0x000000ffff039224 */ /* 0x000fe200078e0004 */
[----:B------:R-:W3:Y:S04]  /*25080*/  LDL R0, [R1+0x7c4] ;  /* 0x0007c40001007983 */ /* 0x000ee80000100800 */
[----:B------:R-:W3:Y:S01]  /*25090*/  LDL R4, [R1+0x7c0] ;  /* 0x0007c00001047983 */ /* 0x000ee20000100800 */
[----:B--2---:R-:W-:-:S06]  /*250a0*/  PRMT R19, RZ, 0x7610, R19 ;  /* 0x00007610ff137816 */ /* 0x004fcc0000000013 */
[----:B------:R1:W2:Y:S01]  /*250b0*/  @!P1 LDG.E.U16 R19, [R2.64] ;  /* 0x0000000a02139981 */ /* 0x0002a2000c1e1500 */
[----:B0-----:R-:W-:-:S04]  /*250c0*/  SHF.R.U32.HI R6, RZ, 0x7, R6 ;  /* 0x00000007ff067819 */ /* 0x001fc80000011606 */
[----:B------:R-:W-:-:S04]  /*250d0*/  SGXT.U32 R6, R6, 0x1 ;  /* 0x000000010606781a */ /* 0x000fc80000000000 */
[----:B------:R-:W-:Y:S01]  /*250e0*/  LOP3.LUT R6, R6, 0x66, RZ, 0xfc, !PT ;  /* 0x0000006606067812 */ /* 0x000fe200078efcff */
[----:B-1----:R-:W3:Y:S04]  /*250f0*/  LDL R2, [R1+0x7ec] ;  /* 0x0007ec0001027983 */ /* 0x002ee80000100800 */
[----:B------:R-:W3:Y:S01]  /*25100*/  LDL R3, [R1+0x7f0] ;  /* 0x0007f00001037983 */ /* 0x000ee20000100800 */
[----:B------:R-:W-:-:S03]  /*25110*/  ISETP.GE.AND P1, PT, R6, UR5, PT ;  /* 0x0000000506007c0c */ /* 0x000fc6000bf26270 */
[----:B------:R-:W0:Y:S04]  /*25120*/  S2R R5, SR_TID.X ;  /* 0x0000000000057919 */ /* 0x000e280000002100 */
[----:B--2---:R-:W-:Y:S04]  /*25130*/  STL [R1+0x3adc], R19 ;  /* 0x003adc1301007387 */ /* 0x004fe80000100800 */
[----:B------:R-:W-:Y:S04]  /*25140*/  STL [R1+0x3ae0], R19 ;  /* 0x003ae01301007387 */ /* 0x000fe80000100800 */
[----:B------:R-:W2:Y:S01]  /*25150*/  LDL.LU R6, [R1+0x3c40] ;  /* 0x003c400001067983 */ /* 0x000ea20000300800 */
[----:B0-----:R-:W-:-:S04]  /*25160*/  SHF.R.U32.HI R5, RZ, 0x7, R5 ;  /* 0x00000007ff057819 */ /* 0x001fc80000011605 */
[----:B------:R-:W-:-:S04]  /*25170*/  SGXT.U32 R5, R5, 0x1 ;  /* 0x000000010505781a */ /* 0x000fc80000000000 */
[----:B------:R-:W-:-:S04]  /*25180*/  LOP3.LUT R5, R5, 0x64, RZ, 0xfc, !PT ;  /* 0x0000006405057812 */ /* 0x000fc800078efcff */
[----:B------:R-:W-:-:S13]  /*25190*/  ISETP.GE.AND P0, PT, R5, UR5, PT ;  /* 0x0000000505007c0c */ /* 0x000fda000bf06270 */
[----:B---3--:R-:W-:-:S04]  /*251a0*/  @!P0 LOP3.LUT R3, R3, R2, RZ, 0x3c, !PT ;  /* 0x0000000203038212 */ /* 0x008fc800078e3cff */
[----:B------:R-:W-:-:S04]  /*251b0*/  @!P0 LOP3.LUT R2, R3, R2, RZ, 0x3c, !PT ;  /* 0x0000000203028212 */ /* 0x000fc800078e3cff */
[----:B------:R-:W-:Y:S02]  /*251c0*/  @!P0 LOP3.LUT R3, R3, R2, RZ, 0x3c, !PT ;  /* 0x0000000203038212 */ /* 0x000fe400078e3cff */
[----:B--2---:R-:W-:-:S06]  /*251d0*/  PRMT R6, RZ, 0x7610, R6 ;  /* 0x00007610ff067816 */ /* 0x004fcc0000000006 */
[----:B------:R-:W2:Y:S04]  /*251e0*/  @!P0 LDG.E.U16 R6, [R2.64] ;  /* 0x0000000a02068981 */ /* 0x000ea8000c1e1500 */
[----:B--2---:R0:W-:Y:S04]  /*251f0*/  STL [R1+0x160], R6 ;  /* 0x0001600601007387 */ /* 0x0041e80000100800 */
[----:B0-----:R-:W2:Y:S04]  /*25200*/  LDL.LU R6, [R1+0x3c3c] ;  /* 0x003c3c0001067983 */ /* 0x001ea80000300800 */
[----:B------:R-:W3:Y:S04]  /*25210*/  LDL R2, [R1+0x7e4] ;  /* 0x0007e40001027983 */ /* 0x000ee80000100800 */
[----:B------:R-:W3:Y:S01]  /*25220*/  LDL R3, [R1+0x7e8] ;  /* 0x0007e80001037983 */ /* 0x000ee20000100800 */
[----:B------:R-:W-:-:S02]  /*25230*/  PRMT R17, RZ, 0x7610, R17 ;  /* 0x00007610ff117816 */ /* 0x000fc40000000011 */
[----:B---3--:R-:W-:-:S04]  /*25240*/  @!P1 LOP3.LUT R3, R3, R2, RZ, 0x3c, !PT ;  /* 0x0000000203039212 */ /* 0x008fc800078e3cff */
[----:B------:R-:W-:-:S04]  /*25250*/  @!P1 LOP3.LUT R2, R3, R2, RZ, 0x3c, !PT ;  /* 0x0000000203029212 */ /* 0x000fc800078e3cff */
[----:B------:R-:W-:-:S05]  /*25260*/  @!P1 LOP3.LUT R3, R3, R2, RZ, 0x3c, !PT ;  /* 0x0000000203039212 */ /* 0x000fca00078e3cff */
[----:B------:R0:W3:Y:S04]  /*25270*/  @!P1 LDG.E.U16 R17, [R2.64] ;  /* 0x0000000a02119981 */ /* 0x0000e8000c1e1500 */
[----:B0-----:R-:W0:Y:S02]  /*25280*/  S2R R3, SR_TID.X ;  /* 0x0000000000037919 */ /* 0x001e240000002100 */
[----:B0-----:R-:W-:-:S04]  /*25290*/  SHF.R.U32.HI R3, RZ, 0x7, R3 ;  /* 0x00000007ff037819 */ /* 0x001fc80000011603 */
[----:B------:R-:W-:-:S04]  /*252a0*/  SGXT.U32 R3, R3, 0x1 ;  /* 0x000000010303781a */ /* 0x000fc80000000000 */
[----:B------:R-:W-:Y:S01]  /*252b0*/  LOP3.LUT R2, R3, 0x6a, RZ, 0xfc, !PT ;  /* 0x0000006a03027812 */ /* 0x000fe200078efcff */
[----:B------:R-:W0:Y:S04]  /*252c0*/  S2R R5, SR_TID.X ;  /* 0x0000000000057919 */ /* 0x000e280000002100 */
[----:B---3--:R1:W-:Y:S04]  /*252d0*/  STL [R1+0x224], R17 ;  /* 0x0002241101007387 */ /* 0x0083e80000100800 */
[----:B-1----:R-:W3:Y:S04]  /*252e0*/  LDL.LU R17, [R1+0x3c38] ;  /* 0x003c380001117983 */ /* 0x002ee80000300800 */
[----:B------:R-:W3:Y:S01]  /*252f0*/  LDL R3, [R1+0x7dc] ;  /* 0x0007dc0001037983 */ /* 0x000ee20000100800 */
[----:B0-----:R-:W-:-:S04]  /*25300*/  SHF.R.U32.HI R5, RZ, 0x7, R5 ;  /* 0x00000007ff057819 */ /* 0x001fc80000011605 */
[----:B------:R-:W-:-:S04]  /*25310*/  SGXT.U32 R5, R5, 0x1 ;  /* 0x000000010505781a */ /* 0x000fc80000000000 */
[----:B------:R-:W-:-:S04]  /*25320*/  LOP3.LUT R5, R5, 0x68, RZ, 0xfc, !PT ;  /* 0x0000006805057812 */ /* 0x000fc800078efcff */
[----:B------:R-:W-:Y:S02]  /*25330*/  ISETP.GE.AND P0, PT, R5, UR5, PT ;  /* 0x0000000505007c0c */ /* 0x000fe4000bf06270 */
[----:B------:R-:W-:Y:S02]  /*25340*/  ISETP.GE.AND P1, PT, R2, UR5, PT ;  /* 0x0000000502007c0c */ /* 0x000fe4000bf26270 */
[----:B--2---:R-:W-:-:S09]  /*25350*/  PRMT R6, RZ, 0x7610, R6 ;  /* 0x00007610ff067816 */ /* 0x004fd20000000006 */
[----:B----4-:R-:W-:Y:S01]  /*25360*/  @!P0 IMAD.MOV.U32 R2, RZ, RZ, R15 ;  /* 0x000000ffff028224 */ /* 0x010fe200078e000f */
[----:B------:R-:W0:Y:S04]  /*25370*/  S2R R5, SR_TID.X ;  /* 0x0000000000057919 */ /* 0x000e280000002100 */
[----:B------:R-:W2:Y:S01]  /*25380*/  LDL R15, [R1+0x7b4] ;  /* 0x0007b400010f7983 */ /* 0x000ea20000100800 */
[----:B---3--:R-:W-:-:S03]  /*25390*/  PRMT R17, RZ, 0x7610, R17 ;  /* 0x00007610ff117816 */ /* 0x008fc60000000011 */
[----:B------:R1:W3:Y:S02]  /*253a0*/  @!P0 LDG.E.U16 R6, [R2.64] ;  /* 0x0000000a02068981 */ /* 0x0002e4000c1e1500 */
[----:B-1----:R-:W-:Y:S02]  /*253b0*/  @!P1 IMAD.MOV.U32 R2, RZ, RZ, R0 ;  /* 0x000000ffff029224 */ /* 0x002fe400078e0000 */
[----:B------:R-:W-:Y:S01]  /*253c0*/  @!P1 IMAD.MOV.U32 R3, RZ, RZ, R4 ;  /* 0x000000ffff039224 */ /* 0x000fe200078e0004 */
[----:B0-----:R-:W-:Y:S01]  /*253d0*/  SHF.R.U32.HI R5, RZ, 0x7, R5 ;  /* 0x00000007ff057819 */ /* 0x001fe20000011605 */
[----:B------:R-:W4:Y:S04]  /*253e0*/  LDL R4, [R1+0x7ac] ;  /* 0x0007ac0001047983 */ /* 0x000f280000100800 */
[----:B------:R0:W2:Y:S01]  /*253f0*/  @!P1 LDG.E.U16 R17, [R2.64] ;  /* 0x0000000a02119981 */ /* 0x0000a2000c1e1500 */
[----:B------:R-:W-:-:S04]  /*25400*/  SGXT.U32 R5, R5, 0x1 ;  /* 0x000000010505781a */ /* 0x000fc80000000000 */
[----:B------:R-:W-:-:S04]  /*25410*/  LOP3.LUT R5, R5, 0x6c, RZ, 0xfc, !PT ;  /* 0x0000006c05057812 */ /* 0x000fc800078efcff */
[----:B------:R-:W-:Y:S01]  /*25420*/  ISETP.GE.AND P0, PT, R5, UR5, PT ;  /* 0x0000000505007c0c */ /* 0x000fe2000bf06270 */
[----:B0-----:R-:W3:Y:S04]  /*25430*/  LDL R2, [R1+0x7b8] ;  /* 0x0007b80001027983 */ /* 0x001ee80000100800 */
[----:B------:R-:W0:Y:S04]  /*25440*/  S2R R5, SR_TID.X ;  /* 0x0000000000057919 */ /* 0x000e280000002100 */
[----:B------:R-:W3:Y:S01]  /*25450*/  LDL R3, [R1+0x7bc] ;  /* 0x0007bc0001037983 */ /* 0x000ee20000100800 */
[----:B0-----:R-:W-:-:S04]  /*25460*/  SHF.R.U32.HI R5, RZ, 0x7, R5 ;  /* 0x00000007ff057819 */ /* 0x001fc80000011605 */
[----:B------:R-:W-:-:S04]  /*25470*/  SGXT.U32 R5, R5, 0x1 ;  /* 0x000000010505781a */ /* 0x000fc80000000000 */
[----:B------:R-:W-:-:S04]  /*25480*/  LOP3.LUT R5, R5, 0x6e, RZ, 0xfc, !PT ;  /* 0x0000006e05057812 */ /* 0x000fc800078efcff */
[----:B------:R-:W-:Y:S01]  /*25490*/  ISETP.GE.AND P1, PT, R5, UR5, PT ;  /* 0x0000000505007c0c */ /* 0x000fe2000bf26270 */
[----:B--2---:R-:W-:Y:S04]  /*254a0*/  STL [R1+0x3aa4], R17 ;  /* 0x003aa41101007387 */ /* 0x004fe80000100800 */
[----:B------:R-:W-:Y:S04]  /*254b0*/  STL [R1+0x3ae4], R17 ;  /* 0x003ae41101007387 */ /* 0x000fe80000100800 */
[----:B------:R-:W-:Y:S04]  /*254c0*/  STL [R1+0x3ae8], R17 ;  /* 0x003ae81101007387 */ /* 0x000fe80000100800 */
[----:B------:R-:W2:Y:S01]  /*254d0*/  LDL.LU R5, [R1+0x3c34] ;  /* 0x003c340001057983 */ /* 0x000ea20000300800 */
[----:B---3--:R-:W-:-:S04]  /*254e0*/  @!P0 LOP3.LUT R3, R3, R2, RZ, 0x3c, !PT ;  /* 0x0000000203038212 */ /* 0x008fc800078e3cff */
[----:B------:R-:W-:-:S04]  /*254f0*/  @!P0 LOP3.LUT R2, R3, R2, RZ, 0x3c, !PT ;  /* 0x0000000203028212 */ /* 0x000fc800078e3cff */
[----:B------:R-:W-:Y:S02]  /*25500*/  @!P0 LOP3.LUT R3, R3, R2, RZ, 0x3c, !PT ;  /* 0x0000000203038212 */ /* 0x000fe400078e3cff */
[----:B--2---:R-:W-:-:S06]  /*25510*/  PRMT R5, RZ, 0x7610, R5 ;  /* 0x00007610ff057816 */ /* 0x004fcc0000000005 */
[----:B------:R-:W2:Y:S04]  /*25520*/  @!P0 LDG.E.U16 R5, [R2.64] ;  /* 0x0000000a02058981 */ /* 0x000ea8000c1e1500 */
[----:B------:R-:W0:Y:S04]  /*25530*/  S2R R0, SR_TID.X ;  /* 0x0000000000007919 */ /* 0x000e280000002100 */
[----:B--2---:R1:W-:Y:S04]  /*25540*/  STL [R1+0x154], R5 ;  /* 0x0001540501007387 */ /* 0x0043e80000100800 */
[----:B-1----:R-:W2:Y:S04]  /*25550*/  LDL.LU R5, [R1+0x3c30] ;  /* 0x003c300001057983 */ /* 0x002ea80000300800 */
[----:B------:R-:W3:Y:S01]  /*25560*/  LDL R3, [R1+0x7b0] ;  /* 0x0007b00001037983 */ /* 0x000ee20000100800 */
[----:B0-----:R-:W-:-:S04]  /*25570*/  SHF.R.U32.HI R0, RZ, 0x7, R0 ;  /* 0x00000007ff007819 */ /* 0x001fc80000011600 */
[----:B------:R-:W-:-:S04]  /*25580*/  SGXT.U32 R0, R0, 0x1 ;  /* 0x000000010000781a */ /* 0x000fc80000000000 */
[----:B------:R-:W-:Y:S02]  /*25590*/  LOP3.LUT R2, R0, 0x70, RZ, 0xfc, !PT ;  /* 0x0000007000027812 */ /* 0x000fe400078efcff */
[----:B------:R-:W4:Y:S02]  /*255a0*/  LDL R0, [R1+0x79c] ;  /* 0x00079c0001007983 */ /* 0x000f240000100800 */
[----:B------:R-:W-:Y:S01]  /*255b0*/  ISETP.GE.AND P0, PT, R2, UR5, PT ;  /* 0x0000000502007c0c */ /* 0x000fe2000bf06270 */
[----:B------:R-:W-:Y:S01]  /*255c0*/  @!P1 IMAD.MOV.U32 R2, RZ, RZ, R15 ;  /* 0x000000ffff029224 */ /* 0x000fe200078e000f */
[----:B--2---:R-:W-:-:S06]  /*255d0*/  PRMT R5, RZ, 0x7610, R5 ;  /* 0x00007610ff057816 */ /* 0x004fcc0000000005 */
[----:B---3--:R0:W2:Y:S04]  /*255e0*/  @!P1 LDG.E.U16 R5, [R2.64] ;  /* 0x0000000a02059981 */ /* 0x0080a8000c1e1500 */
[----:B0-----:R-:W0:Y:S02]  /*255f0*/  S2R R3, SR_TID.X ;  /* 0x0000000000037919 */ /* 0x001e240000002100 */
[----:B0-----:R-:W-:-:S04]  /*25600*/  SHF.R.U32.HI R3, RZ, 0x7, R3 ;  /* 0x00000007ff037819 */ /* 0x001fc80000011603 */
[----:B------:R-:W-:-:S04]  /*25610*/  SGXT.U32 R3, R3, 0x1 ;  /* 0x000000010303781a */ /* 0x000fc80000000000 */
[----:B------:R-:W-:Y:S01]  /*25620*/  LOP3.LUT R2, R3, 0x72, RZ, 0xfc, !PT ;  /* 0x0000007203027812 */ /* 0x000fe200078efcff */
[----:B--2---:R0:W-:Y:S04]  /*25630*/  STL [R1+0x220], R5 ;  /* 0x0002200501007387 */ /* 0x0041e80000100800 */
[----:B0-----:R-:W2:Y:S04]  /*25640*/  LDL.LU R5, [R1+0x3c2c] ;  /* 0x003c2c0001057983 */ /* 0x001ea80000300800 */
[----:B------:R-:W3:Y:S04]  /*25650*/  LDL R3, [R1+0x7a8] ;  /* 0x0007a80001037983 */ /* 0x000ee80000100800 */
[----:B------:R-:W0:Y:S01]  /*25660*/  S2R R15, SR_TID.X ;  /* 0x00000000000f7919 */ /* 0x000e220000002100 */
[----:B------:R-:W-:Y:S01]  /*25670*/  ISETP.GE.AND P1, PT, R2, UR5, PT ;  /* 0x0000000502007c0c */ /* 0x000fe2000bf26270 */
[----:B----4-:R-:W-:Y:S01]  /*25680*/  @!P0 IMAD.MOV.U32 R2, RZ, RZ, R4 ;  /* 0x000000ffff028224 */ /* 0x010fe200078e0004 */
[----:B0-----:R-:W-:-:S04]  /*25690*/  SHF.R.U32.HI R15, RZ, 0x7, R15 ;  /* 0x00000007ff0f7819 */ /* 0x001fc8000001160f */
[----:B------:R-:W-:-:S04]  /*256a0*/  SGXT.U32 R15, R15, 0x1 ;  /* 0x000000010f0f781a */ /* 0x000fc80000000000 */
[----:B------:R-:W-:Y:S02]  /*256b0*/  LOP3.LUT R15, R15, 0x74, RZ, 0xfc, !PT ;  /* 0x000000740f0f7812 */ /* 0x000fe400078efcff */
[----:B--2---:R-:W-:-:S06]  /*256c0*/  PRMT R5, RZ, 0x7610, R5 ;  /* 0x00007610ff057816 */ /* 0x004fcc0000000005 */
[----:B---3--:R0:W2:Y:S01]  /*256d0*/  @!P0 LDG.E.U16 R5, [R2.64] ;  /* 0x0000000a02058981 */ /* 0x0080a2000c1e1500 */
[----:B------:R-:W-:-:S03]  /*256e0*/  ISETP.GE.AND P0, PT, R15, UR5, PT ;  /* 0x000000050f007c0c */ /* 0x000fc6000bf06270 */
[----:B0-----:R-:W3:Y:S04]  /*256f0*/  LDL R2, [R1+0x7a0] ;  /* 0x0007a00001027983 */ /* 0x001ee80000100800 */
[----:B------:R-:W3:Y:S04]  /*25700*/  LDL R3, [R1+0x7a4] ;  /* 0x0007a40001037983 */ /* 0x000ee80000100800 */
[----:B------:R-:W4:Y:S04]  /*25710*/  LDL.LU R15, [R1+0x3c28] ;  /* 0x003c2800010f7983 */ /* 0x000f280000300800 */
[----:B------:R-:W0:Y:S01]  /*25720*/  S2R R4, SR_TID.X ;  /* 0x0000000000047919 */ /* 0x000e220000002100 */
[----:B---3--:R-:W-:-:S04]  /*25730*/  @!P1 LOP3.LUT R3, R3, R2, RZ, 0x3c, !PT ;  /* 0x0000000203039212 */ /* 0x008fc800078e3cff */
[C---:B------:R-:W-:Y:S02]  /*25740*/  @!P1 LOP3.LUT R2, R3.reuse, R2, RZ, 0x3c, !PT ;  /* 0x0000000203029212 */ /* 0x040fe400078e3cff */
[----:B----4-:R-:W-:Y:S02]  /*25750*/  PRMT R15, RZ, 0x7610, R15 ;  /* 0x00007610ff0f7816 */ /* 0x010fe4000000000f */
[----:B------:R-:W-:-:S05]  /*25760*/  @!P1 LOP3.LUT R3, R3, R2, RZ, 0x3c, !PT ;  /* 0x0000000203039212 */ /* 0x000fca00078e3cff */
[----:B------:R1:W3:Y:S04]  /*25770*/  @!P1 LDG.E.U16 R15, [R2.64] ;  /* 0x0000000a020f9981 */ /* 0x0002e8000c1e1500 */
[----:B-1----:R-:W4:Y:S01]  /*25780*/  LDL R3, [R1+0x798] ;  /* 0x0007980001037983 */ /* 0x002f220000100800 */
[----:B0-----:R-:W-:-:S04]  /*25790*/  SHF.R.U32.HI R4, RZ, 0x7, R4 ;  /* 0x00000007ff047819 */ /* 0x001fc80000011604 */
[----:B------:R-:W-:-:S04]  /*257a0*/  SGXT.U32 R4, R4, 0x1 ;  /* 0x000000010404781a */ /* 0x000fc80000000000 */
[----:B------:R-:W-:Y:S02]  /*257b0*/  LOP3.LUT R2, R4, 0x76, RZ, 0xfc, !PT ;  /* 0x0000007604027812 */ /* 0x000fe400078efcff */
[----:B------:R-:W-:Y:S02]  /*257c0*/  PRMT R13, RZ, 0x7610, R13 ;  /* 0x00007610ff0d7816 */ /* 0x000fe4000000000d */
[----:B------:R-:W-:Y:S01]  /*257d0*/  ISETP.GE.AND P1, PT, R2, UR5, PT ;  /* 0x0000000502007c0c */ /* 0x000fe2000bf26270 */
[----:B------:R-:W-:Y:S01]  /*257e0*/  @!P0 IMAD.MOV.U32 R2, RZ, RZ, R0 ;  /* 0x000000ffff028224 */ /* 0x000fe200078e0000 */
[----:B------:R-:W0:Y:S04]  /*257f0*/  S2R R4, SR_TID.X ;  /* 0x0000000000047919 */ /* 0x000e280000002100 */
[----:B----4-:R-:W4:Y:S01]  /*25800*/  @!P0 LDG.E.U16 R13, [R2.64] ;  /* 0x0000000a020d8981 */ /* 0x010f22000c1e1500 */
[----:B0-----:R-:W-:-:S03]  /*25810*/  SHF.R.U32.HI R4, RZ, 0x7, R4 ;  /* 0x00000007ff047819 */ /* 0x001fc60000011604 */
[----:B---3--:R-:W-:Y:S01]  /*25820*/  STL [R1+0x3aec], R15 ;  /* 0x003aec0f01007387 */ /* 0x008fe20000100800 */
[----:B------:R-:W-:-:S03]  /*25830*/  SGXT.U32 R4, R4, 0x1 ;  /* 0x000000010404781a */ /* 0x000fc60000000000 */
[----:B------:R-:W3:Y:S01]  /*25840*/  LDL R0, [R1+0x77c] ;  /* 0x00077c0001007983 */ /* 0x000ee20000100800 */
[----:B------:R-:W-:-:S04]  /*25850*/  LOP3.LUT R4, R4, 0x78, RZ, 0xfc, !PT ;  /* 0x0000007804047812 */ /* 0x000fc800078efcff */
[----:B------:R-:W-:Y:S01]  /*25860*/  ISETP.GE.AND P0, PT, R4, UR5, PT ;  /* 0x0000000504007c0c */ /* 0x000fe2000bf06270 */
[----:B----4-:R0:W-:Y:S04]  /*25870*/  STL [R1+0x144], R13 ;  /* 0x0001440d01007387 */ /* 0x0101e80000100800 */
[----:B0-----:R-:W4:Y:S04]  /*25880*/  LDL.LU R13, [R1+0x3c24] ;  /* 0x003c2400010d7983 */ /* 0x001f280000300800 */
[----:B------:R-:W2:Y:S04]  /*25890*/  LDL R2, [R1+0x790] ;  /* 0x0007900001027983 */ /* 0x000ea80000100800 */
[----:B------:R-:W2:Y:S04]  /*258a0*/  LDL R3, [R1+0x794] ;  /* 0x0007940001037983 */ /* 0x000ea80000100800 */
[----:B------:R-:W3:Y:S01]  /*258b0*/  LDL.LU R4, [R1+0x3c20] ;  /* 0x003c200001047983 */ /* 0x000ee20000300800 */
[----:B--2---:R-:W-:-:S04]  /*258c0*/  @!P1 LOP3.LUT R3, R3, R2, RZ, 0x3c, !PT ;  /* 0x0000000203039212 */ /* 0x004fc800078e3cff */
[C---:B------:R-:W-:Y:S02]  /*258d0*/  @!P1 LOP3.LUT R2, R3.reuse, R2, RZ, 0x3c, !PT ;  /* 0x0000000203029212 */ /* 0x040fe400078e3cff */
[----:B---3--:R-:W-:Y:S02]  /*258e0*/  PRMT R4, RZ, 0x7610, R4 ;  /* 0x00007610ff047816 */ /* 0x008fe40000000004 */
[----:B------:R-:W-:-:S05]  /*258f0*/  @!P1 LOP3.LUT R3, R3, R2, RZ, 0x3c, !PT ;  /* 0x0000000203039212 */ /* 0x000fca00078e3cff */
[----:B------:R-:W2:Y:S04]  /*25900*/  @!P1 LDG.E.U16 R4, [R2.64] ;  /* 0x0000000a02049981 */ /* 0x000ea8000c1e1500 */
[----:B--2---:R0:W-:Y:S04]  /*25910*/  STL [R1+0x20c], R4 ;  /* 0x00020c0401007387 */ /* 0x0041e80000100800 */
[----:B0-----:R-:W2:Y:S04]  /*25920*/  LDL.LU R4, [R1+0x3c1c] ;  /* 0x003c1c0001047983 */ /* 0x001ea80000300800 */
[----:B------:R-:W3:Y:S04]  /*25930*/  LDL R2, [R1+0x788] ;  /* 0x0007880001027983 */ /* 0x000ee80000100800 */
[----:B------:R-:W3:Y:S01]  /*25940*/  LDL R3, [R1+0x78c] ;  /* 0x00078c0001037983 */ /* 0x000ee20000100800 */
[----:B----4-:R-:W-:-:S04]  /*25950*/  SHF.R.U32.HI R13, RZ, 0x7, R13 ;  /* 0x00000007ff0d7819 */ /* 0x010fc8000001160d */
[----:B------:R-:W-:-:S04]  /*25960*/  SGXT.U32 R13, R13, 0x1 ;  /* 0x000000010d0d781a */ /* 0x000fc80000000000 */
[----:B------:R-:W-:-:S04]  /*25970*/  LOP3.LUT R13, R13, 0x7a, RZ, 0xfc, !PT ;  /* 0x0000007a0d0d7812 */ /* 0x000fc800078efcff */
[----:B------:R-:W-:Y:S02]  /*25980*/  ISETP.GE.AND P1, PT, R13, UR5, PT ;  /* 0x000000050d007c0c */ /* 0x000fe4000bf26270 */
[----:B------:R-:W4:Y:S01]  /*25990*/  LDL.LU R13, [R1+0x3c18] ;  /* 0x003c1800010d7983 */ /* 0x000f220000300800 */
[----:B--2---:R-:W-:Y:S02]  /*259a0*/  PRMT R4, RZ, 0x7610, R4 ;  /* 0x00007610ff047816 */ /* 0x004fe40000000004 */
[----:B---3--:R-:W-:-:S04]  /*259b0*/  @!P0 LOP3.LUT R3, R3, R2, RZ, 0x3c, !PT ;  /* 0x0000000203038212 */ /* 0x008fc800078e3cff */
[----:B------:R-:W-:-:S04]  /*259c0*/  @!P0 LOP3.LUT R2, R3, R2, RZ, 0x3c, !PT ;  /* 0x0000000203028212 */ /* 0x000fc800078e3cff */
[----:B------:R-:W-:-:S05]  /*259d0*/  @!P0 LOP3.LUT R3, R3, R2, RZ, 0x3c, !PT ;  /* 0x0000000203038212 */ /* 0x000fca00078e3cff */
[----:B------:R0:W2:Y:S04]  /*259e0*/  @!P0 LDG.E.U16 R4, [R2.64] ;  /* 0x0000000a02048981 */ /* 0x0000a8000c1e1500 */
[----:B0-----:R-:W3:Y:S04]  /*259f0*/  LDL R2, [R1+0x780] ;  /* 0x0007800001027983 */ /* 0x001ee80000100800 */
[----:B------:R-:W3:Y:S01]  /*25a00*/  LDL R3, [R1+0x784] ;  /* 0x0007840001037983 */ /* 0x000ee20000100800 */
[----:B----4-:R-:W-:Y:S02]  /*25a10*/  PRMT R13, RZ, 0x7610, R13 ;  /* 0x00007610ff0d7816 */ /* 0x010fe4000000000d */
[----:B------:R-:W-:-:S04]  /*25a20*/  LOP3.LUT R29, R29, 0x7c, RZ, 0xfc, !PT ;  /* 0x0000007c1d1d7812 */ /* 0x000fc800078efcff */
[----:B------:R-:W-:Y:S02]  /*25a30*/  ISETP.GE.AND P0, PT, R29, UR5, PT ;  /* 0x000000051d007c0c */ /* 0x000fe4000bf06270 */
[----:B------:R-:W4:Y:S01]  /*25a40*/  LDL.LU R29, [R1+0x3c14] ;  /* 0x003c1400011d7983 */ /* 0x000f220000300800 */
[----:B---3--:R-:W-:-:S04]  /*25a50*/  @!P1 LOP3.LUT R3, R3, R2, RZ, 0x3c, !PT ;  /* 0x0000000203039212 */ /* 0x008fc800078e3cff */
[----:B------:R-:W-:-:S04]  /*25a60*/  @!P1 LOP3.LUT R2, R3, R2, RZ, 0x3c, !PT ;  /* 0x0000000203029212 */ /* 0x000fc800078e3cff */
[----:B------:R-:W-:-:S05]  /*25a70*/  @!P1 LOP3.LUT R3, R3, R2, RZ, 0x3c, !PT ;  /* 0x0000000203039212 */ /* 0x000fca00078e3cff */
[----:B------:R0:W3:Y:S04]  /*25a80*/  @!P1 LDG.E.U16 R13, [R2.64] ;  /* 0x0000000a020d9981 */ /* 0x0000e8000c1e1500 */
[----:B0-----:R-:W0:Y:S02]  /*25a90*/  S2R R3, SR_TID.X ;  /* 0x0000000000037919 */ /* 0x001e240000002100 */
[----:B0-----:R-:W-:-:S04]  /*25aa0*/  SHF.R.U32.HI R3, RZ, 0x7, R3 ;  /* 0x00000007ff037819 */ /* 0x001fc80000011603 */
[----:B------:R-:W-:-:S04]  /*25ab0*/  SGXT.U32 R3, R3, 0x1 ;  /* 0x000000010303781a */ /* 0x000fc80000000000 */
[----:B------:R-:W-:Y:S02]  /*25ac0*/  LOP3.LUT R2, R3, 0x7e, RZ, 0xfc, !PT ;  /* 0x0000007e03027812 */ /* 0x000fe400078efcff */
[----:B------:R-:W2:Y:S01]  /*25ad0*/  LDL R3, [R1+0x778] ;  /* 0x0007780001037983 */ /* 0x000ea20000100800 */
[----:B----4-:R-:W-:Y:S02]  /*25ae0*/  PRMT R29, RZ, 0x7610, R29 ;  /* 0x00007610ff1d7816 */ /* 0x010fe4000000001d */
[----:B------:R-:W-:Y:S01]  /*25af0*/  ISETP.GE.AND P1, PT, R2, UR5, PT ;  /* 0x0000000502007c0c */ /* 0x000fe2000bf26270 */
[----:B------:R-:W-:Y:S02]  /*25b00*/  @!P0 IMAD.MOV.U32 R2, RZ, RZ, R0 ;  /* 0x000000ffff028224 */ /* 0x000fe400078e0000 */
[----:B------:R-:W0:Y:S04]  /*25b10*/  S2R R0, SR_TID.X ;  /* 0x0000000000007919 */ /* 0x000e280000002100 */
[----:B--2---:R1:W2:Y:S04]  /*25b20*/  @!P0 LDG.E.U16 R29, [R2.64] ;  /* 0x0000000a021d8981 */ /* 0x0042a8000c1e1500 */
[----:B---3--:R-:W-:Y:S01]  /*25b30*/  STL [R1+0x3aa0], R13 ;  /* 0x003aa00d01007387 */ /* 0x008fe20000100800 */
[----:B0-----:R-:W-:-:S03]  /*25b40*/  LOP3.LUT R0, R0, 0x7f, RZ, 0xc0, !PT ;  /* 0x0000007f00007812 */ /* 0x001fc600078ec0ff */
[----:B-1----:R-:W3:Y:S04]  /*25b50*/  LDL R2, [R1+0x770] ;  /* 0x0007700001027983 */ /* 0x002ee80000100800 */
[----:B------:R-:W3:Y:S01]  /*25b60*/  LDL R3, [R1+0x774] ;  /* 0x0007740001037983 */ /* 0x000ee20000100800 */
[----:B------:R-:W-:-:S03]  /*25b70*/  ISETP.GE.AND P0, PT, R0, UR5, PT ;  /* 0x0000000500007c0c */ /* 0x000fc6000bf06270 */
[----:B--2---:R-:W-:Y:S04]  /*25b80*/  STL [R1+0x3a80], R29 ;  /* 0x003a801d01007387 */ /* 0x004fe80000100800 */
[----:B------:R-:W-:Y:S04]  /*25b90*/  STL [R1+0x3a84], R29 ;  /* 0x003a841d01007387 */ /* 0x000fe80000100800 */
[----:B------:R-:W-:Y:S04]  /*25ba0*/  STL [R1+0x3a88], R29 ;  /* 0x003a881d01007387 */ /* 0x000fe80000100800 */
[----:B------:R-:W-:Y:S04]  /*25bb0*/  STL [R1+0x3a8c], R29 ;  /* 0x003a8c1d01007387 */ /* 0x000fe80000100800 */
[----:B------:R-:W-:Y:S04]  /*25bc0*/  STL [R1+0x3a90], R29 ;  /* 0x003a901d01007387 */ /* 0x000fe80000100800 */
[----:B------:R-:W-:Y:S04]  /*25bd0*/  STL [R1+0x3a94], R29 ;  /* 0x003a941d01007387 */ /* 0x000fe80000100800 */
        /* <DEDUP_REMOVED lines=8> */
[----:B------:R-:W-:Y:S06]  /*25c60*/  BAR.SYNC.DEFER_BLOCKING 0x0 ;  /* 0x0000000000007b1d */ /* 0x000fec0000010000 */
[----:B--2---:R0:W-:Y:S04]  /*25c70*/  STL [R1+0x1e8], R0 ;  /* 0x0001e80001007387 */ /* 0x0041e80000100800 */
[----:B0-----:R-:W2:Y:S04]  /*25c80*/  LDL.LU R0, [R1+0x3c0c] ;  /* 0x003c0c0001007983 */ /* 0x001ea80000300800 */
[----:B------:R-:W3:Y:S04]  /*25c90*/  LDL R2, [R1+0x988] ;  /* 0x0009880001027983 */ /* 0x000ee80000100800 */
[----:B------:R-:W3:Y:S01]  /*25ca0*/  LDL R3, [R1+0x10e4] ;  /* 0x0010e40001037983 */ /* 0x000ee20000100800 */
[----:B--2---:R-:W-:-:S02]  /*25cb0*/  PRMT R0, RZ, 0x7610, R0 ;  /* 0x00007610ff007816 */ /* 0x004fc40000000000 */
[----:B---3--:R-:W-:-:S04]  /*25cc0*/  @!P0 LOP3.LUT R3, R3, R2, RZ, 0x3c, !PT ;  /* 0x0000000203038212 */ /* 0x008fc800078e3cff */
[----:B------:R-:W-:-:S04]  /*25cd0*/  @!P0 LOP3.LUT R2, R3, R2, RZ, 0x3c, !PT ;  /* 0x0000000203028212 */ /* 0x000fc800078e3cff */
[----:B------:R-:W-:-:S05]  /*25ce0*/  @!P0 LOP3.LUT R3, R3, R2, RZ, 0x3c, !PT ;  /* 0x0000000203038212 */ /* 0x000fca00078e3cff */
[----:B------:R-:W2:Y:S04]  /*25cf0*/  @!P0 LDG.E.U16 R0, [R2.64] ;  /* 0x0000000a02008981 */ /* 0x000ea8000c1e1500 */
        /* <DEDUP_REMOVED lines=576> */
[----:B0-----:R-:W4:Y:S04]  /*28100*/  LDL R2, [R1+0x974] ;  /* 0x0009740001027983 */ /* 0x001f280000100800 */
[----:B------:R-:W4:Y:S01]  /*28110*/  LDL R3, [R1+0x10d4] ;  /* 0x0010d40001037983 */ /* 0x000f220000100800 */
[----:B------:R-:W-:Y:S02]  /*28120*/  PRMT R22, RZ, 0x7610, R22 ;  /* 0x00007610ff167816 */ /* 0x000fe40000000016 */
[----:B----4-:R-:W-:-:S04]  /*28130*/  @!P0 LOP3.LUT R3, R3, R2, RZ, 0x3c, !PT ;  /* 0x0000000203038212 */ /* 0x010fc800078e3cff */
[----:B------:R-:W-:-:S04]  /*28140*/  @!P0 LOP3.LUT R2, R3, R2, RZ, 0x3c, !PT ;  /* 0x0000000203028212 */ /* 0x000fc800078e3cff */
[----:B------:R-:W-:-:S05]  /*28150*/  @!P0 LOP3.LUT R3, R3, R2, RZ, 0x3c, !PT ;  /* 0x0000000203038212 */ /* 0x000fca00078e3cff */
[----:B------:R-:W4:Y:S04]  /*28160*/  @!P0 LDG.E.U16 R22, [R2.64] ;  /* 0x0000000a02168981 */ /* 0x000f28000c1e1500 */
[----:B---3--:R0:W-:Y:S04]  /*28170*/  STL [R1+0xb0], R26 ;  /* 0x0000b01a01007387 */ /* 0x0081e80000100800 */
[----:B0-----:R-:W3:Y:S04]  /*28180*/  LDL R26, [R1+0x105c] ;  /* 0x00105c00011a7983 */ /* 0x001ee80000100800 */
[----:B----4-:R0:W-:Y:S04]  /*28190*/  STL [R1+0xac], R22 ;  /* 0x0000ac1601007387 */ /* 0x0101e80000100800 */
[----:B0-----:R-:W4:Y:S04]  /*281a0*/  LDL.LU R22, [R1+0x3b08] ;  /* 0x003b080001167983 */ /* 0x001f280000300800 */
[----:B------:R-:W2:Y:S04]  /*281b0*/  LDL R2, [R1+0x10b8] ;  /* 0x0010b80001027983 */ /* 0x000ea80000100800 */
[----:B------:R-:W2:Y:S01]  /*281c0*/  LDL R3, [R1+0x10bc] ;  /* 0x0010bc0001037983 */ /* 0x000ea20000100800 */
[----:B------:R-:W-:-:S02]  /*281d0*/  PRMT R20, RZ, 0x7610, R20 ;  /* 0x00007610ff147816 */ /* 0x000fc40000000014 */
[----:B--2---:R-:W-:-:S04]  /*281e0*/  @!P0 LOP3.LUT R3, R3, R2, RZ, 0x3c, !PT ;  /* 0x0000000203038212 */ /* 0x004fc800078e3cff */
[----:B------:R-:W-:-:S04]  /*281f0*/  @!P0 LOP3.LUT R2, R3, R2, RZ, 0x3c, !PT ;  /* 0x0000000203028212 */ /* 0x000fc800078e3cff */
[----:B------:R-:W-:-:S05]  /*28200*/  @!P0 LOP3.LUT R3, R3, R2, RZ, 0x3c, !PT ;  /* 0x0000000203038212 */ /* 0x000fca00078e3cff */
[----:B------:R-:W2:Y:S04]  /*28210*/  @!P0 LDG.E.U16 R20, [R2.64] ;  /* 0x0000000a02148981 */ /* 0x000ea8000c1e1500 */
[----:B--2---:R0:W-:Y:S04]  /*28220*/  STL [R1+0xa8], R20 ;  /* 0x0000a81401007387 */ /* 0x0041e80000100800 */
[----:B0-----:R-:W2:Y:S04]  /*28230*/  LDL.LU R20, [R1+0x3b04] ;  /* 0x003b040001147983 */ /* 0x001ea80000300800 */
        /* <DEDUP_REMOVED lines=15> */
[----:B------:R-:W2:Y:S01]  /*28330*/  @!P0 LDG.E.U16 R16, [R2.64] ;  /* 0x0000000a02108981 */ /* 0x000ea2000c1e1500 */
[----:B------:R-:W-:-:S03]  /*28340*/  PRMT R17, RZ, 0x7610, R17 ;  /* 0x00007610ff117816 */ /* 0x000fc60000000011 */
[----:B--2---:R0:W-:Y:S04]  /*28350*/  STL [R1+0xa0], R16 ;  /* 0x0000a01001007387 */ /* 0x0041e80000100800 */
[----:B0-----:R-:W2:Y:S04]  /*28360*/  LDL.LU R16, [R1+0x3afc] ;  /* 0x003afc0001107983 */ /* 0x001ea80000300800 */
[----:B------:R-:W2:Y:S01]  /*28370*/  LDL R3, [R1+0x1058] ;  /* 0x0010580001037983 */ /* 0x000ea20000100800 */
[----:B---3--:R-:W-:Y:S01]  /*28380*/  @!P0 IMAD.MOV.U32 R2, RZ, RZ, R26 ;  /* 0x000000ffff028224 */ /* 0x008fe200078e001a */
[----:B------:R-:W-:-:S02]  /*28390*/  PRMT R12, RZ, 0x7610, R12 ;  /* 0x00007610ff0c7816 */ /* 0x000fc4000000000c */
        /* <DEDUP_REMOVED lines=8> */
[----:B------:R0:W-:Y:S04]  /*28420*/  STL [R1+0x9c], R17 ;  /* 0x00009c1101007387 */ /* 0x0001e80000100800 */
[----:B0-----:R-:W3:Y:S04]  /*28430*/  LDL R17, [R1+0xfbc] ;  /* 0x000fbc0001117983 */ /* 0x001ee80000100800 */
        /* <DEDUP_REMOVED lines=23> */
[----:B--2---:R-:W-:Y:S02]  /*285b0*/  PRMT R28, RZ, 0x7610, R28 ;  /* 0x00007610ff1c7816 */ /* 0x004fe4000000001c */
[----:B---3--:R-:W-:-:S04]  /*285c0*/  @!P0 LOP3.LUT R3, R3, R2, RZ, 0x3c, !PT ;  /* 0x0000000203038212 */ /* 0x008fc800078e3cff */
[----:B------:R-:W-:-:S04]  /*285d0*/  @!P0 LOP3.LUT R2, R3, R2, RZ, 0x3c, !PT ;  /* 0x0000000203028212 */ /* 0x000fc800078e3cff */
[----:B------:R-:W-:-:S05]  /*285e0*/  @!P0 LOP3.LUT R3, R3, R2, RZ, 0x3c, !PT ;  /* 0x0000000203038212 */ /* 0x000fca00078e3cff */
[----:B------:R0:W2:Y:S02]  /*285f0*/  @!P0 LDG.E.U16 R28, [R2.64] ;  /* 0x0000000a021c8981 */ /* 0x0000a4000c1e1500 */
[----:B0-----:R-:W-:Y:S02]  /*28600*/  @!P0 IMAD.MOV.U32 R2, RZ, RZ, R17 ;  /* 0x000000ffff028224 */ /* 0x001fe400078e0011 */
[----:B------:R-:W-:Y:S02]  /*28610*/  @!P0 IMAD.MOV.U32 R3, RZ, RZ, R26 ;  /* 0x000000ffff038224 */ /* 0x000fe400078e001a */
[----:B------:R-:W3:Y:S04]  /*28620*/  LDL R26, [R1+0xf5c] ;  /* 0x000f5c00011a7983 */ /* 0x000ee80000100800 */
[----:B------:R-:W3:Y:S04]  /*28630*/  LDL.LU R17, [R1+0x18] ;  /* 0x0000180001117983 */ /* 0x000ee80000300800 */
[----:B------:R0:W3:Y:S04]  /*28640*/  @!P0 LDG.E.U16 R19, [R2.64] ;  /* 0x0000000a02138981 */ /* 0x0000e8000c1e1500 */
[----:B0-----:R-:W4:Y:S04]  /*28650*/  LDL R2, [R1+0xf98] ;  /* 0x000f980001027983 */ /* 0x001f280000100800 */
[----:B------:R-:W4:Y:S01]  /*28660*/  LDL R3, [R1+0xf9c] ;  /* 0x000f9c0001037983 */ /* 0x000f220000100800 */
[----:B------:R-:W-:-:S03]  /*28670*/  PRMT R21, RZ, 0x7610, R21 ;  /* 0x00007610ff157816 */ /* 0x000fc60000000015 */
[----:B--2---:R0:W-:Y:S04]  /*28680*/  STL [R1+0x8c], R28 ;  /* 0x00008c1c01007387 */ /* 0x0041e80000100800 */
[----:B0-----:R-:W2:Y:S04]  /*28690*/  LDL R28, [R1+0xf3c] ;  /* 0x000f3c00011c7983 */ /* 0x001ea80000100800 */
[----:B---3--:R0:W-:Y:S04]  /*286a0*/  STL [R1+0x88], R19 ;  /* 0x0000881301007387 */ /* 0x0081e80000100800 */
[----:B0-----:R-:W3:Y:S01]  /*286b0*/  LDL.LU R19, [R1+0x14] ;  /* 0x0000140001137983 */ /* 0x001ee20000300800 */
[----:B----4-:R-:W-:-:S04]  /*286c0*/  @!P0 LOP3.LUT R3, R3, R2, RZ, 0x3c, !PT ;  /* 0x0000000203038212 */ /* 0x010fc800078e3cff */
[----:B------:R-:W-:-:S04]  /*286d0*/  @!P0 LOP3.LUT R2, R3, R2, RZ, 0x3c, !PT ;  /* 0x0000000203028212 */ /* 0x000fc800078e3cff */
[----:B------:R-:W-:-:S05]  /*286e0*/  @!P0 LOP3.LUT R3, R3, R2, RZ, 0x3c, !PT ;  /* 0x0000000203038212 */ /* 0x000fca00078e3cff */
[----:B------:R0:W4:Y:S04]  /*286f0*/  @!P0 LDG.E.U16 R21, [R2.64] ;  /* 0x0000000a02158981 */ /* 0x000128000c1e1500 */
[----:B0-----:R-:W2:Y:S04]  /*28700*/  LDL R2, [R1+0xf78] ;  /* 0x000f780001027983 */ /* 0x001ea80000100800 */
[----:B------:R-:W2:Y:S01]  /*28710*/  LDL R3, [R1+0xf7c] ;  /* 0x000f7c0001037983 */ /* 0x000ea20000100800 */
[----:B------:R-:W-:-:S03]  /*28720*/  PRMT R24, RZ, 0x7610, R24 ;  /* 0x00007610ff187816 */ /* 0x000fc60000000018 */
[----:B----4-:R0:W-:Y:S04]  /*28730*/  STL [R1+0x84], R21 ;  /* 0x0000841501007387 */ /* 0x0101e80000100800 */
[----:B0-----:R-:W4:Y:S01]  /*28740*/  LDL.LU R21, [R1+0x10] ;  /* 0x0000100001157983 */ /* 0x001f220000300800 */
[----:B--2---:R-:W-:-:S04]  /*28750*/  @!P0 LOP3.LUT R3, R3, R2, RZ, 0x3c, !PT ;  /* 0x0000000203038212 */ /* 0x004fc800078e3cff */
[----:B------:R-:W-:-:S04]  /*28760*/  @!P0 LOP3.LUT R2, R3, R2, RZ, 0x3c, !PT ;  /* 0x0000000203028212 */ /* 0x000fc800078e3cff */
[----:B------:R-:W-:-:S05]  /*28770*/  @!P0 LOP3.LUT R3, R3, R2, RZ, 0x3c, !PT ;  /* 0x0000000203038212 */ /* 0x000fca00078e3cff */
[----:B------:R0:W2:Y:S04]  /*28780*/  @!P0 LDG.E.U16 R24, [R2.64] ;  /* 0x0000000a02188981 */ /* 0x0000a8000c1e1500 */
[----:B0-----:R-:W3:Y:S01]  /*28790*/  LDL R3, [R1+0xf58] ;  /* 0x000f580001037983 */ /* 0x001ee20000100800 */
[----:B------:R-:W-:Y:S01]  /*287a0*/  PRMT R27, RZ, 0x7610, R27 ;  /* 0x00007610ff1b7816 */ /* 0x000fe2000000001b */
[----:B------:R-:W-:Y:S02]  /*287b0*/  @!P0 IMAD.MOV.U32 R2, RZ, RZ, R26 ;  /* 0x000000ffff028224 */ /* 0x000fe400078e001a */
[----:B--2---:R0:W-:Y:S04]  /*287c0*/  STL [R1+0x80], R24 ;  /* 0x0000801801007387 */ /* 0x0041e80000100800 */
[----:B0-----:R-:W2:Y:S04]  /*287d0*/  LDL.LU R24, [R1+0xc] ;  /* 0x00000c0001187983 */ /* 0x001ea80000300800 */
[----:B------:R-:W2:Y:S04]  /*287e0*/  LDL.LU R26, [R1+0x8] ;  /* 0x00000800011a7983 */ /* 0x000ea80000300800 */
[----:B---3--:R0:W3:Y:S04]  /*287f0*/  @!P0 LDG.E.U16 R27, [R2.64] ;  /* 0x0000000a021b8981 */ /* 0x0080e8000c1e1500 */
[----:B0-----:R-:W2:Y:S01]  /*28800*/  LDL R3, [R1+0xf38] ;  /* 0x000f380001037983 */ /* 0x001ea20000100800 */
[----:B------:R-:W-:-:S03]  /*28810*/  @!P0 IMAD.MOV.U32 R2, RZ, RZ, R28 ;  /* 0x000000ffff028224 */ /* 0x000fc600078e001c */
[----:B------:R0:W-:Y:S02]  /*28820*/  STS.U16 [R0+0x25800], R8 ;  /* 0x0258000800007388 */ /* 0x0001e40000000400 */
[----:B0-----:R-:W-:Y:S02]  /*28830*/  PRMT R8, RZ, 0x7610, R8 ;  /* 0x00007610ff087816 */ /* 0x001fe40000000008 */
[----:B---3--:R0:W-:Y:S04]  /*28840*/  STL [R1+0x7c], R27 ;  /* 0x00007c1b01007387 */ /* 0x0081e80000100800 */
[----:B0-----:R-:W3:Y:S04]  /*28850*/  LDL.LU R27, [R1+0x4] ;  /* 0x00000400011b7983 */ /* 0x001ee80000300800 */
[----:B--2---:R0:W2:Y:S04]  /*28860*/  @!P0 LDG.E.U16 R8, [R2.64] ;  /* 0x0000000a02088981 */ /* 0x0040a8000c1e1500 */
[----:B0-----:R-:W2:Y:S04]  /*28870*/  LDL R2, [R1+0xf18] ;  /* 0x000f180001027983 */ /* 0x001ea80000100800 */
[----:B------:R-:W2:Y:S01]  /*28880*/  LDL R3, [R1+0xf1c] ;  /* 0x000f1c0001037983 */ /* 0x000ea20000100800 */
[----:B------:R-:W-:-:S03]  /*28890*/  PRMT R15, RZ, 0x7610, R15 ;  /* 0x00007610ff0f7816 */ /* 0x000fc6000000000f */
[----:B------:R-:W3:Y:S01]  /*288a0*/  LDL.LU R28, [R1] ;  /* 0x00000000011c7983 */ /* 0x000ee20000300800 */
[----:B--2---:R-:W-:-:S04]  /*288b0*/  @!P0 LOP3.LUT R3, R3, R2, RZ, 0x3c, !PT ;  /* 0x0000000203038212 */ /* 0x004fc800078e3cff */
[----:B------:R-:W-:-:S04]  /*288c0*/  @!P0 LOP3.LUT R2, R3, R2, RZ, 0x3c, !PT ;  /* 0x0000000203028212 */ /* 0x000fc800078e3cff */
[----:B------:R-:W-:-:S05]  /*288d0*/  @!P0 LOP3.LUT R3, R3, R2, RZ, 0x3c, !PT ;  /* 0x0000000203038212 */ /* 0x000fca00078e3cff */
[----:B------:R-:W2:Y:S04]  /*288e0*/  @!P0 LDG.E.U16 R15, [R2.64] ;  /* 0x0000000a020f8981 */ /* 0x000ea8000c1e1500 */
[----:B------:R0:W-:Y:S04]  /*288f0*/  STL [R1+0x78], R8 ;  /* 0x0000780801007387 */ /* 0x0001e80000100800 */
[----:B------:R-:W-:Y:S01]  /*28900*/  STS.U16 [R0+0x20000], R25 ;  /* 0x0200001900007388 */ /* 0x000fe20000000400 */
[----:B0-----:R-:W-:-:S03]  /*28910*/  LOP3.LUT R8, R0, 0x20, RZ, 0x3c, !PT ;  /* 0x0000002000087812 */ /* 0x001fc600078e3cff */
[----:B------:R-:W-:Y:S04]  /*28920*/  STS.U16 [R0+0x20800], R23 ;  /* 0x0208001700007388 */ /* 0x000fe80000000400 */
        /* <DEDUP_REMOVED lines=14> */
[----:B--2---:R0:W-:Y:S04]  /*28a10*/  STL [R1+0x74], R15 ;  /* 0x0000740f01007387 */ /* 0x0041e80000100800 */
[----:B0-----:R-:W2:Y:S04]  /*28a20*/  LDL.LU R15, [R1+0x3aec] ;  /* 0x003aec00010f7983 */ /* 0x001ea80000300800 */
        /* <DEDUP_REMOVED lines=8> */
[----:B------:R-:W-:Y:S04]  /*28ab0*/  STS.U16 [R8+0x20a00], R19 ;  /* 0x020a001308007388 */ /* 0x000fe80000000400 */
[----:B--2---:R0:W-:Y:S04]  /*28ac0*/  STL [R1+0x70], R17 ;  /* 0x0000701101007387 */ /* 0x0041e80000100800 */
[----:B0-----:R-:W2:Y:S04]  /*28ad0*/  LDL.LU R17, [R1+0x3ae4] ;  /* 0x003ae40001117983 */ /* 0x001ea80000300800 */
[----:B------:R-:W3:Y:S04]  /*28ae0*/  LDL R2, [R1+0xed8] ;  /* 0x000ed80001027983 */ /* 0x000ee80000100800 */
[----:B------:R-:W3:Y:S04]  /*28af0*/  LDL R3, [R1+0xedc] ;  /* 0x000edc0001037983 */ /* 0x000ee80000100800 */
[----:B------:R-:W2:Y:S01]  /*28b00*/  LDL.LU R19, [R1+0x3ae0] ;  /* 0x003ae00001137983 */ /* 0x000ea20000300800 */
[----:B---3--:R-:W-:-:S04]  /*28b10*/  @!P0 LOP3.LUT R3, R3, R2, RZ, 0x3c, !PT ;  /* 0x0000000203038212 */ /* 0x008fc800078e3cff */
[C---:B------:R-:W-:Y:S02]  /*28b20*/  @!P0 LOP3.LUT R2, R3.reuse, R2, RZ, 0x3c, !PT ;  /* 0x0000000203028212 */ /* 0x040fe400078e3cff */
[----:B--2---:R-:W-:Y:S02]  /*28b30*/  PRMT R19, RZ, 0x7610, R19 ;  /* 0x00007610ff137816 */ /* 0x004fe40000000013 */
[----:B------:R-:W-:-:S05]  /*28b40*/  @!P0 LOP3.LUT R3, R3, R2, RZ, 0x3c, !PT ;  /* 0x0000000203038212 */ /* 0x000fca00078e3cff */
[----:B------:R-:W2:Y:S04]  /*28b50*/  @!P0 LDG.E.U16 R19, [R2.64] ;  /* 0x0000000a02138981 */ /* 0x000ea8000c1e1500 */
[----:B----4-:R-:W-:Y:S04]  /*28b60*/  STS.U16 [R8+0x21200], R21 ;  /* 0x0212001508007388 */ /* 0x010fe80000000400 */
[----:B--2---:R0:W-:Y:S04]  /*28b70*/  STL [R1+0x6c], R19 ;  /* 0x00006c1301007387 */ /* 0x0041e80000100800 */
[----:B0-----:R-:W2:Y:S04]  /*28b80*/  LDL.LU R19, [R1+0x3adc] ;  /* 0x003adc0001137983 */ /* 0x001ea80000300800 */
[----:B------:R-:W3:Y:S04]  /*28b90*/  LDL R2, [R1+0xeb8] ;  /* 0x000eb80001027983 */ /* 0x000ee80000100800 */
[----:B------:R-:W3:Y:S04]  /*28ba0*/  LDL R3, [R1+0xebc] ;  /* 0x000ebc0001037983 */ /* 0x000ee80000100800 */
[----:B------:R-:W4:Y:S01]  /*28bb0*/  LDL.LU R21, [R1+0x3ad8] ;  /* 0x003ad80001157983 */ /* 0x000f220000300800 */
[----:B---3--:R-:W-:-:S04]  /*28bc0*/  @!P0 LOP3.LUT R3, R3, R2, RZ, 0x3c, !PT ;  /* 0x0000000203038212 */ /* 0x008fc800078e3cff */
[C---:B------:R-:W-:Y:S02]  /*28bd0*/  @!P0 LOP3.LUT R2, R3.reuse, R2, RZ, 0x3c, !PT ;  /* 0x0000000203028212 */ /* 0x040fe400078e3cff */
[----:B----4-:R-:W-:Y:S02]  /*28be0*/  PRMT R21, RZ, 0x7610, R21 ;  /* 0x00007610ff157816 */ /* 0x010fe40000000015 */
[----:B------:R-:W-:-:S05]  /*28bf0*/  @!P0 LOP3.LUT R3, R3, R2, RZ, 0x3c, !PT ;  /* 0x0000000203038212 */ /* 0x000fca00078e3cff */
[----:B------:R-:W3:Y:S04]  /*28c00*/  @!P0 LDG.E.U16 R21, [R2.64] ;  /* 0x0000000a02158981 */ /* 0x000ee8000c1e1500 */
[----:B------:R-:W-:Y:S04]  /*28c10*/  STS.U16 [R8+0x21a00], R24 ;  /* 0x021a001808007388 */ /* 0x000fe80000000400 */
[----:B---3--:R0:W-:Y:S04]  /*28c20*/  STL [R1+0x68], R21 ;  /* 0x0000681501007387 */ /* 0x0081e80000100800 */
[----:B0-----:R-:W3:Y:S04]  /*28c30*/  LDL.LU R21, [R1+0x3ad4] ;  /* 0x003ad40001157983 */ /* 0x001ee80000300800 */
[----:B------:R-:W4:Y:S04]  /*28c40*/  LDL R2, [R1+0xe98] ;  /* 0x000e980001027983 */ /* 0x000f280000100800 */
[----:B------:R-:W4:Y:S04]  /*28c50*/  LDL R3, [R1+0xe9c] ;  /* 0x000e9c0001037983 */ /* 0x000f280000100800 */
[----:B------:R-:W2:Y:S01]  /*28c60*/  LDL.LU R24, [R1+0x3ad0] ;  /* 0x003ad00001187983 */ /* 0x000ea20000300800 */
[----:B----4-:R-:W-:-:S04]  /*28c70*/  @!P0 LOP3.LUT R3, R3, R2, RZ, 0x3c, !PT ;  /* 0x0000000203038212 */ /* 0x010fc800078e3cff */
[C---:B------:R-:W-:Y:S02]  /*28c80*/  @!P0 LOP3.LUT R2, R3.reuse, R2, RZ, 0x3c, !PT ;  /* 0x0000000203028212 */ /* 0x040fe400078e3cff */
[----:B--2---:R-:W-:Y:S02]  /*28c90*/  PRMT R24, RZ, 0x7610, R24 ;  /* 0x00007610ff187816 */ /* 0x004fe40000000018 */
[----:B------:R-:W-:-:S05]  /*28ca0*/  @!P0 LOP3.LUT R3, R3, R2, RZ, 0x3c, !PT ;  /* 0x0000000203038212 */ /* 0x000fca00078e3cff */
[----:B------:R-:W2:Y:S04]  /*28cb0*/  @!P0 LDG.E.U16 R24, [R2.64] ;  /* 0x0000000a02188981 */ /* 0x000ea8000c1e1500 */
[----:B------:R-:W-:Y:S04]  /*28cc0*/  STS.U16 [R8+0x22200], R26 ;  /* 0x0222001a08007388 */ /* 0x000fe80000000400 */
[----:B--2---:R0:W-:Y:S04]  /*28cd0*/  STL [R1+0x64], R24 ;  /* 0x0000641801007387 */ /* 0x0041e80000100800 */
[----:B0-----:R-:W2:Y:S04]  /*28ce0*/  LDL.LU R24, [R1+0x3acc] ;  /* 0x003acc0001187983 */ /* 0x001ea80000300800 */
        /* <DEDUP_REMOVED lines=30> */
[----:B--2---:R0:W-:Y:S04]  /*28ed0*/  STL [R1+0x58], R28 ;  /* 0x0000581c01007387 */ /* 0x0041e80000100800 */
[----:B0-----:R-:W2:Y:S04]  /*28ee0*/  LDL.LU R28, [R1+0x3ab4] ;  /* 0x003ab400011c7983 */ /* 0x001ea80000300800 */
[----:B------:R-:W4:Y:S04]  /*28ef0*/  LDL R2, [R1+0xe18] ;  /* 0x000e180001027983 */ /* 0x000f280000100800 */
[----:B------:R-:W4:Y:S01]  /*28f00*/  LDL R3, [R1+0xe1c] ;  /* 0x000e1c0001037983 */ /* 0x000f220000100800 */
[----:B------:R-:W-:-:S02]  /*28f10*/  PRMT R27, RZ, 0x7610, R27 ;  /* 0x00007610ff1b7816 */ /* 0x000fc4000000001b */
[----:B----4-:R-:W-:-:S04]  /*28f20*/  @!P0 LOP3.LUT R3, R3, R2, RZ, 0x3c, !PT ;  /* 0x0000000203038212 */ /* 0x010fc800078e3cff */
[----:B------:R-:W-:-:S04]  /*28f30*/  @!P0 LOP3.LUT R2, R3, R2, RZ, 0x3c, !PT ;  /* 0x0000000203028212 */ /* 0x000fc800078e3cff */
[----:B------:R-:W-:-:S05]  /*28f40*/  @!P0 LOP3.LUT R3, R3, R2, RZ, 0x3c, !PT ;  /* 0x0000000203038212 */ /* 0x000fca00078e3cff */
[----:B------:R-:W4:Y:S04]  /*28f50*/  @!P0 LDG.E.U16 R27, [R2.64] ;  /* 0x0000000a021b8981 */ /* 0x000f28000c1e1500 */
        /* <DEDUP_REMOVED lines=17> */
[----:B------:R0:W2:Y:S04]  /*29070*/  @!P0 LDG.E.U16 R7, [R2.64] ;  /* 0x0000000a02078981 */ /* 0x0000a8000c1e1500 */
[----:B0-----:R-:W2:Y:S04]  /*29080*/  LDL R2, [R1+0xdb8] ;  /* 0x000db80001027983 */ /* 0x001ea80000100800 */
[----:B------:R-:W2:Y:S01]  /*29090*/  LDL R3, [R1+0xdbc] ;  /* 0x000dbc0001037983 */ /* 0x000ea20000100800 */
[----:B---3--:R-:W-:Y:S02]  /*290a0*/  PRMT R21, RZ, 0x7610, R21 ;  /* 0x00007610ff157816 */ /* 0x008fe40000000015 */
[----:B--2---:R-:W-:-:S04]  /*290b0*/  @!P0 LOP3.LUT R3, R3, R2, RZ, 0x3c, !PT ;  /* 0x0000000203038212 */ /* 0x004fc800078e3cff */
[----:B------:R-:W-:-:S04]  /*290c0*/  @!P0 LOP3.LUT R2, R3, R2, RZ, 0x3c, !PT ;  /* 0x0000000203028212 */ /* 0x000fc800078e3cff */
[----:B------:R-:W-:-:S05]  /*290d0*/  @!P0 LOP3.LUT R3, R3, R2, RZ, 0x3c, !PT ;  /* 0x0000000203038212 */ /* 0x000fca00078e3cff */
[----:B------:R-:W2:Y:S04]  /*290e0*/  @!P0 LDG.E.U16 R21, [R2.64] ;  /* 0x0000000a02158981 */ /* 0x000ea8000c1e1500 */
[----:B------:R0:W-:Y:S04]  /*290f0*/  STL [R1+0x4c], R7 ;  /* 0x00004c0701007387 */ /* 0x0001e80000100800 */
[----:B0-----:R-:W3:Y:S04]  /*29100*/  LDL.LU R7, [R1+0x30] ;  /* 0x0000300001077983 */ /* 0x001ee80000300800 */
        /* <DEDUP_REMOVED lines=11> */
[----:B------:R-:W-:Y:S02]  /*291c0*/  PRMT R17, RZ, 0x7610, R17 ;  /* 0x00007610ff117816 */ /* 0x000fe40000000011 */
        /* <DEDUP_REMOVED lines=22> */
[----:B------:R-:W-:Y:S04]  /*29330*/  STS.U16 [R8+0x23a00], R28 ;  /* 0x023a001c08007388 */ /* 0x000fe80000000400 */
[----:B----4-:R-:W-:Y:S04]  /*29340*/  STS.U16 [R8+0x24200], R27 ;  /* 0x0242001b08007388 */ /* 0x010fe80000000400 */
[----:B------:R-:W-:Y:S04]  /*29350*/  STS.U16 [R8+0x24a00], R26 ;  /* 0x024a001a08007388 */ /* 0x000fe80000000400 */
[----:B------:R-:W-:Y:S04]  /*29360*/  STS.U16 [R8+0x25200], R24 ;  /* 0x0252001808007388 */ /* 0x000fe80000000400 */
[----:B------:R-:W-:Y:S04]  /*29370*/  STS.U16 [R8+0x25a00], R21 ;  /* 0x025a001508007388 */ /* 0x000fe80000000400 */
[----:B------:R-:W-:Y:S04]  /*29380*/  STS.U16 [R8+0x26200], R19 ;  /* 0x0262001308007388 */ /* 0x000fe80000000400 */
[----:B------:R-:W-:Y:S04]  /*29390*/  STS.U16 [R8+0x26a00], R17 ;  /* 0x026a001108007388 */ /* 0x000fe80000000400 */
[----:B------:R0:W-:Y:S04]  /*293a0*/  STL [R1+0x3c], R11 ;  /* 0x00003c0b01007387 */ /* 0x0001e80000100800 */
[----:B------:R1:W-:Y:S04]  /*293b0*/  STS.U16 [R8+0x27200], R15 ;  /* 0x0272000f08007388 */ /* 0x0003e80000000400 */
[----:B0-----:R-:W4:Y:S04]  /*293c0*/  LDL R11, [R1+0xcdc] ;  /* 0x000cdc00010b7983 */ /* 0x001f280000100800 */
[----:B-1----:R-:W3:Y:S04]  /*293d0*/  LDL R15, [R1+0xcd8] ;  /* 0x000cd800010f7983 */ /* 0x002ee80000100800 */
        /* <DEDUP_REMOVED lines=16> */
[----:B------:R0:W-:Y:S02]  /*294e0*/  STS.U16 [R8+0x27a00], R13 ;  /* 0x027a000d08007388 */ /* 0x0001e40000000400 */
[----:B0-----:R-:W-:-:S05]  /*294f0*/  LOP3.LUT R8, R0, 0x40, RZ, 0x3c, !PT ;  /* 0x0000004000087812 */ /* 0x001fca00078e3cff */
[----:B---3--:R0:W-:Y:S04]  /*29500*/  STS.U16 [R8+0x20400], R7 ;  /* 0x0204000708007388 */ /* 0x0081e80000000400 */
[----:B0-----:R-:W3:Y:S04]  /*29510*/  LDL R7, [R1+0xc98] ;  /* 0x000c980001077983 */ /* 0x001ee80000100800 */
[----:B------:R0:W-:Y:S04]  /*29520*/  STL [R1+0x34], R5 ;  /* 0x0000340501007387 */ /* 0x0001e80000100800 */
[----:B0-----:R-:W3:Y:S04]  /*29530*/  LDL R5, [R1+0xc9c] ;  /* 0x000c9c0001057983 */ /* 0x001ee80000100800 */
[----:B------:R-:W3:Y:S04]  /*29540*/  LDL.LU R13, [R1+0x1f0] ;  /* 0x0001f000010d7983 */ /* 0x000ee80000300800 */
[----:B--2---:R0:W-:Y:S04]  /*29550*/  STL [R1+0x30], R29 ;  /* 0x0000301d01007387 */ /* 0x0041e80000100800 */
[----:B0-----:R-:W2:Y:S04]  /*29560*/  LDL.LU R29, [R1+0x3a9c] ;  /* 0x003a9c00011d7983 */ /* 0x001ea80000300800 */
[----:B------:R-:W2:Y:S01]  /*29570*/  LDL.LU R3, [R1+0x2c] ;  /* 0x00002c0001037983 */ /* 0x000ea20000300800 */
[----:B------:R-:W-:Y:S01]  /*29580*/  PRMT R9, RZ, 0x7610, R9 ;  /* 0x00007610ff097816 */ /* 0x000fe20000000009 */
[----:B----4-:R-:W-:-:S02]  /*29590*/  @!P0 IMAD.MOV.U32 R2, RZ, RZ, R11 ;  /* 0x000000ffff028224 */ /* 0x010fc400078e000b */
[----:B------:R-:W4:Y:S04]  /*295a0*/  LDL R11, [R1+0xc58] ;  /* 0x000c5800010b7983 */ /* 0x000f280000100800 */
[----:B--2---:R0:W-:Y:S02]  /*295b0*/  STS.U16 [R8+0x20c00], R3 ;  /* 0x020c000308007388 */ /* 0x0041e40000000400 */
[----:B0-----:R-:W-:Y:S01]  /*295c0*/  @!P0 IMAD.MOV.U32 R3, RZ, RZ, R15 ;  /* 0x000000ffff038224 */ /* 0x001fe200078e000f */
[----:B------:R-:W-:Y:S01]  /*295d0*/  PRMT R29, RZ, 0x7610, R29 ;  /* 0x00007610ff1d7816 */ /* 0x000fe2000000001d */
[----:B------:R-:W2:Y:S04]  /*295e0*/  LDL R15, [R1+0xc7c] ;  /* 0x000c7c00010f7983 */ /* 0x000ea80000100800 */
[----:B------:R0:W2:Y:S04]  /*295f0*/  @!P0 LDG.E.U16 R9, [R2.64] ;  /* 0x0000000a02098981 */ /* 0x0000a8000c1e1500 */
[----:B0-----:R-:W2:Y:S04]  /*29600*/  LDL R2, [R1+0xcb8] ;  /* 0x000cb80001027983 */ /* 0x001ea80000100800 */
[----:B------:R-:W2:Y:S02]  /*29610*/  LDL R3, [R1+0xcbc] ;  /* 0x000cbc0001037983 */ /* 0x000ea40000100800 */
[----:B--2---:R-:W-:-:S04]  /*29620*/  @!P0 LOP3.LUT R3, R3, R2, RZ, 0x3c, !PT ;  /* 0x0000000203038212 */ /* 0x004fc800078e3cff */
[----:B------:R-:W-:-:S04]  /*29630*/  @!P0 LOP3.LUT R2, R3, R2, RZ, 0x3c, !PT ;  /* 0x0000000203028212 */ /* 0x000fc800078e3cff */
[----:B------:R-:W-:-:S05]  /*29640*/  @!P0 LOP3.LUT R3, R3, R2, RZ, 0x3c, !PT ;  /* 0x0000000203038212 */ /* 0x000fca00078e3cff */
[----:B------:R-:W2:Y:S04]  /*29650*/  @!P0 LDG.E.U16 R29, [R2.64] ;  /* 0x0000000a021d8981 */ /* 0x000ea8000c1e1500 */
[----:B------:R0:W-:Y:S04]  /*29660*/  STL [R1+0x2c], R9 ;  /* 0x00002c0901007387 */ /* 0x0001e80000100800 */
[----:B------:R1:W-:Y:S04]  /*29670*/  STS.U16 [R8+0x21400], R14 ;  /* 0x0214000e08007388 */ /* 0x0003e80000000400 */
[----:B0-----:R-:W3:Y:S04]  /*29680*/  LDL R9, [R1+0xc5c] ;  /* 0x000c5c0001097983 */ /* 0x001ee80000100800 */
[----:B-1----:R-:W4:Y:S04]  /*29690*/  LDL.LU R14, [R1+0x1cc] ;  /* 0x0001cc00010e7983 */ /* 0x002f280000300800 */
[----:B--2---:R0:W-:Y:S04]  /*296a0*/  STL [R1+0x28], R29 ;  /* 0x0000281d01007387 */ /* 0x0041e80000100800 */
[----:B0-----:R-:W2:Y:S04]  /*296b0*/  LDL.LU R29, [R1+0x3a98] ;  /* 0x003a9800011d7983 */ /* 0x001ea80000300800 */
[----:B------:R-:W4:Y:S01]  /*296c0*/  LDL.LU R3, [R1+0x24] ;  /* 0x0000240001037983 */ /* 0x000f220000300800 */
[----:B---3--:R-:W-:-:S03]  /*296d0*/  @!P0 IMAD.MOV.U32 R2, RZ, RZ, R5 ;  /* 0x000000ffff028224 */ /* 0x008fc600078e0005 */
[----:B------:R-:W3:Y:S01]  /*296e0*/  LDL R5, [R1+0xc3c] ;  /* 0x000c3c0001057983 */ /* 0x000ee20000100800 */
[----:B--2---:R-:W-:-:S03]  /*296f0*/  PRMT R29, RZ, 0x7610, R29 ;  /* 0x00007610ff1d7816 */ /* 0x004fc6000000001d */
[----:B----4-:R0:W-:Y:S02]  /*29700*/  STS.U16 [R8+0x21c00], R3 ;  /* 0x021c000308007388 */ /* 0x0101e40000000400 */
[----:B0-----:R-:W-:Y:S02]  /*29710*/  @!P0 IMAD.MOV.U32 R3, RZ, RZ, R7 ;  /* 0x000000ffff038224 */ /* 0x001fe400078e0007 */
[----:B------:R-:W2:Y:S04]  /*29720*/  LDL R7, [R1+0xc38] ;  /* 0x000c380001077983 */ /* 0x000ea80000100800 */
[----:B------:R-:W4:Y:S04]  /*29730*/  @!P0 LDG.E.U16 R29, [R2.64] ;  /* 0x0000000a021d8981 */ /* 0x000f28000c1e1500 */
[----:B----4-:R0:W-:Y:S04]  /*29740*/  STL [R1+0x24], R29 ;  /* 0x0000241d01007387 */ /* 0x0101e80000100800 */
[----:B0-----:R-:W4:Y:S04]  /*29750*/  LDL.LU R29, [R1+0x3a94] ;  /* 0x003a9400011d7983 */ /* 0x001f280000300800 */
[----:B------:R-:W2:Y:S04]  /*29760*/  LDL.LU R2, [R1+0x20] ;  /* 0x0000200001027983 */ /* 0x000ea80000300800 */
[----:B------:R-:W3:Y:S01]  /*29770*/  LDL R3, [R1+0xc78] ;  /* 0x000c780001037983 */ /* 0x000ee20000100800 */
[----:B------:R-:W-:-:S03]  /*29780*/  PRMT R12, RZ, 0x7610, R12 ;  /* 0x00007610ff0c7816 */ /* 0x000fc6000000000c */
[----:B--2---:R0:W-:Y:S02]  /*29790*/  STS.U16 [R8+0x22400], R2 ;  /* 0x0224000208007388 */ /* 0x0041e40000000400 */
[----:B0-----:R-:W-:-:S05]  /*297a0*/  @!P0 IMAD.MOV.U32 R2, RZ, RZ, R15 ;  /* 0x000000ffff028224 */ /* 0x001fca00078e000f */
[----:B---3--:R0:W2:Y:S04]  /*297b0*/  @!P0 LDG.E.U16 R12, [R2.64] ;  /* 0x0000000a020c8981 */ /* 0x0080a8000c1e1500 */
[----:B0-----:R-:W3:Y:S01]  /*297c0*/  LDL.LU R3, [R1+0x1c] ;  /* 0x00001c0001037983 */ /* 0x001ee20000300800 */
[----:B------:R-:W-:Y:S01]  /*297d0*/  PRMT R6, RZ, 0x7610, R6 ;  /* 0x00007610ff067816 */ /* 0x000fe20000000006 */
[----:B------:R-:W-:Y:S01]  /*297e0*/  @!P0 IMAD.MOV.U32 R2, RZ, RZ, R9 ;  /* 0x000000ffff028224 */ /* 0x000fe200078e0009 */
[----:B----4-:R-:W-:Y:S01]  /*297f0*/  PRMT R29, RZ, 0x7610, R29 ;  /* 0x00007610ff1d7816 */ /* 0x010fe2000000001d */
[----:B------:R-:W4:Y:S04]  /*29800*/  LDL R15, [R1+0xc18] ;  /* 0x000c1800010f7983 */ /* 0x000f280000100800 */
[----:B---3--:R0:W-:Y:S02]  /*29810*/  STS.U16 [R8+0x22c00], R3 ;  /* 0x022c000308007388 */ /* 0x0081e40000000400 */
[----:B0-----:R-:W-:-:S05]  /*29820*/  @!P0 IMAD.MOV.U32 R3, RZ, RZ, R11 ;  /* 0x000000ffff038224 */ /* 0x001fca00078e000b */
[----:B------:R0:W3:Y:S02]  /*29830*/  @!P0 LDG.E.U16 R6, [R2.64] ;  /* 0x0000000a02068981 */ /* 0x0000e4000c1e1500 */
[----:B0-----:R-:W-:Y:S02]  /*29840*/  @!P0 IMAD.MOV.U32 R2, RZ, RZ, R5 ;  /* 0x000000ffff028224 */ /* 0x001fe400078e0005 */
[----:B------:R-:W-:-:S05]  /*29850*/  @!P0 IMAD.MOV.U32 R3, RZ, RZ, R7 ;  /* 0x000000ffff038224 */ /* 0x000fca00078e0007 */
[----:B------:R-:W4:Y:S04]  /*29860*/  @!P0 LDG.E.U16 R29, [R2.64] ;  /* 0x0000000a021d8981 */ /* 0x000f28000c1e1500 */
[----:B--2---:R0:W-:Y:S04]  /*29870*/  STL [R1+0x20], R12 ;  /* 0x0000200c01007387 */ /* 0x0041e80000100800 */
[----:B------:R-:W-:Y:S04]  /*29880*/  STS.U16 [R8+0x23400], R13 ;  /* 0x0234000d08007388 */ /* 0x000fe80000000400 */
[----:B0-----:R-:W2:Y:S04]  /*29890*/  LDL R12, [R1+0xc1c] ;  /* 0x000c1c00010c7983 */ /* 0x001ea80000100800 */
[----:B------:R-:W2:Y:S04]  /*298a0*/  LDL.LU R9, [R1+0x170] ;  /* 0x0001700001097983 */ /* 0x000ea80000300800 */
[----:B------:R-:W2:Y:S04]  /*298b0*/  LDL R11, [R1+0xbf8] ;  /* 0x000bf800010b7983 */ /* 0x000ea80000100800 */
[----:B---3--:R0:W-:Y:S04]  /*298c0*/  STL [R1+0x1c], R6 ;  /* 0x00001c0601007387 */ /* 0x0081e80000100800 */
[----:B------:R-:W3:Y:S04]  /*298d0*/  LDL R7, [R1+0xbd8] ;  /* 0x000bd80001077983 */ /* 0x000ee80000100800 */
[----:B------:R-:W3:Y:S04]  /*298e0*/  LDL R5, [R1+0xbdc] ;  /* 0x000bdc0001057983 */ /* 0x000ee80000100800 */
[----:B0-----:R-:W3:Y:S04]  /*298f0*/  LDL R6, [R1+0xbfc] ;  /* 0x000bfc0001067983 */ /* 0x001ee80000100800 */
[----:B------:R-:W3:Y:S04]  /*29900*/  LDL.LU R13, [R1+0x160] ;  /* 0x00016000010d7983 */ /* 0x000ee80000300800 */
[----:B----4-:R0:W-:Y:S04]  /*29910*/  STL [R1+0x18], R29 ;  /* 0x0000181d01007387 */ /* 0x0101e80000100800 */
[----:B0-----:R-:W4:Y:S04]  /*29920*/  LDL.LU R29, [R1+0x3a90] ;  /* 0x003a9000011d7983 */ /* 0x001f280000300800 */
[----:B------:R-:W3:Y:S01]  /*29930*/  LDL.LU R3, [R1+0x1dc] ;  /* 0x0001dc0001037983 */ /* 0x000ee20000300800 */
[----:B--2---:R-:W-:-:S03]  /*29940*/  @!P0 IMAD.MOV.U32 R2, RZ, RZ, R12 ;  /* 0x000000ffff028224 */ /* 0x004fc600078e000c */
[----:B------:R-:W2:Y:S01]  /*29950*/  LDL R12, [R1+0xbbc] ;  /* 0x000bbc00010c7983 */ /* 0x000ea20000100800 */
[----:B----4-:R-:W-:-:S03]  /*29960*/  PRMT R29, RZ, 0x7610, R29 ;  /* 0x00007610ff1d7816 */ /* 0x010fc6000000001d */
[----:B---3--:R0:W-:Y:S02]  /*29970*/  STS.U16 [R8+0x23c00], R3 ;  /* 0x023c000308007388 */ /* 0x0081e40000000400 */
[----:B0-----:R-:W-:Y:S02]  /*29980*/  @!P0 IMAD.MOV.U32 R3, RZ, RZ, R15 ;  /* 0x000000ffff038224 */ /* 0x001fe400078e000f */
[----:B------:R-:W3:Y:S04]  /*29990*/  LDL.LU R15, [R1+0x154] ;  /* 0x00015400010f7983 */ /* 0x000ee80000300800 */
[----:B------:R-:W4:Y:S04]  /*299a0*/  @!P0 LDG.E.U16 R29, [R2.64] ;  /* 0x0000000a021d8981 */ /* 0x000f28000c1e1500 */
[----:B----4-:R0:W-:Y:S04]  /*299b0*/  STL [R1+0x14], R29 ;  /* 0x0000141d01007387 */ /* 0x0101e80000100800 */
[----:B0-----:R-:W4:Y:S01]  /*299c0*/  LDL.LU R29, [R1+0x3a8c] ;  /* 0x003a8c00011d7983 */ /* 0x001f220000300800 */
[----:B------:R-:W-:-:S02]  /*299d0*/  @!P0 IMAD.MOV.U32 R2, RZ, RZ, R6 ;  /* 0x000000ffff028224 */ /* 0x000fc400078e0006 */
[----:B------:R-:W-:Y:S01]  /*299e0*/  @!P0 IMAD.MOV.U32 R3, RZ, RZ, R11 ;  /* 0x000000ffff038224 */ /* 0x000fe200078e000b */
[----:B----4-:R-:W-:-:S06]  /*299f0*/  PRMT R29, RZ, 0x7610, R29 ;  /* 0x00007610ff1d7816 */ /* 0x010fcc000000001d */
[----:B------:R-:W4:Y:S04]  /*29a00*/  @!P0 LDG.E.U16 R29, [R2.64] ;  /* 0x0000000a021d8981 */ /* 0x000f28000c1e1500 */
[----:B------:R0:W-:Y:S04]  /*29a10*/  STS.U16 [R8+0x24400], R14 ;  /* 0x0244000e08007388 */ /* 0x0001e80000000400 */
[----:B0-----:R-:W2:Y:S04]  /*29a20*/  LDL.LU R14, [R1+0x144] ;  /* 0x00014400010e7983 */ /* 0x001ea80000300800 */
[----:B------:R-:W2:Y:S04]  /*29a30*/  LDL R11, [R1+0xb98] ;  /* 0x000b9800010b7983 */ /* 0x000ea80000100800 */
[----:B------:R-:W2:Y:S04]  /*29a40*/  LDL R6, [R1+0xb9c] ;  /* 0x000b9c0001067983 */ /* 0x000ea80000100800 */
[----:B----4-:R0:W-:Y:S04]  /*29a50*/  STL [R1+0x10], R29 ;  /* 0x0000101d01007387 */ /* 0x0101e80000100800 */
[----:B0-----:R-:W4:Y:S04]  /*29a60*/  LDL.LU R29, [R1+0x3a88] ;  /* 0x003a8800011d7983 */ /* 0x001f280000300800 */
[----:B------:R-:W2:Y:S01]  /*29a70*/  LDL.LU R3, [R1+0x1c0] ;  /* 0x0001c00001037983 */ /* 0x000ea20000300800 */
[----:B------:R-:W-:-:S03]  /*29a80*/  @!P0 IMAD.MOV.U32 R2, RZ, RZ, R5 ;  /* 0x000000ffff028224 */ /* 0x000fc600078e0005 */
[----:B------:R-:W3:Y:S01]  /*29a90*/  LDL R5, [R1+0xb7c] ;  /* 0x000b7c0001057983 */ /* 0x000ee20000100800 */
[----:B----4-:R-:W-:-:S03]  /*29aa0*/  PRMT R29, RZ, 0x7610, R29 ;  /* 0x00007610ff1d7816 */ /* 0x010fc6000000001d */
[----:B--2---:R0:W-:Y:S02]  /*29ab0*/  STS.U16 [R8+0x24c00], R3 ;  /* 0x024c000308007388 */ /* 0x0041e40000000400 */
        /* <DEDUP_REMOVED lines=9> */
[----:B0-----:R-:W-:Y:S02]  /*29b50*/  @!P0 IMAD.MOV.U32 R2, RZ, RZ, R12 ;  /* 0x000000ffff028224 */ /* 0x001fe400078e000c */
[----:B------:R-:W2:Y:S04]  /*29b60*/  LDL R12, [R1+0xb58] ;  /* 0x000b5800010c7983 */ /* 0x000ea80000100800 */
[----:B---3--:R0:W3:Y:S01]  /*29b70*/  @!P0 LDG.E.U16 R10, [R2.64] ;  /* 0x0000000a020a8981 */ /* 0x0080e2000c1e1500 */
[----:B----4-:R-:W-:Y:S02]  /*29b80*/  PRMT R29, RZ, 0x7610, R29 ;  /* 0x00007610ff1d7816 */ /* 0x010fe4000000001d */
[----:B------:R-:W-:Y:S01]  /*29b90*/  PRMT R4, RZ, 0x7610, R4 ;  /* 0x00007610ff047816 */ /* 0x000fe20000000004 */
[----:B------:R-:W-:Y:S01]  /*29ba0*/  STS.U16 [R8+0x25c00], R9 ;  /* 0x025c000908007388 */ /* 0x000fe20000000400 */
[----:B0-----:R-:W-:-:S02]  /*29bb0*/  @!P0 IMAD.MOV.U32 R2, RZ, RZ, R6 ;  /* 0x000000ffff028224 */ /* 0x001fc400078e0006 */
[----:B------:R-:W-:-:S05]  /*29bc0*/  @!P0 IMAD.MOV.U32 R3, RZ, RZ, R11 ;  /* 0x000000ffff038224 */ /* 0x000fca00078e000b */
[----:B------:R0:W4:Y:S02]  /*29bd0*/  @!P0 LDG.E.U16 R29, [R2.64] ;  /* 0x0000000a021d8981 */ /* 0x000124000c1e1500 */
[----:B0-----:R-:W-:Y:S02]  /*29be0*/  @!P0 IMAD.MOV.U32 R2, RZ, RZ, R5 ;  /* 0x000000ffff028224 */ /* 0x001fe400078e0005 */
[----:B------:R-:W-:-:S05]  /*29bf0*/  @!P0 IMAD.MOV.U32 R3, RZ, RZ, R7 ;  /* 0x000000ffff038224 */ /* 0x000fca00078e0007 */
[----:B------:R2:W4:Y:S04]  /*29c00*/  @!P0 LDG.E.U16 R4, [R2.64] ;  /* 0x0000000a02048981 */ /* 0x000528000c1e1500 */
[----:B---3--:R0:W-:Y:S04]  /*29c10*/  STL [R1+0x8], R10 ;  /* 0x0000080a01007387 */ /* 0x0081e80000100800 */
[----:B0-----:R-:W3:Y:S04]  /*29c20*/  LDL R10, [R1+0xb5c] ;  /* 0x000b5c00010a7983 */ /* 0x001ee80000100800 */
[----:B------:R-:W3:Y:S04]  /*29c30*/  LDL.LU R9, [R1+0x274] ;  /* 0x0002740001097983 */ /* 0x000ee80000300800 */
[----:B------:R-:W3:Y:S04]  /*29c40*/  LDL R11, [R1+0xb38] ;  /* 0x000b3800010b7983 */ /* 0x000ee80000100800 */
[----:B------:R-:W3:Y:S01]  /*29c50*/  LDL R6, [R1+0xb3c] ;  /* 0x000b3c0001067983 */ /* 0x000ee20000100800 */
[----:B------:R-:W-:Y:S01]  /*29c60*/  PRMT R28, RZ, 0x7610, R28 ;  /* 0x00007610ff1c7816 */ /* 0x000fe2000000001c */
[----:B--2---:R-:W-:Y:S01]  /*29c70*/  @!P0 IMAD.MOV.U32 R3, RZ, RZ, R12 ;  /* 0x000000ffff038224 */ /* 0x004fe200078e000c */
[----:B------:R-:W-:Y:S01]  /*29c80*/  PRMT R26, RZ, 0x7610, R26 ;  /* 0x00007610ff1a7816 */ /* 0x000fe2000000001a */
[----:B----4-:R0:W-:Y:S04]  /*29c90*/  STL [R1+0x4], R29 ;  /* 0x0000041d01007387 */ /* 0x0101e80000100800 */
[----:B0-----:R-:W2:Y:S04]  /*29ca0*/  LDL.LU R29, [R1+0x3a80] ;  /* 0x003a8000011d7983 */ /* 0x001ea80000300800 */
[----:B------:R-:W4:Y:S04]  /*29cb0*/  LDL.LU R7, [R1+0x270] ;  /* 0x0002700001077983 */ /* 0x000f280000300800 */
[----:B------:R-:W2:Y:S04]  /*29cc0*/  LDL R5, [R1+0xb18] ;  /* 0x000b180001057983 */ /* 0x000ea80000100800 */
[----:B------:R0:W-:Y:S04]  /*29cd0*/  STL [R1], R4 ;  /* 0x0000000401007387 */ /* 0x0001e80000100800 */
[----:B0-----:R-:W4:Y:S01]  /*29ce0*/  LDL R4, [R1+0xb1c] ;  /* 0x000b1c0001047983 */ /* 0x001f220000100800 */
[----:B---3--:R-:W-:-:S03]  /*29cf0*/  @!P0 IMAD.MOV.U32 R2, RZ, RZ, R10 ;  /* 0x000000ffff028224 */ /* 0x008fc600078e000a */
[----:B------:R-:W3:Y:S04]  /*29d00*/  LDL.LU R10, [R1+0x26c] ;  /* 0x00026c00010a7983 */ /* 0x000ee80000300800 */
[----:B------:R0:W3:Y:S02]  /*29d10*/  @!P0 LDG.E.U16 R28, [R2.64] ;  /* 0x0000000a021c8981 */ /* 0x0000e4000c1e1500 */
[----:B0-----:R-:W-:Y:S02]  /*29d20*/  @!P0 IMAD.MOV.U32 R2, RZ, RZ, R6 ;  /* 0x000000ffff028224 */ /* 0x001fe400078e0006 */
[----:B------:R-:W-:-:S05]  /*29d30*/  @!P0 IMAD.MOV.U32 R3, RZ, RZ, R11 ;  /* 0x000000ffff038224 */ /* 0x000fca00078e000b */
[----:B------:R2:W3:Y:S02]  /*29d40*/  @!P0 LDG.E.U16 R26, [R2.64] ;  /* 0x0000000a021a8981 */ /* 0x0004e4000c1e1500 */
[----:B--2---:R-:W-:Y:S02]  /*29d50*/  @!P0 IMAD.MOV.U32 R3, RZ, RZ, R5 ;  /* 0x000000ffff038224 */ /* 0x004fe400078e0005 */
[----:B----4-:R-:W-:Y:S01]  /*29d60*/  @!P0 IMAD.MOV.U32 R2, RZ, RZ, R4 ;  /* 0x000000ffff028224 */ /* 0x010fe200078e0004 */
[----:B---3--:R-:W-:Y:S04]  /*29d70*/  STL [R1+0x3a04], R28 ;  /* 0x003a041c01007387 */ /* 0x008fe80000100800 */
[----:B------:R-:W2:Y:S04]  /*29d80*/  LDL R12, [R1+0xaf8] ;  /* 0x000af800010c7983 */ /* 0x000ea80000100800 */
[----:B------:R-:W3:Y:S04]  /*29d90*/  LDL R6, [R1+0xafc] ;  /* 0x000afc0001067983 */ /* 0x000ee80000100800 */
[----:B------:R-:W4:Y:S04]  /*29da0*/  LDL.LU R11, [R1+0x268] ;  /* 0x00026800010b7983 */ /* 0x000f280000300800 */
[----:B------:R-:W-:Y:S04]  /*29db0*/  STL [R1+0x3a08], R26 ;  /* 0x003a081a01007387 */ /* 0x000fe80000100800 */
[----:B------:R-:W4:Y:S04]  /*29dc0*/  LDL R5, [R1+0xad8] ;  /* 0x000ad80001057983 */ /* 0x000f280000100800 */
[----:B------:R-:W4:Y:S01]  /*29dd0*/  LDL R4, [R1+0xadc] ;  /* 0x000adc0001047983 */ /* 0x000f220000100800 */
[----:B------:R-:W-:-:S06]  /*29de0*/  PRMT R24, RZ, 0x7610, R24 ;  /* 0x00007610ff187816 */ /* 0x000fcc0000000018 */
[----:B------:R2:W4:Y:S01]  /*29df0*/  @!P0 LDG.E.U16 R24, [R2.64] ;  /* 0x0000000a02188981 */ /* 0x000522000c1e1500 */
[----:B------:R-:W-:Y:S02]  /*29e00*/  PRMT R22, RZ, 0x7610, R22 ;  /* 0x00007610ff167816 */ /* 0x000fe40000000016 */
[----:B------:R-:W-:Y:S01]  /*29e10*/  PRMT R20, RZ, 0x7610, R20 ;  /* 0x00007610ff147816 */ /* 0x000fe20000000014 */
[----:B--2---:R-:W-:Y:S02]  /*29e20*/  @!P0 IMAD.MOV.U32 R3, RZ, RZ, R12 ;  /* 0x000000ffff038224 */ /* 0x004fe400078e000c */
[----:B---3--:R-:W-:-:S05]  /*29e30*/  @!P0 IMAD.MOV.U32 R2, RZ, RZ, R6 ;  /* 0x000000ffff028224 */ /* 0x008fca00078e0006 */
[----:B------:R4:W2:Y:S02]  /*29e40*/  @!P0 LDG.E.U16 R22, [R2.64] ;  /* 0x0000000a02168981 */ /* 0x0008a4000c1e1500 */
[----:B----4-:R-:W-:Y:S02]  /*29e50*/  @!P0 IMAD.MOV.U32 R3, RZ, RZ, R5 ;  /* 0x000000ffff038224 */ /* 0x010fe400078e0005 */
[----:B------:R-:W-:-:S05]  /*29e60*/  @!P0 IMAD.MOV.U32 R2, RZ, RZ, R4 ;  /* 0x000000ffff028224 */ /* 0x000fca00078e0004 */
[----:B------:R-:W3:Y:S04]  /*29e70*/  @!P0 LDG.E.U16 R20, [R2.64] ;  /* 0x0000000a02148981 */ /* 0x000ee8000c1e1500 */
[----:B------:R-:W-:Y:S04]  /*29e80*/  STS.U16 [R8+0x26400], R13 ;  /* 0x0264000d08007388 */ /* 0x000fe80000000400 */
[----:B------:R-:W-:Y:S04]  /*29e90*/  STS.U16 [R8+0x26c00], R15 ;  /* 0x026c000f08007388 */ /* 0x000fe80000000400 */
[----:B------:R0:W-:Y:S04]  /*29ea0*/  STS.U16 [R8+0x27400], R14 ;  /* 0x0274000e08007388 */ /* 0x0001e80000000400 */
[----:B------:R1:W-:Y:S04]  /*29eb0*/  STS.U16 [R8+0x27c00], R29 ;  /* 0x027c001d08007388 */ /* 0x0003e80000000400 */
[----:B0-----:R-:W4:Y:S04]  /*29ec0*/  LDL.LU R14, [R1+0x264] ;  /* 0x00026400010e7983 */ /* 0x001f280000300800 */
[----:B------:R0:W-:Y:S04]  /*29ed0*/  STL [R1+0x3a0c], R24 ;  /* 0x003a0c1801007387 */ /* 0x0001e80000100800 */
[----:B-1----:R-:W4:Y:S01]  /*29ee0*/  LDL R8, [R1+0xabc] ;  /* 0x000abc0001087983 */ /* 0x002f220000100800 */
[----:B0-----:R-:W-:-:S05]  /*29ef0*/  LOP3.LUT R24, R0, 0x60, RZ, 0x3c, !PT ;  /* 0x0000006000187812 */ /* 0x001fca00078e3cff */
[----:B------:R0:W-:Y:S04]  /*29f00*/  STS.U16 [R24+0x20600], R9 ;  /* 0x0206000918007388 */ /* 0x0001e80000000400 */
[----:B0-----:R-:W4:Y:S04]  /*29f10*/  LDL R9, [R1+0xab8] ;  /* 0x000ab80001097983 */ /* 0x001f280000100800 */
[----:B------:R-:W4:Y:S04]  /*29f20*/  LDL.LU R12, [R1+0x260] ;  /* 0x00026000010c7983 */ /* 0x000f280000300800 */
[----:B------:R0:W-:Y:S04]  /*29f30*/  STS.U16 [R24+0x20e00], R7 ;  /* 0x020e000718007388 */ /* 0x0001e80000000400 */
[----:B--2---:R-:W-:Y:S04]  /*29f40*/  STL [R1+0x3a10], R22 ;  /* 0x003a101601007387 */ /* 0x004fe80000100800 */
[----:B0-----:R-:W2:Y:S04]  /*29f50*/  LDL R7, [R1+0xa98] ;  /* 0x000a980001077983 */ /* 0x001ea80000100800 */
[----:B------:R-:W2:Y:S04]  /*29f60*/  LDL R6, [R1+0xa9c] ;  /* 0x000a9c0001067983 */ /* 0x000ea80000100800 */
[----:B------:R-:W2:Y:S04]  /*29f70*/  LDL R4, [R1+0xa7c] ;  /* 0x000a7c0001047983 */ /* 0x000ea80000100800 */
[----:B------:R-:W2:Y:S04]  /*29f80*/  LDL.LU R13, [R1+0x25c] ;  /* 0x00025c00010d7983 */ /* 0x000ea80000300800 */
[----:B---3--:R-:W-:Y:S04]  /*29f90*/  STL [R1+0x3a14], R20 ;  /* 0x003a141401007387 */ /* 0x008fe80000100800 */
[----:B------:R-:W3:Y:S01]  /*29fa0*/  LDL R5, [R1+0xa78] ;  /* 0x000a780001057983 */ /* 0x000ee20000100800 */
[----:B------:R-:W-:-:S02]  /*29fb0*/  PRMT R18, RZ, 0x7610, R18 ;  /* 0x00007610ff127816 */ /* 0x000fc40000000012 */
[----:B------:R-:W-:Y:S01]  /*29fc0*/  PRMT R16, RZ, 0x7610, R16 ;  /* 0x00007610ff107816 */ /* 0x000fe20000000010 */
[----:B------:R-:W3:Y:S01]  /*29fd0*/  LDL.LU R15, [R1+0x258] ;  /* 0x00025800010f7983 */ /* 0x000ee20000300800 */
[----:B----4-:R-:W-:Y:S02]  /*29fe0*/  @!P0 IMAD.MOV.U32 R2, RZ, RZ, R8 ;  /* 0x000000ffff028224 */ /* 0x010fe400078e0008 */
[----:B------:R-:W-:-:S05]  /*29ff0*/  @!P0 IMAD.MOV.U32 R3, RZ, RZ, R9 ;  /* 0x000000ffff038224 */ /* 0x000fca00078e0009 */
[----:B------:R2:W4:Y:S02]  /*2a000*/  @!P0 LDG.E.U16 R18, [R2.64] ;  /* 0x0000000a02128981 */ /* 0x000524000c1e1500 */
[----:B--2---:R-:W-:Y:S02]  /*2a010*/  @!P0 IMAD.MOV.U32 R3, RZ, RZ, R7 ;  /* 0x000000ffff038224 */ /* 0x004fe400078e0007 */
[----:B------:R-:W-:-:S05]  /*2a020*/  @!P0 IMAD.MOV.U32 R2, RZ, RZ, R6 ;  /* 0x000000ffff028224 */ /* 0x000fca00078e0006 */
[----:B------:R0:W2:Y:S02]  /*2a030*/  @!P0 LDG.E.U16 R16, [R2.64] ;  /* 0x0000000a02108981 */ /* 0x0000a4000c1e1500 */
[----:B0-----:R-:W-:-:S06]  /*2a040*/  PRMT R2, RZ, 0x7610, R2 ;  /* 0x00007610ff027816 */ /* 0x001fcc0000000002 */
[----:B---3--:R-:W3:Y:S04]  /*2a050*/  @!P0 LDG.E.U16 R2, [R4.64] ;  /* 0x0000000a04028981 */ /* 0x008ee8000c1e1500 */
[----:B------:R-:W-:Y:S04]  /*2a060*/  STS.U16 [R24+0x21600], R10 ;  /* 0x0216000a18007388 */ /* 0x000fe80000000400 */
[----:B------:R0:W-:Y:S04]  /*2a070*/  STS.U16 [R24+0x21e00], R11 ;  /* 0x021e000b18007388 */ /* 0x0001e80000000400 */
[----:B------:R1:W-:Y:S04]  /*2a080*/  STS.U16 [R24+0x22600], R14 ;  /* 0x0226000e18007388 */ /* 0x0003e80000000400 */
[----:B------:R0:W-:Y:S04]  /*2a090*/  STS.U16 [R24+0x22e00], R12 ;  /* 0x022e000c18007388 */ /* 0x0001e80000000400 */
[----:B----4-:R-:W-:Y:S04]  /*2a0a0*/  STL [R1+0x3a18], R18 ;  /* 0x003a181201007387 */ /* 0x010fe80000100800 */
[----:B------:R-:W4:Y:S04]  /*2a0b0*/  LDL R9, [R1+0xa58] ;  /* 0x000a580001097983 */ /* 0x000f280000100800 */
[----:B------:R-:W4:Y:S04]  /*2a0c0*/  LDL R8, [R1+0xa5c] ;  /* 0x000a5c0001087983 */ /* 0x000f280000100800 */
[----:B------:R-:W4:Y:S04]  /*2a0d0*/  LDL R6, [R1+0xa3c] ;  /* 0x000a3c0001067983 */ /* 0x000f280000100800 */
[----:B0-----:R-:W4:Y:S04]  /*2a0e0*/  LDL.LU R11, [R1+0x254] ;  /* 0x00025400010b7983 */ /* 0x001f280000300800 */
[----:B--2---:R-:W-:Y:S04]  /*2a0f0*/  STL [R1+0x3a1c], R16 ;  /* 0x003a1c1001007387 */ /* 0x004fe80000100800 */
[----:B------:R-:W2:Y:S04]  /*2a100*/  LDL R7, [R1+0xa38] ;  /* 0x000a380001077983 */ /* 0x000ea80000100800 */
[----:B------:R-:W2:Y:S04]  /*2a110*/  LDL R10, [R1+0xa1c] ;  /* 0x000a1c00010a7983 */ /* 0x000ea80000100800 */
[----:B-1----:R-:W2:Y:S04]  /*2a120*/  LDL.LU R14, [R1+0x250] ;  /* 0x00025000010e7983 */ /* 0x002ea80000300800 */
[----:B---3--:R0:W-:Y:S04]  /*2a130*/  STL [R1+0x3a20], R2 ;  /* 0x003a200201007387 */ /* 0x0081e80000100800 */
[----:B------:R-:W3:Y:S01]  /*2a140*/  LDL R12, [R1+0xa18] ;  /* 0x000a1800010c7983 */ /* 0x000ee20000100800 */
[----:B------:R-:W-:Y:S01]  /*2a150*/  PRMT R3, RZ, 0x7610, R3 ;  /* 0x00007610ff037816 */ /* 0x000fe20000000003 */
[----:B----4-:R-:W-:-:S02]  /*2a160*/  @!P0 IMAD.MOV.U32 R5, RZ, RZ, R9 ;  /* 0x000000ffff058224 */ /* 0x010fc400078e0009 */
[----:B------:R-:W4:Y:S01]  /*2a170*/  LDL R9, [R1+0x9f8] ;  /* 0x0009f80001097983 */ /* 0x000f220000100800 */
[----:B------:R-:W-:-:S03]  /*2a180*/  @!P0 IMAD.MOV.U32 R4, RZ, RZ, R8 ;  /* 0x000000ffff048224 */ /* 0x000fc600078e0008 */
[----:B------:R-:W4:Y:S04]  /*2a190*/  LDL R8, [R1+0x9fc] ;  /* 0x0009fc0001087983 */ /* 0x000f280000100800 */
[----:B------:R1:W4:Y:S04]  /*2a1a0*/  @!P0 LDG.E.U16 R3, [R4.64] ;  /* 0x0000000a04038981 */ /* 0x000328000c1e1500 */
[----:B------:R-:W4:Y:S01]  /*2a1b0*/  LDL.LU R28, [R1+0x22c] ;  /* 0x00022c00011c7983 */ /* 0x000f220000300800 */
[----:B-1----:R-:W-:Y:S02]  /*2a1c0*/  PRMT R4, RZ, 0x7610, R4 ;  /* 0x00007610ff047816 */ /* 0x002fe40000000004 */
[----:B------:R-:W-:-:S04]  /*2a1d0*/  PRMT R5, RZ, 0x7610, R5 ;  /* 0x00007610ff057816 */ /* 0x000fc80000000005 */
[----:B--2---:R1:W2:Y:S02]  /*2a1e0*/  @!P0 LDG.E.U16 R4, [R6.64] ;  /* 0x0000000a06048981 */ /* 0x0042a4000c1e1500 */
[----:B-1----:R-:W-:Y:S02]  /*2a1f0*/  @!P0 IMAD.MOV.U32 R6, RZ, RZ, R10 ;  /* 0x000000ffff068224 */ /* 0x002fe400078e000a */
[----:B---3--:R-:W-:-:S05]  /*2a200*/  @!P0 IMAD.MOV.U32 R7, RZ, RZ, R12 ;  /* 0x000000ffff078224 */ /* 0x008fca00078e000c */
[----:B------:R1:W3:Y:S04]  /*2a210*/  @!P0 LDG.E.U16 R5, [R6.64] ;  /* 0x0000000a06058981 */ /* 0x0002e8000c1e1500 */
[----:B------:R0:W-:Y:S04]  /*2a220*/  STS.U16 [R24+0x23600], R13 ;  /* 0x0236000d18007388 */ /* 0x0001e80000000400 */
[----:B------:R-:W-:Y:S01]  /*2a230*/  STS.U16 [R24+0x23e00], R15 ;  /* 0x023e000f18007388 */ /* 0x000fe20000000400 */
[----:B-1----:R-:W-:-:S03]  /*2a240*/  PRMT R6, RZ, 0x7610, R6 ;  /* 0x00007610ff067816 */ /* 0x002fc60000000006 */
[----:B------:R-:W-:Y:S04]  /*2a250*/  STS.U16 [R24+0x24600], R11 ;  /* 0x0246000b18007388 */ /* 0x000fe80000000400 */
[----:B----4-:R1:W4:Y:S04]  /*2a260*/  @!P0 LDG.E.U16 R6, [R8.64] ;  /* 0x0000000a08068981 */ /* 0x010328000c1e1500 */
[----:B------:R1:W-:Y:S04]  /*2a270*/  STL [R1+0x3a24], R3 ;  /* 0x003a240301007387 */ /* 0x0003e80000100800 */
[----:B0-----:R-:W4:Y:S04]  /*2a280*/  LDL R2, [R1+0x9dc] ;  /* 0x0009dc0001027983 */ /* 0x001f280000100800 */
[----:B------:R-:W4:Y:S04]  /*2a290*/  LDL.LU R13, [R1+0x228] ;  /* 0x00022800010d7983 */ /* 0x000f280000300800 */
[----:B--2---:R0:W-:Y:S04]  /*2a2a0*/  STL [R1+0x3a28], R4 ;  /* 0x003a280401007387 */ /* 0x0041e80000100800 */
[----:B-1----:R-:W2:Y:S04]  /*2a2b0*/  LDL R3, [R1+0x9d8] ;  /* 0x0009d80001037983 */ /* 0x002ea80000100800 */
[----:B------:R-:W2:Y:S04]  /*2a2c0*/  LDL.LU R12, [R1+0x224] ;  /* 0x00022400010c7983 */ /* 0x000ea80000300800 */
[----:B---3--:R1:W-:Y:S04]  /*2a2d0*/  STL [R1+0x3a2c], R5 ;  /* 0x003a2c0501007387 */ /* 0x0083e80000100800 */
[----:B------:R-:W3:Y:S04]  /*2a2e0*/  LDL R11, [R1+0x9b8] ;  /* 0x0009b800010b7983 */ /* 0x000ee80000100800 */
[----:B------:R-:W3:Y:S01]  /*2a2f0*/  LDL R10, [R1+0x9bc] ;  /* 0x0009bc00010a7983 */ /* 0x000ee20000100800 */
[----:B------:R-:W-:-:S03]  /*2a300*/  PRMT R7, RZ, 0x7610, R7 ;  /* 0x00007610ff077816 */ /* 0x000fc60000000007 */
[----:B0-----:R-:W3:Y:S04]  /*2a310*/  LDL R4, [R1+0x10f4] ;  /* 0x0010f40001047983 */ /* 0x001ee80000100800 */
[----:B------:R-:W3:Y:S01]  /*2a320*/  LDL.LU R15, [R1+0x220] ;  /* 0x00022000010f7983 */ /* 0x000ee20000300800 */
[----:B----4-:R-:W-:-:S03]  /*2a330*/  @!P0 IMAD.MOV.U32 R8, RZ, RZ, R2 ;  /* 0x000000ffff088224 */ /* 0x010fc600078e0002 */
[----:B------:R-:W-:Y:S04]  /*2a340*/  STL [R1+0x3a30], R6 ;  /* 0x003a300601007387 */ /* 0x000fe80000100800 */
[----:B-1----:R-:W4:Y:S04]  /*2a350*/  LDL R5, [R1+0x9a0] ;  /* 0x0009a00001057983 */ /* 0x002f280000100800 */
[----:B------:R0:W-:Y:S04]  /*2a360*/  STS.U16 [R24+0x24e00], R14 ;  /* 0x024e000e18007388 */ /* 0x0001e80000000400 */
[----:B------:R-:W4:Y:S04]  /*2a370*/  LDL R2, [R1+0x1114] ;  /* 0x0011140001027983 */ /* 0x000f280000100800 */
[----:B0-----:R-:W4:Y:S01]  /*2a380*/  LDL.LU R14, [R1+0x20c] ;  /* 0x00020c00010e7983 */ /* 0x001f220000300800 */
[----:B--2---:R-:W-:-:S05]  /*2a390*/  @!P0 IMAD.MOV.U32 R9, RZ, RZ, R3 ;  /* 0x000000ffff098224 */ /* 0x004fca00078e0003 */
[----:B------:R0:W2:Y:S02]  /*2a3a0*/  @!P0 LDG.E.U16 R7, [R8.64] ;  /* 0x0000000a08078981 */ /* 0x0000a4000c1e1500 */
[----:B0-----:R-:W-:-:S06]  /*2a3b0*/  PRMT R8, RZ, 0x7610, R8 ;  /* 0x00007610ff087816 */ /* 0x001fcc0000000008 */
[----:B---3--:R0:W3:Y:S02]  /*2a3c0*/  @!P0 LDG.E.U16 R8, [R10.64] ;  /* 0x0000000a0a088981 */ /* 0x0080e4000c1e1500 */
[----:B0-----:R-:W-:Y:S02]  /*2a3d0*/  @!P0 IMAD.MOV.U32 R10, RZ, RZ, R4 ;  /* 0x000000ffff0a8224 */ /* 0x001fe400078e0004 */
[----:B----4-:R-:W-:Y:S01]  /*2a3e0*/  @!P0 IMAD.MOV.U32 R11, RZ, RZ, R5 ;  /* 0x000000ffff0b8224 */ /* 0x010fe200078e0005 */
[----:B--2---:R0:W-:Y:S04]  /*2a3f0*/  STL [R1+0x3a34], R7 ;  /* 0x003a340701007387 */ /* 0x0041e80000100800 */
[----:B------:R-:W2:Y:S04]  /*2a400*/  LDL R3, [R1+0x990] ;  /* 0x0009900001037983 */ /* 0x000ea80000100800 */
[----:B------:R-:W4:Y:S04]  /*2a410*/  LDL.LU R26, [R1+0x1e8] ;  /* 0x0001e800011a7983 */ /* 0x000f280000300800 */
[----:B---3--:R-:W-:Y:S04]  /*2a420*/  STL [R1+0x3a38], R8 ;  /* 0x003a380801007387 */ /* 0x008fe80000100800 */
[----:B0-----:R-:W3:Y:S04]  /*2a430*/  LDL R7, [R1+0x10f8] ;  /* 0x0010f80001077983 */ /* 0x001ee80000100800 */
[----:B------:R-:W4:Y:S04]  /*2a440*/  LDL R6, [R1+0x1134] ;  /* 0x0011340001067983 */ /* 0x000f280000100800 */
[----:B------:R-:W4:Y:S04]  /*2a450*/  LDL R5, [R1+0x1118] ;  /* 0x0011180001057983 */ /* 0x000f280000100800 */
[----:B------:R-:W4:Y:S01]  /*2a460*/  LDL R4, [R1+0x1168] ;  /* 0x0011680001047983 */ /* 0x000f220000100800 */
[----:B------:R-:W-:-:S03]  /*2a470*/  PRMT R9, RZ, 0x7610, R9 ;  /* 0x00007610ff097816 */ /* 0x000fc60000000009 */
[----:B------:R-:W-:Y:S04]  /*2a480*/  STS.U16 [R24+0x25600], R28 ;  /* 0x0256001c18007388 */ /* 0x000fe80000000400 */
[----:B------:R-:W-:Y:S04]  /*2a490*/  STS.U16 [R24+0x25e00], R13 ;  /* 0x025e000d18007388 */ /* 0x000fe80000000400 */
[----:B------:R0:W4:Y:S04]  /*2a4a0*/  @!P0 LDG.E.U16 R9, [R10.64] ;  /* 0x0000000a0a098981 */ /* 0x000128000c1e1500 */
[----:B------:R1:W-:Y:S01]  /*2a4b0*/  STS.U16 [R24+0x26600], R12 ;  /* 0x0266000c18007388 */ /* 0x0003e20000000400 */
[----:B0-----:R-:W-:Y:S01]  /*2a4c0*/  PRMT R10, RZ, 0x7610, R10 ;  /* 0x00007610ff0a7816 */ /* 0x001fe2000000000a */
[----:B-1----:R-:W-:Y:S01]  /*2a4d0*/  @!P0 IMAD.MOV.U32 R12, RZ, RZ, R2 ;  /* 0x000000ffff0c8224 */ /* 0x002fe200078e0002 */
[----:B------:R-:W-:Y:S01]  /*2a4e0*/  PRMT R11, RZ, 0x7610, R11 ;  /* 0x00007610ff0b7816 */ /* 0x000fe2000000000b */
[----:B------:R0:W-:Y:S04]  /*2a4f0*/  STS.U16 [R24+0x26e00], R15 ;  /* 0x026e000f18007388 */ /* 0x0001e80000000400 */
[----:B------:R1:W-:Y:S01]  /*2a500*/  STS.U16 [R24+0x27600], R14 ;  /* 0x0276000e18007388 */ /* 0x0003e20000000400 */
[----:B--2---:R-:W-:-:S05]  /*2a510*/  @!P0 IMAD.MOV.U32 R13, RZ, RZ, R3 ;  /* 0x000000ffff0d8224 */ /* 0x004fca00078e0003 */
[----:B------:R3:W2:Y:S02]  /*2a520*/  @!P0 LDG.E.U16 R10, [R12.64] ;  /* 0x0000000a0c0a8981 */ /* 0x0006a4000c1e1500 */
[----:B---3--:R-:W-:Y:S02]  /*2a530*/  @!P0 IMAD.MOV.U32 R13, RZ, RZ, R7 ;  /* 0x000000ffff0d8224 */ /* 0x008fe400078e0007 */
[----:B----4-:R-:W-:-:S05]  /*2a540*/  @!P0 IMAD.MOV.U32 R12, RZ, RZ, R6 ;  /* 0x000000ffff0c8224 */ /* 0x010fca00078e0006 */
[----:B------:R3:W4:Y:S01]  /*2a550*/  @!P0 LDG.E.U16 R11, [R12.64] ;  /* 0x0000000a0c0b8981 */ /* 0x000722000c1e1500 */
[----:B0-----:R-:W-:Y:S02]  /*2a560*/  @!P0 IMAD.MOV.U32 R15, RZ, RZ, R5 ;  /* 0x000000ffff0f8224 */ /* 0x001fe400078e0005 */
[----:B-1----:R-:W-:Y:S01]  /*2a570*/  @!P0 IMAD.MOV.U32 R14, RZ, RZ, R4 ;  /* 0x000000ffff0e8224 */ /* 0x002fe200078e0004 */
[----:B---3--:R-:W-:-:S06]  /*2a580*/  PRMT R12, RZ, 0x7610, R12 ;  /* 0x00007610ff0c7816 */ /* 0x008fcc000000000c */
[----:B------:R-:W3:Y:S04]  /*2a590*/  @!P0 LDG.E.U16 R12, [R14.64] ;  /* 0x0000000a0e0c8981 */ /* 0x000ee8000c1e1500 */
[----:B------:R-:W-:Y:S04]  /*2a5a0*/  STL [R1+0x3a3c], R9 ;  /* 0x003a3c0901007387 */ /* 0x000fe80000100800 */
[----:B------:R-:W3:Y:S04]  /*2a5b0*/  LDL.LU R28, [R1+0x1ec] ;  /* 0x0001ec00011c7983 */ /* 0x000ee80000300800 */
[----:B------:R-:W3:Y:S04]  /*2a5c0*/  LDL R3, [R1+0x1138] ;  /* 0x0011380001037983 */ /* 0x000ee80000100800 */
[----:B------:R-:W3:Y:S04]  /*2a5d0*/  LDL R2, [R1+0x1158] ;  /* 0x0011580001027983 */ /* 0x000ee80000100800 */
[----:B--2---:R-:W-:Y:S04]  /*2a5e0*/  STL [R1+0x3a40], R10 ;  /* 0x003a400a01007387 */ /* 0x004fe80000100800 */
[----:B------:R-:W2:Y:S04]  /*2a5f0*/  LDL.LU R18, [R1+0x1f8] ;  /* 0x0001f80001127983 */ /* 0x000ea80000300800 */
[----:B------:R-:W2:Y:S04]  /*2a600*/  LDL.LU R20, [R1+0x1fc] ;  /* 0x0001fc0001147983 */ /* 0x000ea80000300800 */
[----:B----4-:R-:W-:Y:S04]  /*2a610*/  STL [R1+0x3a44], R11 ;  /* 0x003a440b01007387 */ /* 0x010fe80000100800 */
[----:B------:R-:W4:Y:S04]  /*2a620*/  LDL R7, [R1+0x980] ;  /* 0x0009800001077983 */ /* 0x000f280000100800 */
[----:B------:R-:W2:Y:S04]  /*2a630*/  LDL R6, [R1+0x10e0] ;  /* 0x0010e00001067983 */ /* 0x000ea80000100800 */
[----:B---3--:R-:W-:Y:S04]  /*2a640*/  STL [R1+0x3a00], R12 ;  /* 0x003a000c01007387 */ /* 0x008fe80000100800 */
[----:B------:R-:W3:Y:S04]  /*2a650*/  LDL.LU R22, [R1+0x204] ;  /* 0x0002040001167983 */ /* 0x000ee80000300800 */
[----:B------:R-:W3:Y:S04]  /*2a660*/  LDL R5, [R1+0x970] ;  /* 0x0009700001057983 */ /* 0x000ee80000100800 */
[----:B------:R-:W3:Y:S01]  /*2a670*/  LDL R4, [R1+0x10d0] ;  /* 0x0010d00001047983 */ /* 0x000ee20000100800 */
[----:B------:R-:W-:Y:S01]  /*2a680*/  PRMT R13, RZ, 0x7610, R13 ;  /* 0x00007610ff0d7816 */ /* 0x000fe2000000000d */
[----:B------:R-:W-:-:S02]  /*2a690*/  @!P0 IMAD.MOV.U32 R15, RZ, RZ, R3 ;  /* 0x000000ffff0f8224 */ /* 0x000fc400078e0003 */
[----:B------:R-:W-:Y:S01]  /*2a6a0*/  @!P0 IMAD.MOV.U32 R14, RZ, RZ, R2 ;  /* 0x000000ffff0e8224 */ /* 0x000fe200078e0002 */
[----:B------:R-:W-:Y:S01]  /*2a6b0*/  PRMT R17, RZ, 0x7610, R17 ;  /* 0x00007610ff117816 */ /* 0x000fe20000000011 */
[----:B------:R-:W3:Y:S04]  /*2a6c0*/  LDL R3, [R1+0x10b0] ;  /* 0x0010b00001037983 */ /* 0x000ee80000100800 */
[----:B------:R4:W3:Y:S01]  /*2a6d0*/  @!P0 LDG.E.U16 R13, [R14.64] ;  /* 0x0000000a0e0d8981 */ /* 0x0008e2000c1e1500 */
[----:B------:R-:W-:-:S03]  /*2a6e0*/  PRMT R19, RZ, 0x7610, R19 ;  /* 0x00007610ff137816 */ /* 0x000fc60000000013 */
[----:B------:R-:W3:Y:S01]  /*2a6f0*/  LDL R2, [R1+0x10b4] ;  /* 0x0010b40001027983 */ /* 0x000ee20000100800 */
[----:B----4-:R-:W-:Y:S02]  /*2a700*/  @!P0 IMAD.MOV.U32 R15, RZ, RZ, R7 ;  /* 0x000000ffff0f8224 */ /* 0x010fe400078e0007 */
[----:B--2---:R-:W-:-:S05]  /*2a710*/  @!P0 IMAD.MOV.U32 R14, RZ, RZ, R6 ;  /* 0x000000ffff0e8224 */ /* 0x004fca00078e0006 */
[----:B------:R3:W2:Y:S02]  /*2a720*/  @!P0 LDG.E.U16 R17, [R14.64] ;  /* 0x0000000a0e118981 */ /* 0x0006a4000c1e1500 */
[----:B---3--:R-:W-:Y:S02]  /*2a730*/  @!P0 IMAD.MOV.U32 R15, RZ, RZ, R5 ;  /* 0x000000ffff0f8224 */ /* 0x008fe400078e0005 */
[----:B------:R-:W-:-:S05]  /*2a740*/  @!P0 IMAD.MOV.U32 R14, RZ, RZ, R4 ;  /* 0x000000ffff0e8224 */ /* 0x000fca00078e0004 */
[----:B------:R0:W3:Y:S04]  /*2a750*/  @!P0 LDG.E.U16 R19, [R14.64] ;  /* 0x0000000a0e138981 */ /* 0x0000e8000c1e1500 */
[----:B------:R1:W-:Y:S04]  /*2a760*/  STS.U16 [R24+0x27e00], R26 ;  /* 0x027e001a18007388 */ /* 0x0003e80000000400 */
[----:B------:R4:W-:Y:S04]  /*2a770*/  STS.U16 [R0], R28 ;  /* 0x0000001c00007388 */ /* 0x0009e80000000400 */
[----:B-1----:R-:W3:Y:S04]  /*2a780*/  LDL.LU R24, [R1+0x208] ;  /* 0x0002080001187983 */ /* 0x002ee80000300800 */
[----:B------:R-:W3:Y:S04]  /*2a790*/  LDL.LU R26, [R1+0x214] ;  /* 0x00021400011a7983 */ /* 0x000ee80000300800 */
[----:B------:R-:W-:Y:S04]  /*2a7a0*/  STL [R1+0x3a48], R13 ;  /* 0x003a480d01007387 */ /* 0x000fe80000100800 */
[----:B----4-:R-:W4:Y:S04]  /*2a7b0*/  LDL.LU R28, [R1+0x218] ;  /* 0x00021800011c7983 */ /* 0x010f280000300800 */
[----:B------:R-:W4:Y:S04]  /*2a7c0*/  LDL R9, [R1+0x1090] ;  /* 0x0010900001097983 */ /* 0x000f280000100800 */
[----:B------:R-:W4:Y:S01]  /*2a7d0*/  LDL R8, [R1+0x1094] ;  /* 0x0010940001087983 */ /* 0x000f220000100800 */
[----:B0-----:R-:W-:-:S02]  /*2a7e0*/  @!P0 IMAD.MOV.U32 R14, RZ, RZ, R2 ;  /* 0x000000ffff0e8224 */ /* 0x001fc400078e0002 */
[----:B------:R-:W-:Y:S01]  /*2a7f0*/  @!P0 IMAD.MOV.U32 R15, RZ, RZ, R3 ;  /* 0x000000ffff0f8224 */ /* 0x000fe200078e0003 */
[----:B--2---:R-:W-:Y:S04]  /*2a800*/  STL [R1+0x3a4c], R17 ;  /* 0x003a4c1101007387 */ /* 0x004fe80000100800 */
[----:B------:R-:W2:Y:S04]  /*2a810*/  LDL R7, [R1+0x1070] ;  /* 0x0010700001077983 */ /* 0x000ea80000100800 */
[----:B------:R-:W2:Y:S04]  /*2a820*/  LDL R6, [R1+0x1074] ;  /* 0x0010740001067983 */ /* 0x000ea80000100800 */
[----:B---3--:R-:W-:Y:S04]  /*2a830*/  STL [R1+0x3a50], R19 ;  /* 0x003a501301007387 */ /* 0x008fe80000100800 */
[----:B------:R-:W3:Y:S04]  /*2a840*/  LDL R5, [R1+0x1050] ;  /* 0x0010500001057983 */ /* 0x000ee80000100800 */
[----:B------:R-:W3:Y:S04]  /*2a850*/  LDL R4, [R1+0x1054] ;  /* 0x0010540001047983 */ /* 0x000ee80000100800 */
[----:B------:R-:W3:Y:S04]  /*2a860*/  LDL R3, [R1+0x1030] ;  /* 0x0010300001037983 */ /* 0x000ee80000100800 */
[----:B------:R-:W3:Y:S01]  /*2a870*/  LDL R2, [R1+0x1034] ;  /* 0x0010340001027983 */ /* 0x000ee20000100800 */
[----:B------:R-:W-:-:S02]  /*2a880*/  PRMT R21, RZ, 0x7610, R21 ;  /* 0x00007610ff157816 */ /* 0x000fc40000000015 */
[----:B------:R-:W-:-:S04]  /*2a890*/  PRMT R23, RZ, 0x7610, R23 ;  /* 0x00007610ff177816 */ /* 0x000fc80000000017 */
[----:B------:R4:W3:Y:S01]  /*2a8a0*/  @!P0 LDG.E.U16 R21, [R14.64] ;  /* 0x0000000a0e158981 */ /* 0x0008e2000c1e1500 */
[----:B------:R-:W-:Y:S01]  /*2a8b0*/  PRMT R25, RZ, 0x7610, R25 ;  /* 0x00007610ff197816 */ /* 0x000fe20000000019 */
[----:B----4-:R-:W-:Y:S02]  /*2a8c0*/  @!P0 IMAD.MOV.U32 R15, RZ, RZ, R9 ;  /* 0x000000ffff0f8224 */ /* 0x010fe400078e0009 */
[----:B------:R-:W-:-:S05]  /*2a8d0*/  @!P0 IMAD.MOV.U32 R14, RZ, RZ, R8 ;  /* 0x000000ffff0e8224 */ /* 0x000fca00078e0008 */
[----:B------:R2:W4:Y:S01]  /*2a8e0*/  @!P0 LDG.E.U16 R23, [R14.64] ;  /* 0x0000000a0e178981 */ /* 0x000522000c1e1500 */
[----:B------:R-:W-:Y:S02]  /*2a8f0*/  PRMT R27, RZ, 0x7610, R27 ;  /* 0x00007610ff1b7816 */ /* 0x000fe4000000001b */
[----:B------:R-:W-:Y:S01]  /*2a900*/  PRMT R29, RZ, 0x7610, R29 ;  /* 0x00007610ff1d7816 */ /* 0x000fe2000000001d */
[----:B--2---:R-:W-:Y:S02]  /*2a910*/  @!P0 IMAD.MOV.U32 R15, RZ, RZ, R7 ;  /* 0x000000ffff0f8224 */ /* 0x004fe400078e0007 */
[----:B------:R-:W-:-:S05]  /*2a920*/  @!P0 IMAD.MOV.U32 R14, RZ, RZ, R6 ;  /* 0x000000ffff0e8224 */ /* 0x000fca00078e0006 */
[----:B------:R3:W2:Y:S02]  /*2a930*/  @!P0 LDG.E.U16 R25, [R14.64] ;  /* 0x0000000a0e198981 */ /* 0x0006a4000c1e1500 */
[----:B---3--:R-:W-:Y:S02]  /*2a940*/  @!P0 IMAD.MOV.U32 R15, RZ, RZ, R5 ;  /* 0x000000ffff0f8224 */ /* 0x008fe400078e0005 */
[----:B------:R-:W-:-:S05]  /*2a950*/  @!P0 IMAD.MOV.U32 R14, RZ, RZ, R4 ;  /* 0x000000ffff0e8224 */ /* 0x000fca00078e0004 */
[----:B------:R0:W3:Y:S02]  /*2a960*/  @!P0 LDG.E.U16 R27, [R14.64] ;  /* 0x0000000a0e1b8981 */ /* 0x0000e4000c1e1500 */
[----:B0-----:R-:W-:Y:S02]  /*2a970*/  @!P0 IMAD.MOV.U32 R14, RZ, RZ, R2 ;  /* 0x000000ffff0e8224 */ /* 0x001fe400078e0002 */
[----:B------:R-:W-:-:S05]  /*2a980*/  @!P0 IMAD.MOV.U32 R15, RZ, RZ, R3 ;  /* 0x000000ffff0f8224 */ /* 0x000fca00078e0003 */
[----:B------:R-:W3:Y:S04]  /*2a990*/  @!P0 LDG.E.U16 R29, [R14.64] ;  /* 0x0000000a0e1d8981 */ /* 0x000ee8000c1e1500 */
[----:B------:R-:W-:Y:S04]  /*2a9a0*/  STL [R1+0x3a54], R21 ;  /* 0x003a541501007387 */ /* 0x000fe80000100800 */
[----:B----4-:R-:W-:Y:S04]  /*2a9b0*/  STL [R1+0x3a58], R23 ;  /* 0x003a581701007387 */ /* 0x010fe80000100800 */
[----:B------:R0:W-:Y:S04]  /*2a9c0*/  STS.U16 [R0+0x800], R18 ;  /* 0x0008001200007388 */ /* 0x0001e80000000400 */
[----:B------:R1:W-:Y:S04]  /*2a9d0*/  STS.U16 [R0+0x1000], R20 ;  /* 0x0010001400007388 */ /* 0x0003e80000000400 */
[----:B------:R4:W-:Y:S04]  /*2a9e0*/  STS.U16 [R0+0x1800], R22 ;  /* 0x0018001600007388 */ /* 0x0009e80000000400 */
[----:B------:R0:W-:Y:S04]  /*2a9f0*/  STS.U16 [R0+0x2000], R24 ;  /* 0x0020001800007388 */ /* 0x0001e80000000400 */
[----:B------:R0:W-:Y:S04]  /*2aa00*/  STS.U16 [R0+0x2800], R26 ;  /* 0x0028001a00007388 */ /* 0x0001e80000000400 */
[----:B------:R0:W-:Y:S04]  /*2aa10*/  STS.U16 [R0+0x3000], R28 ;  /* 0x0030001c00007388 */ /* 0x0001e80000000400 */
[----:B--2---:R-:W-:Y:S04]  /*2aa20*/  STL [R1+0x3a5c], R25 ;  /* 0x003a5c1901007387 */ /* 0x004fe80000100800 */
[----:B---3--:R-:W-:Y:S04]  /*2aa30*/  STL [R1+0x3a60], R27 ;  /* 0x003a601b01007387 */ /* 0x008fe80000100800 */
[----:B------:R-:W2:Y:S04]  /*2aa40*/  LDL.LU R12, [R1+0x21c] ;  /* 0x00021c00010c7983 */ /* 0x000ea80000300800 */
[----:B------:R-:W2:Y:S04]  /*2aa50*/  LDL.LU R11, [R1+0x210] ;  /* 0x00021000010b7983 */ /* 0x000ea80000300800 */
[----:B------:R-:W2:Y:S04]  /*2aa60*/  LDL.LU R10, [R1+0x200] ;  /* 0x00020000010a7983 */ /* 0x000ea80000300800 */
[----:B------:R-:W2:Y:S04]  /*2aa70*/  LDL.LU R2, [R1+0x1f4] ;  /* 0x0001f40001027983 */ /* 0x000ea80000300800 */
[----:B------:R-:W2:Y:S04]  /*2aa80*/  LDL.LU R16, [R1+0x1e4] ;  /* 0x0001e40001107983 */ /* 0x000ea80000300800 */
[----:B0-----:R-:W2:Y:S04]  /*2aa90*/  LDL.LU R18, [R1+0x1e0] ;  /* 0x0001e00001127983 */ /* 0x001ea80000300800 */
[----:B-1----:R-:W2:Y:S04]  /*2aaa0*/  LDL.LU R20, [R1+0x1d8] ;  /* 0x0001d80001147983 */ /* 0x002ea80000300800 */
[----:B----4-:R-:W4:Y:S04]  /*2aab0*/  LDL.LU R22, [R1+0x1d4] ;  /* 0x0001d40001167983 */ /* 0x010f280000300800 */
[----:B------:R-:W2:Y:S04]  /*2aac0*/  LDL.LU R24, [R1+0x1d0] ;  /* 0x0001d00001187983 */ /* 0x000ea80000300800 */
        /* <DEDUP_REMOVED lines=92> */
[----:B--2---:R0:W-:Y:S04]  /*2b090*/  STS.U16 [R0+0x5000], R2 ;  /* 0x0050000200007388 */ /* 0x0041e80000000400 */
[----:B------:R1:W-:Y:S04]  /*2b0a0*/  STS.U16 [R0+0x5800], R16 ;  /* 0x0058001000007388 */ /* 0x0003e80000000400 */
[----:B------:R2:W-:Y:S04]  /*2b0b0*/  STS.U16 [R0+0x6000], R18 ;  /* 0x0060001200007388 */ /* 0x0005e80000000400 */
[----:B0-----:R-:W3:Y:S04]  /*2b0c0*/  LDL.LU R2, [R1+0x168] ;  /* 0x0001680001027983 */ /* 0x001ee80000300800 */
[----:B-1----:R-:W3:Y:S04]  /*2b0d0*/  LDL.LU R16, [R1+0x164] ;  /* 0x0001640001107983 */ /* 0x002ee80000300800 */
[----:B------:R0:W-:Y:S04]  /*2b0e0*/  STS.U16 [R0+0x6800], R20 ;  /* 0x0068001400007388 */ /* 0x0001e80000000400 */
[----:B--2---:R-:W2:Y:S04]  /*2b0f0*/  LDL.LU R18, [R1+0x15c] ;  /* 0x00015c0001127983 */ /* 0x004ea80000300800 */
[----:B----4-:R1:W-:Y:S04]  /*2b100*/  STS.U16 [R0+0x7000], R22 ;  /* 0x0070001600007388 */ /* 0x0103e80000000400 */
[----:B0-----:R-:W4:Y:S04]  /*2b110*/  LDL.LU R20, [R1+0x158] ;  /* 0x0001580001147983 */ /* 0x001f280000300800 */
[----:B------:R0:W-:Y:S04]  /*2b120*/  STS.U16 [R0+0x7800], R24 ;  /* 0x0078001800007388 */ /* 0x0001e80000000400 */
[----:B-1----:R-:W4:Y:S04]  /*2b130*/  LDL.LU R22, [R1+0x150] ;  /* 0x0001500001167983 */ /* 0x002f280000300800 */
[----:B------:R1:W-:Y:S04]  /*2b140*/  STS.U16 [R0+0x8000], R26 ;  /* 0x0080001a00007388 */ /* 0x0003e80000000400 */
[----:B0-----:R-:W4:Y:S04]  /*2b150*/  LDL.LU R24, [R1+0x14c] ;  /* 0x00014c0001187983 */ /* 0x001f280000300800 */
[----:B------:R0:W-:Y:S04]  /*2b160*/  STS.U16 [R0+0x8800], R28 ;  /* 0x0088001c00007388 */ /* 0x0001e80000000400 */
[----:B-1----:R-:W4:Y:S04]  /*2b170*/  LDL.LU R26, [R1+0x148] ;  /* 0x00014800011a7983 */ /* 0x002f280000300800 */
[----:B0-----:R-:W4:Y:S04]  /*2b180*/  LDL.LU R28, [R1+0x140] ;  /* 0x00014000011c7983 */ /* 0x001f280000300800 */
[----:B------:R-:W4:Y:S04]  /*2b190*/  LDL.LU R23, [R1+0x13c] ;  /* 0x00013c0001177983 */ /* 0x000f280000300800 */
[----:B------:R-:W4:Y:S04]  /*2b1a0*/  LDL.LU R21, [R1+0x138] ;  /* 0x0001380001157983 */ /* 0x000f280000300800 */
[----:B------:R-:W4:Y:S04]  /*2b1b0*/  LDL.LU R19, [R1+0x134] ;  /* 0x0001340001137983 */ /* 0x000f280000300800 */
[----:B------:R-:W4:Y:S04]  /*2b1c0*/  LDL.LU R17, [R1+0x130] ;  /* 0x0001300001117983 */ /* 0x000f280000300800 */
[----:B------:R0:W-:Y:S04]  /*2b1d0*/  STS.U16 [R0+0x3800], R12 ;  /* 0x0038000c00007388 */ /* 0x0001e80000000400 */
[----:B------:R-:W4:Y:S04]  /*2b1e0*/  LDL.LU R13, [R1+0x12c] ;  /* 0x00012c00010d7983 */ /* 0x000f280000300800 */
[----:B------:R1:W-:Y:S04]  /*2b1f0*/  STS.U16 [R0+0x4000], R11 ;  /* 0x0040000b00007388 */ /* 0x0003e80000000400 */
[----:B0-----:R-:W4:Y:S04]  /*2b200*/  LDL.LU R12, [R1+0x128] ;  /* 0x00012800010c7983 */ /* 0x001f280000300800 */
[----:B------:R0:W-:Y:S04]  /*2b210*/  STS.U16 [R0+0x4800], R10 ;  /* 0x0048000a00007388 */ /* 0x0001e80000000400 */
[----:B-1----:R-:W4:Y:S04]  /*2b220*/  LDL.LU R11, [R1+0x124] ;  /* 0x00012400010b7983 */ /* 0x002f280000300800 */
[----:B------:R1:W-:Y:S04]  /*2b230*/  STS.U16 [R0+0x9000], R9 ;  /* 0x0090000900007388 */ /* 0x0003e80000000400 */
[----:B0-----:R-:W4:Y:S04]  /*2b240*/  LDL.LU R10, [R1+0x120] ;  /* 0x00012000010a7983 */ /* 0x001f280000300800 */
[----:B-1----:R-:W4:Y:S04]  /*2b250*/  LDL.LU R9, [R1+0x10c] ;  /* 0x00010c0001097983 */ /* 0x002f280000300800 */
[----:B------:R0:W-:Y:S04]  /*2b260*/  STS.U16 [R0+0x9800], R8 ;  /* 0x0098000800007388 */ /* 0x0001e80000000400 */
[----:B------:R1:W-:Y:S04]  /*2b270*/  STS.U16 [R0+0xa000], R7 ;  /* 0x00a0000700007388 */ /* 0x0003e80000000400 */
[----:B------:R1:W-:Y:S04]  /*2b280*/  STS.U16 [R0+0xa800], R6 ;  /* 0x00a8000600007388 */ /* 0x0003e80000000400 */
[----:B0-----:R-:W4:Y:S04]  /*2b290*/  LDL.LU R8, [R1+0x108] ;  /* 0x0001080001087983 */ /* 0x001f280000300800 */
[----:B-1----:R-:W4:Y:S04]  /*2b2a0*/  LDL.LU R7, [R1+0x104] ;  /* 0x0001040001077983 */ /* 0x002f280000300800 */
[----:B------:R0:W-:Y:S04]  /*2b2b0*/  STS.U16 [R0+0xb000], R5 ;  /* 0x00b0000500007388 */ /* 0x0001e80000000400 */
[----:B------:R-:W4:Y:S04]  /*2b2c0*/  LDL.LU R6, [R1+0x100] ;  /* 0x0001000001067983 */ /* 0x000f280000300800 */
[----:B------:R1:W-:Y:S04]  /*2b2d0*/  STS.U16 [R0+0xb800], R4 ;  /* 0x00b8000400007388 */ /* 0x0003e80000000400 */
[----:B0-----:R-:W4:Y:S04]  /*2b2e0*/  LDL.LU R5, [R1+0xfc] ;  /* 0x0000fc0001057983 */ /* 0x001f280000300800 */
[----:B------:R0:W-:Y:S04]  /*2b2f0*/  STS.U16 [R0+0xc000], R3 ;  /* 0x00c0000300007388 */ /* 0x0001e80000000400 */
[----:B-1----:R-:W4:Y:S04]  /*2b300*/  LDL.LU R4, [R1+0xf8] ;  /* 0x0000f80001047983 */ /* 0x002f280000300800 */
[----:B0-----:R-:W4:Y:S04]  /*2b310*/  LDL.LU R3, [R1+0xf4] ;  /* 0x0000f40001037983 */ /* 0x001f280000300800 */
[----:B---3--:R0:W-:Y:S04]  /*2b320*/  STS.U16 [R0+0xc800], R2 ;  /* 0x00c8000200007388 */ /* 0x0081e80000000400 */
[----:B------:R1:W-:Y:S04]  /*2b330*/  STS.U16 [R0+0xd000], R16 ;  /* 0x00d0001000007388 */ /* 0x0003e80000000400 */
[----:B0-----:R-:W3:Y:S04]  /*2b340*/  LDL.LU R2, [R1+0xf0] ;  /* 0x0000f00001027983 */ /* 0x001ee80000300800 */
[----:B--2---:R0:W-:Y:S04]  /*2b350*/  STS.U16 [R0+0xd800], R18 ;  /* 0x00d8001200007388 */ /* 0x0041e80000000400 */
[----:B-1----:R-:W2:Y:S04]  /*2b360*/  LDL.LU R16, [R1+0xec] ;  /* 0x0000ec0001107983 */ /* 0x002ea80000300800 */
        /* <DEDUP_REMOVED lines=16> */
[----:B0-----:R-:W4:Y:S04]  /*2b470*/  LDL.LU R9, [R1+0xc8] ;  /* 0x0000c80001097983 */ /* 0x001f280000300800 */
        /* <DEDUP_REMOVED lines=9> */
[----:B-1----:R-:W4:Y:S04]  /*2b510*/  LDL.LU R10, [R1+0xb4] ;  /* 0x0000b400010a7983 */ /* 0x002f280000300800 */
[----:B------:R-:W0:Y:S04]  /*2b520*/  S2R R14, SR_TID.X ;  /* 0x00000000000e7919 */ /* 0x000e280000002100 */
[----:B------:R1:W-:Y:S04]  /*2b530*/  STS.U16 [R0+0x15000], R8 ;  /* 0x0150000800007388 */ /* 0x0003e80000000400 */
[----:B------:R1:W-:Y:S04]  /*2b540*/  STS.U16 [R0+0x15800], R7 ;  /* 0x0158000700007388 */ /* 0x0003e80000000400 */
[----:B------:R0:W-:Y:S04]  /*2b550*/  STS.U16 [R0+0x16000], R6 ;  /* 0x0160000600007388 */ /* 0x0001e80000000400 */
[----:B-1----:R-:W4:Y:S04]  /*2b560*/  LDL.LU R8, [R1+0xb0] ;  /* 0x0000b00001087983 */ /* 0x002f280000300800 */
[----:B------:R-:W4:Y:S04]  /*2b570*/  LDL.LU R7, [R1+0xac] ;  /* 0x0000ac0001077983 */ /* 0x000f280000300800 */
[----:B------:R1:W-:Y:S04]  /*2b580*/  STS.U16 [R0+0x16800], R5 ;  /* 0x0168000500007388 */ /* 0x0003e80000000400 */
[----:B0-----:R-:W4:Y:S04]  /*2b590*/  LDL.LU R6, [R1+0xa8] ;  /* 0x0000a80001067983 */ /* 0x001f280000300800 */
[----:B------:R0:W-:Y:S04]  /*2b5a0*/  STS.U16 [R0+0x17000], R4 ;  /* 0x0170000400007388 */ /* 0x0001e80000000400 */
[----:B-1----:R-:W4:Y:S04]  /*2b5b0*/  LDL.LU R5, [R1+0xa4] ;  /* 0x0000a40001057983 */ /* 0x002f280000300800 */
[----:B------:R1:W-:Y:S04]  /*2b5c0*/  STS.U16 [R0+0x17800], R3 ;  /* 0x0178000300007388 */ /* 0x0003e80000000400 */
[----:B0-----:R-:W4:Y:S04]  /*2b5d0*/  LDL.LU R4, [R1+0xa0] ;  /* 0x0000a00001047983 */ /* 0x001f280000300800 */
[----:B-1----:R-:W4:Y:S01]  /*2b5e0*/  LDL.LU R3, [R1+0x9c] ;  /* 0x00009c0001037983 */ /* 0x002f220000300800 */
[----:B------:R-:W-:-:S03]  /*2b5f0*/  LOP3.LUT P2, RZ, R14, 0x80, RZ, 0xc0, !PT ;  /* 0x000000800eff7812 */ /* 0x000fc6000784c0ff */
[----:B------:R-:W-:Y:S04]  /*2b600*/  STS.U16 [R0+0x10800], R23 ;  /* 0x0108001700007388 */ /* 0x000fe80000000400 */
[----:B---3--:R0:W-:Y:S04]  /*2b610*/  STS.U16 [R0+0x18000], R2 ;  /* 0x0180000200007388 */ /* 0x0081e80000000400 */
[----:B--2---:R1:W-:Y:S04]  /*2b620*/  STS.U16 [R0+0x18800], R16 ;  /* 0x0188001000007388 */ /* 0x0043e80000000400 */
[----:B0-----:R-:W2:Y:S04]  /*2b630*/  LDL.LU R2, [R1+0x98] ;  /* 0x0000980001027983 */ /* 0x001ea80000300800 */
[----:B----4-:R0:W-:Y:S04]  /*2b640*/  STS.U16 [R0+0x19000], R18 ;  /* 0x0190001200007388 */ /* 0x0101e80000000400 */
[----:B-1----:R-:W3:Y:S04]  /*2b650*/  LDL.LU R16, [R1+0x94] ;  /* 0x0000940001107983 */ /* 0x002ee80000300800 */
[----:B------:R1:W-:Y:S04]  /*2b660*/  STS.U16 [R0+0x19800], R20 ;  /* 0x0198001400007388 */ /* 0x0003e80000000400 */
[----:B0-----:R-:W4:Y:S04]  /*2b670*/  LDL.LU R18, [R1+0x90] ;  /* 0x0000900001127983 */ /* 0x001f280000300800 */
[----:B------:R0:W-:Y:S04]  /*2b680*/  STS.U16 [R0+0x1a000], R22 ;  /* 0x01a0001600007388 */ /* 0x0001e80000000400 */
[----:B-1----:R-:W2:Y:S04]  /*2b690*/  LDL.LU R20, [R1+0x8c] ;  /* 0x00008c0001147983 */ /* 0x002ea80000300800 */
[----:B------:R1:W-:Y:S04]  /*2b6a0*/  STS.U16 [R0+0x1a800], R24 ;  /* 0x01a8001800007388 */ /* 0x0003e80000000400 */
[----:B0-----:R-:W2:Y:S04]  /*2b6b0*/  LDL.LU R22, [R1+0x88] ;  /* 0x0000880001167983 */ /* 0x001ea80000300800 */
[----:B------:R0:W-:Y:S04]  /*2b6c0*/  STS.U16 [R0+0x1b000], R26 ;  /* 0x01b0001a00007388 */ /* 0x0001e80000000400 */
[----:B-1----:R-:W2:Y:S04]  /*2b6d0*/  LDL.LU R24, [R1+0x84] ;  /* 0x0000840001187983 */ /* 0x002ea80000300800 */
[----:B------:R1:W-:Y:S04]  /*2b6e0*/  STS.U16 [R0+0x1b800], R28 ;  /* 0x01b8001c00007388 */ /* 0x0003e80000000400 */
[----:B0-----:R-:W2:Y:S04]  /*2b6f0*/  LDL.LU R26, [R1+0x80] ;  /* 0x00008000011a7983 */ /* 0x001ea80000300800 */
[----:B------:R-:W-:Y:S04]  /*2b700*/  STS.U16 [R0+0x1c000], R21 ;  /* 0x01c0001500007388 */ /* 0x000fe80000000400 */
[----:B-1----:R-:W2:Y:S04]  /*2b710*/  LDL.LU R28, [R1+0x7c] ;  /* 0x00007c00011c7983 */ /* 0x002ea80000300800 */
[----:B------:R-:W-:Y:S04]  /*2b720*/  STS.U16 [R0+0x1c800], R19 ;  /* 0x01c8001300007388 */ /* 0x000fe80000000400 */
[----:B------:R0:W-:Y:S04]  /*2b730*/  STS.U16 [R0+0x1d000], R9 ;  /* 0x01d0000900007388 */ /* 0x0001e80000000400 */
[----:B0-----:R-:W0:Y:S04]  /*2b740*/  S2R R9, SR_TID.X ;  /* 0x0000000000097919 */ /* 0x001e280000002100 */
[----:B------:R-:W-:Y:S04]  /*2b750*/  STL [R1+0x1680], R0 ;  /* 0x0016800001007387 */ /* 0x000fe80000100800 */
[----:B------:R-:W-:Y:S04]  /*2b760*/  STS.U16 [R0+0x1d800], R17 ;  /* 0x01d8001100007388 */ /* 0x000fe80000000400 */
[----:B------:R-:W-:Y:S04]  /*2b770*/  STS.U16 [R0+0x1e000], R13 ;  /* 0x01e0000d00007388 */ /* 0x000fe80000000400 */
[----:B------:R1:W-:Y:S01]  /*2b780*/  STS.U16 [R0+0x1e800], R12 ;  /* 0x01e8000c00007388 */ /* 0x0003e20000000400 */
[----:B0-----:R-:W-:-:S03]  /*2b790*/  LOP3.LUT R9, R9, 0x7f, RZ, 0xc0, !PT ;  /* 0x0000007f09097812 */ /* 0x001fc600078ec0ff */
[----:B------:R-:W-:Y:S02]  /*2b7a0*/  STS.U16 [R0+0x1f000], R11 ;  /* 0x01f0000b00007388 */ /* 0x000fe40000000400 */
[----:B-1----:R-:W-:Y:S02]  /*2b7b0*/  IMAD.SHL.U32 R12, R9, 0x2, RZ ;  /* 0x00000002090c7824 */ /* 0x002fe400078e00ff */
[----:B------:R0:W-:Y:S04]  /*2b7c0*/  STS.U16 [R0+0x1f800], R10 ;  /* 0x01f8000a00007388 */ /* 0x0001e80000000400 */
[----:B------:R-:W-:Y:S01]  /*2b7d0*/  STL [R1+0x3a6c], R14 ;  /* 0x003a6c0e01007387 */ /* 0x000fe20000100800 */
[----:B0-----:R-:W-:-:S03]  /*2b7e0*/  SEL R0, RZ, 0x110, !P2 ;  /* 0x00000110ff007807 */ /* 0x001fc60005000000 */
[----:B------:R0:W-:Y:S01]  /*2b7f0*/  STL [R1+0x3a70], R12 ;  /* 0x003a700c01007387 */ /* 0x0001e20000100800 */
[----:B------:R-:W-:-:S03]  /*2b800*/  LOP3.LUT R0, R0, R12, RZ, 0x3c, !PT ;  /* 0x0000000c00007212 */ /* 0x000fc600078e3cff */
[----:B0-----:R-:W2:Y:S04]  /*2b810*/  LDL.LU R12, [R1+0x6c] ;  /* 0x00006c00010c7983 */ /* 0x001ea80000300800 */
[----:B--2---:R0:W-:Y:S04]  /*2b820*/  STL [R1+0x3a74], R12 ;  /* 0x003a740c01007387 */ /* 0x0041e80000100800 */
[----:B0-----:R-:W2:Y:S04]  /*2b830*/  LDL.LU R12, [R1+0x70] ;  /* 0x00007000010c7983 */ /* 0x001ea80000300800 */
[----:B--2---:R0:W-:Y:S04]  /*2b840*/  STL [R1+0x3a78], R12 ;  /* 0x003a780c01007387 */ /* 0x0041e80000100800 */
[----:B0-----:R-:W2:Y:S01]  /*2b850*/  LDL.LU R12, [R1+0x74] ;  /* 0x00007400010c7983 */ /* 0x001ea20000300800 */
[----:B------:R-:W-:-:S05]  /*2b860*/  LOP3.LUT R0, R0, 0x20, RZ, 0x3c, !PT ;  /* 0x0000002000007812 */ /* 0x000fca00078e3cff */
[----:B------:R-:W-:Y:S04]  /*2b870*/  STS.U16 [R0+0x200], R8 ;  /* 0x0002000800007388 */ /* 0x000fe80000000400 */
[----:B------:R-:W-:Y:S04]  /*2b880*/  STS.U16 [R0+0xa00], R7 ;  /* 0x000a000700007388 */ /* 0x000fe80000000400 */
[----:B--2---:R0:W-:Y:S04]  /*2b890*/  STL [R1+0x3a7c], R12 ;  /* 0x003a7c0c01007387 */ /* 0x0041e80000100800 */
[----:B0-----:R-:W2:Y:S04]  /*2b8a0*/  LDL.LU R12, [R1+0x78] ;  /* 0x00007800010c7983 */ /* 0x001ea80000300800 */
        /* <DEDUP_REMOVED lines=14> */
[----:B------:R0:W-:Y:S04]  /*2b990*/  STS.U16 [R0+0x1200], R6 ;  /* 0x0012000600007388 */ /* 0x0001e80000000400 */
[----:B------:R-:W2:Y:S04]  /*2b9a0*/  LDL.LU R7, [R1+0x30] ;  /* 0x0000300001077983 */ /* 0x000ea80000300800 */
[----:B------:R1:W-:Y:S04]  /*2b9b0*/  STS.U16 [R0+0x1a00], R5 ;  /* 0x001a000500007388 */ /* 0x0003e80000000400 */
[----:B0-----:R-:W2:Y:S04]  /*2b9c0*/  LDL.LU R6, [R1+0x2c] ;  /* 0x00002c0001067983 */ /* 0x001ea80000300800 */
[----:B------:R0:W-:Y:S04]  /*2b9d0*/  STS.U16 [R0+0x2200], R4 ;  /* 0x0022000400007388 */ /* 0x0001e80000000400 */
[----:B-1----:R-:W2:Y:S04]  /*2b9e0*/  LDL.LU R5, [R1+0x28] ;  /* 0x0000280001057983 */ /* 0x002ea80000300800 */
[----:B------:R1:W-:Y:S04]  /*2b9f0*/  STS.U16 [R0+0x2a00], R3 ;  /* 0x002a000300007388 */ /* 0x0003e80000000400 */
[----:B0-----:R-:W2:Y:S04]  /*2ba00*/  LDL.LU R4, [R1+0x24] ;  /* 0x0000240001047983 */ /* 0x001ea80000300800 */
[----:B------:R0:W-:Y:S04]  /*2ba10*/  STS.U16 [R0+0x3200], R2 ;  /* 0x0032000200007388 */ /* 0x0001e80000000400 */
[----:B-1----:R-:W2:Y:S04]  /*2ba20*/  LDL.LU R3, [R1+0x20] ;  /* 0x0000200001037983 */ /* 0x002ea80000300800 */
[----:B---3--:R1:W-:Y:S04]  /*2ba30*/  STS.U16 [R0+0x3a00], R16 ;  /* 0x003a001000007388 */ /* 0x0083e80000000400 */
[----:B0-----:R-:W3:Y:S04]  /*2ba40*/  LDL.LU R2, [R1+0x1c] ;  /* 0x00001c0001027983 */ /* 0x001ee80000300800 */
[----:B----4-:R0:W-:Y:S04]  /*2ba50*/  STS.U16 [R0+0x4200], R18 ;  /* 0x0042001200007388 */ /* 0x0101e80000000400 */
[----:B-1----:R-:W2:Y:S04]  /*2ba60*/  LDL.LU R16, [R1+0x18] ;  /* 0x0000180001107983 */ /* 0x002ea80000300800 */
[----:B------:R1:W-:Y:S04]  /*2ba70*/  STS.U16 [R0+0x4a00], R20 ;  /* 0x004a001400007388 */ /* 0x0003e80000000400 */
[----:B0-----:R-:W3:Y:S04]  /*2ba80*/  LDL.LU R18, [R1+0x14] ;  /* 0x0000140001127983 */ /* 0x001ee80000300800 */
[----:B------:R0:W-:Y:S04]  /*2ba90*/  STS.U16 [R0+0x5200], R22 ;  /* 0x0052001600007388 */ /* 0x0001e80000000400 */
[----:B-1----:R-:W3:Y:S04]  /*2baa0*/  LDL.LU R20, [R1+0x10] ;  /* 0x0000100001147983 */ /* 0x002ee80000300800 */
[----:B------:R1:W-:Y:S04]  /*2bab0*/  STS.U16 [R0+0x5a00], R24 ;  /* 0x005a001800007388 */ /* 0x0003e80000000400 */
[----:B0-----:R-:W3:Y:S04]  /*2bac0*/  LDL.LU R22, [R1+0xc] ;  /* 0x00000c0001167983 */ /* 0x001ee80000300800 */
[----:B------:R0:W-:Y:S04]  /*2bad0*/  STS.U16 [R0+0x6200], R26 ;  /* 0x0062001a00007388 */ /* 0x0001e80000000400 */
[----:B-1----:R-:W3:Y:S04]  /*2bae0*/  LDL.LU R24, [R1+0x8] ;  /* 0x0000080001187983 */ /* 0x002ee80000300800 */
[----:B------:R1:W-:Y:S04]  /*2baf0*/  STS.U16 [R0+0x6a00], R28 ;  /* 0x006a001c00007388 */ /* 0x0003e80000000400 */
[----:B0-----:R-:W3:Y:S04]  /*2bb00*/  LDL.LU R26, [R1+0x4] ;  /* 0x00000400011a7983 */ /* 0x001ee80000300800 */
[----:B-1----:R-:W3:Y:S04]  /*2bb10*/  LDL.LU R28, [R1] ;  /* 0x00000000011c7983 */ /* 0x002ee80000300800 */
[----:B--2---:R0:W-:Y:S04]  /*2bb20*/  STS.U16 [R0+0x7200], R12 ;  /* 0x0072000c00007388 */ /* 0x0041e80000000400 */
[----:B0-----:R-:W2:Y:S04]  /*2bb30*/  LDL.LU R12, [R1+0x3a7c] ;  /* 0x003a7c00010c7983 */ /* 0x001ea80000300800 */
[----:B--2---:R0:W-:Y:S04]  /*2bb40*/  STS.U16 [R0+0x7a00], R12 ;  /* 0x007a000c00007388 */ /* 0x0041e80000000400 */
[----:B0-----:R-:W2:Y:S04]  /*2bb50*/  LDL.LU R12, [R1+0x3a78] ;  /* 0x003a7800010c7983 */ /* 0x001ea80000300800 */
[----:B--2---:R0:W-:Y:S04]  /*2bb60*/  STS.U16 [R0+0x8200], R12 ;  /* 0x0082000c00007388 */ /* 0x0041e80000000400 */
[----:B0-----:R-:W2:Y:S04]  /*2bb70*/  LDL.LU R12, [R1+0x3a74] ;  /* 0x003a7400010c7983 */ /* 0x001ea80000300800 */
[----:B--2---:R0:W-:Y:S04]  /*2bb80*/  STS.U16 [R0+0x8a00], R12 ;  /* 0x008a000c00007388 */ /* 0x0041e80000000400 */
[----:B------:R1:W-:Y:S04]  /*2bb90*/  STS.U16 [R0+0x9200], R14 ;  /* 0x0092000e00007388 */ /* 0x0003e80000000400 */
[----:B------:R2:W-:Y:S04]  /*2bba0*/  STS.U16 [R0+0x9a00], R15 ;  /* 0x009a000f00007388 */ /* 0x0005e80000000400 */
[----:B0-----:R-:W4:Y:S04]  /*2bbb0*/  LDL.LU R12, [R1+0x3a70] ;  /* 0x003a7000010c7983 */ /* 0x001f280000300800 */
[----:B-1----:R-:W4:Y:S04]  /*2bbc0*/  LDL.LU R14, [R1+0x3a6c] ;  /* 0x003a6c00010e7983 */ /* 0x002f280000300800 */
[----:B--2---:R-:W2:Y:S04]  /*2bbd0*/  LDL.LU R15, [R1+0x3a68] ;  /* 0x003a6800010f7983 */ /* 0x004ea80000300800 */
[----:B------:R0:W-:Y:S04]  /*2bbe0*/  STS.U16 [R0+0xa200], R29 ;  /* 0x00a2001d00007388 */ /* 0x0001e80000000400 */
[----:B------:R1:W-:Y:S04]  /*2bbf0*/  STS.U16 [R0+0xaa00], R27 ;  /* 0x00aa001b00007388 */ /* 0x0003e80000000400 */
[----:B------:R3:W-:Y:S04]  /*2bc00*/  STS.U16 [R0+0xb200], R25 ;  /* 0x00b2001900007388 */ /* 0x0007e80000000400 */
[----:B0-----:R-:W2:Y:S04]  /*2bc10*/  LDL.LU R29, [R1+0x3a64] ;  /* 0x003a6400011d7983 */ /* 0x001ea80000300800 */
[----:B-1----:R-:W2:Y:S04]  /*2bc20*/  LDL.LU R27, [R1+0x3a60] ;  /* 0x003a6000011b7983 */ /* 0x002ea80000300800 */
[----:B---3--:R-:W3:Y:S04]  /*2bc30*/  LDL.LU R25, [R1+0x3a5c] ;  /* 0x003a5c0001197983 */ /* 0x008ee80000300800 */
[----:B------:R0:W-:Y:S04]  /*2bc40*/  STS.U16 [R0+0xba00], R23 ;  /* 0x00ba001700007388 */ /* 0x0001e80000000400 */
[----:B------:R1:W-:Y:S04]  /*2bc50*/  STS.U16 [R0+0xc200], R21 ;  /* 0x00c2001500007388 */ /* 0x0003e80000000400 */
[----:B------:R1:W-:Y:S04]  /*2bc60*/  STS.U16 [R0+0xca00], R19 ;  /* 0x00ca001300007388 */ /* 0x0003e80000000400 */
[----:B0-----:R-:W2:Y:S04]  /*2bc70*/  LDL.LU R23, [R1+0x3a58] ;  /* 0x003a580001177983 */ /* 0x001ea80000300800 */
[----:B-1----:R-:W2:Y:S04]  /*2bc80*/  LDL.LU R21, [R1+0x3a54] ;  /* 0x003a540001157983 */ /* 0x002ea80000300800 */
[----:B------:R-:W2:Y:S04]  /*2bc90*/  LDL.LU R19, [R1+0x3a50] ;  /* 0x003a500001137983 */ /* 0x000ea80000300800 */
        /* <DEDUP_REMOVED lines=37> */
[----:B0-----:R-:W2:Y:S04]  /*2bef0*/  LDL.LU R28, [R1+0x3a04] ;  /* 0x003a0400011c7983 */ /* 0x001ea80000300800 */
[----:B--2---:R-:W-:Y:S04]  /*2bf00*/  STS.U16 [R0+0x16a00], R28 ;  /* 0x016a001c00007388 */ /* 0x004fe80000000400 */
[----:B------:R-:W-:Y:S04]  /*2bf10*/  STS.U16 [R0+0x17200], R26 ;  /* 0x0172001a00007388 */ /* 0x000fe80000000400 */
[----:B------:R-:W-:Y:S04]  /*2bf20*/  STS.U16 [R0+0x17a00], R24 ;  /* 0x017a001800007388 */ /* 0x000fe80000000400 */
[----:B------:R-:W-:Y:S04]  /*2bf30*/  STS.U16 [R0+0x18200], R22 ;  /* 0x0182001600007388 */ /* 0x000fe80000000400 */
[----:B------:R-:W-:Y:S04]  /*2bf40*/  STS.U16 [R0+0x18a00], R20 ;  /* 0x018a001400007388 */ /* 0x000fe80000000400 */
[----:B------:R-:W-:Y:S04]  /*2bf50*/  STS.U16 [R0+0x19200], R18 ;  /* 0x0192001200007388 */ /* 0x000fe80000000400 */
[----:B------:R-:W-:Y:S04]  /*2bf60*/  STL [R1+0x38b0], R28 ;  /* 0x0038b01c01007387 */ /* 0x000fe80000100800 */
[----:B------:R-:W-:Y:S04]  /*2bf70*/  STS.U16 [R0+0x19a00], R16 ;  /* 0x019a001000007388 */ /* 0x000fe80000000400 */
[----:B------:R-:W-:Y:S04]  /*2bf80*/  STL [R1+0x38b4], R28 ;  /* 0x0038b41c01007387 */ /* 0x000fe80000100800 */
[----:B------:R0:W-:Y:S04]  /*2bf90*/  STS.U16 [R0+0x1a200], R2 ;  /* 0x01a2000200007388 */ /* 0x0001e80000000400 */
[----:B------:R-:W-:Y:S04]  /*2bfa0*/  STL [R1+0x39f8], R28 ;  /* 0x0039f81c01007387 */ /* 0x000fe80000100800 */
[----:B------:R1:W-:Y:S04]  /*2bfb0*/  STS.U16 [R0+0x1aa00], R3 ;  /* 0x01aa000300007388 */ /* 0x0003e80000000400 */
[----:B0-----:R-:W2:Y:S04]  /*2bfc0*/  LDL R2, [R1+0x10dc] ;  /* 0x0010dc0001027983 */ /* 0x001ea80000100800 */
[----:B-1----:R-:W2:Y:S01]  /*2bfd0*/  LDL R3, [R1+0x97c] ;  /* 0x00097c0001037983 */ /* 0x002ea20000100800 */
[----:B----4-:R-:W-:-:S04]  /*2bfe0*/  LOP3.LUT P1, RZ, R14, 0x80, RZ, 0xc0, !PT ;  /* 0x000000800eff7812 */ /* 0x010fc8000782c0ff */
[----:B------:R-:W-:-:S04]  /*2bff0*/  SEL R14, RZ, 0x110, !P1 ;  /* 0x00000110ff0e7807 */ /* 0x000fc80004800000 */
[----:B------:R-:W-:Y:S02]  /*2c000*/  LOP3.LUT R14, R14, R12, RZ, 0x3c, !PT ;  /* 0x0000000c0e0e7212 */ /* 0x000fe400078e3cff */
[----:B------:R-:W4:Y:S01]  /*2c010*/  LDL.LU R12, [R1+0x3a00] ;  /* 0x003a0000010c7983 */ /* 0x000f220000300800 */
[----:B------:R-:W-:-:S03]  /*2c020*/  PRMT R28, RZ, 0x7610, R28 ;  /* 0x00007610ff1c7816 */ /* 0x000fc6000000001c */
[----:B------:R-:W-:Y:S04]  /*2c030*/  STS.U16 [R0+0x1b200], R4 ;  /* 0x01b2000400007388 */ /* 0x000fe80000000400 */
[----:B--2---:R-:W2:Y:S04]  /*2c040*/  @!P0 LDG.E.U16 R28, [R2.64] ;  /* 0x0000000a021c8981 */ /* 0x004ea8000c1e1500 */
[----:B------:R-:W-:Y:S01]  /*2c050*/  STS.U16 [R0+0x1ba00], R5 ;  /* 0x01ba000500007388 */ /* 0x000fe20000000400 */
[----:B------:R-:W-:-:S03]  /*2c060*/  LOP3.LUT R14, R14, 0x40, RZ, 0x3c, !PT ;  /* 0x000000400e0e7812 */ /* 0x000fc600078e3cff */
[----:B------:R-:W-:Y:S04]  /*2c070*/  STS.U16 [R0+0x1c200], R6 ;  /* 0x01c2000600007388 */ /* 0x000fe80000000400 */
[----:B------:R-:W-:Y:S04]  /*2c080*/  STS.U16 [R0+0x1ca00], R7 ;  /* 0x01ca000700007388 */ /* 0x000fe80000000400 */
[----:B------:R-:W-:Y:S04]  /*2c090*/  STS.U16 [R0+0x1d200], R8 ;  /* 0x01d2000800007388 */ /* 0x000fe80000000400 */
[----:B------:R-:W-:Y:S04]  /*2c0a0*/  STS.U16 [R0+0x1da00], R9 ;  /* 0x01da000900007388 */ /* 0x000fe80000000400 */
[----:B------:R-:W-:Y:S04]  /*2c0b0*/  STS.U16 [R0+0x1e200], R10 ;  /* 0x01e2000a00007388 */ /* 0x000fe80000000400 */
[----:B------:R-:W-:Y:S04]  /*2c0c0*/  STS.U16 [R0+0x1ea00], R11 ;  /* 0x01ea000b00007388 */ /* 0x000fe80000000400 */
[----:B----4-:R-:W-:Y:S04]  /*2c0d0*/  STS.U16 [R0+0x1f200], R12 ;  /* 0x01f2000c00007388 */ /* 0x010fe80000000400 */
[----:B------:R0:W-:Y:S04]  /*2c0e0*/  STS.U16 [R0+0x1fa00], R13 ;  /* 0x01fa000d00007388 */ /* 0x0001e80000000400 */
[----:B------:R-:W-:Y:S04]  /*2c0f0*/  STS.U16 [R14+0x400], R17 ;  /* 0x000400110e007388 */ /* 0x000fe80000000400 */
[----:B------:R-:W-:Y:S04]  /*2c100*/  STS.U16 [R14+0xc00], R19 ;  /* 0x000c00130e007388 */ /* 0x000fe80000000400 */
[----:B------:R-:W-:Y:S04]  /*2c110*/  STS.U16 [R14+0x1400], R21 ;  /* 0x001400150e007388 */ /* 0x000fe80000000400 */
[----:B------:R-:W-:Y:S04]  /*2c120*/  STS.U16 [R14+0x1c00], R23 ;  /* 0x001c00170e007388 */ /* 0x000fe80000000400 */
[----:B---3--:R-:W-:Y:S04]  /*2c130*/  STS.U16 [R14+0x2400], R25 ;  /* 0x002400190e007388 */ /* 0x008fe80000000400 */
[----:B------:R-:W-:Y:S04]  /*2c140*/  STS.U16 [R14+0x2c00], R27 ;  /* 0x002c001b0e007388 */ /* 0x000fe80000000400 */
[----:B0-----:R-:W3:Y:S04]  /*2c150*/  LDL.LU R0, [R1+0x1148] ;  /* 0x0011480001007983 */ /* 0x001ee80000300800 */
[----:B------:R0:W-:Y:S04]  /*2c160*/  STS.U16 [R14+0x3400], R29 ;  /* 0x0034001d0e007388 */ /* 0x0001e80000000400 */
[----:B0-----:R-:W4:Y:S04]  /*2c170*/  LDL.LU R14, [R1+0x39fc] ;  /* 0x0039fc00010e7983 */ /* 0x001f280000300800 */
[----:B--2---:R0:W-:Y:S04]  /*2c180*/  STL [R1+0x188], R28 ;  /* 0x0001881c01007387 */ /* 0x0041e80000100800 */
[----:B0-----:R-:W2:Y:S04]  /*2c190*/  LDL.LU R28, [R1+0x39f8] ;  /* 0x0039f800011c7983 */ /* 0x001ea80000300800 */
[----:B------:R-:W2:Y:S04]  /*2c1a0*/  LDL R2, [R1+0x10c8] ;  /* 0x0010c80001027983 */ /* 0x000ea80000100800 */
[----:B------:R-:W2:Y:S01]  /*2c1b0*/  LDL R3, [R1+0x10cc] ;  /* 0x0010cc0001037983 */ /* 0x000ea20000100800 */
[----:B----4-:R-:W-:-:S02]  /*2c1c0*/  PRMT R14, RZ, 0x7610, R14 ;  /* 0x00007610ff0e7816 */ /* 0x010fc4000000000e */
[----:B--2---:R-:W-:-:S04]  /*2c1d0*/  @!P0 LOP3.LUT R3, R3, R2, RZ, 0x3c, !PT ;  /* 0x0000000203038212 */ /* 0x004fc800078e3cff */
[----:B------:R-:W-:-:S04]  /*2c1e0*/  @!P0 LOP3.LUT R2, R3, R2, RZ, 0x3c, !PT ;  /* 0x0000000203028212 */ /* 0x000fc800078e3cff */
        /* <DEDUP_REMOVED lines=24> */
[----:B----4-:R-:W-:-:S02]  /*2c370*/  PRMT R15, RZ, 0x7610, R15 ;  /* 0x00007610ff0f7816 */ /* 0x010fc4000000000f */
[----:B---3--:R-:W-:-:S04]  /*2c380*/  @!P0 LOP3.LUT R3, R3, R2, RZ, 0x3c, !PT ;  /* 0x0000000203038212 */ /* 0x008fc800078e3cff */
[----:B------:R-:W-:-:S04]  /*2c390*/  @!P0 LOP3.LUT R2, R3, R2, RZ, 0x3c, !PT ;  /* 0x0000000203028212 */ /* 0x000fc800078e3cff */
[----:B------:R-:W-:-:S05]  /*2c3a0*/  @!P0 LOP3.LUT R3, R3, R2, RZ, 0x3c, !PT ;  /* 0x0000000203038212 */ /* 0x000fca00078e3cff */
[----:B------:R-:W3:Y:S04]  /*2c3b0*/  @!P0 LDG.E.U16 R15, [R2.64] ;  /* 0x0000000a020f8981 */ /* 0x000ee8000c1e1500 */
[----:B---3--:R0:W-:Y:S04]  /*2c3c0*/  STL [R1+0x178], R15 ;  /* 0x0001780f01007387 */ /* 0x0081e80000100800 */
[----:B0-----:R-:W3:Y:S01]  /*2c3d0*/  LDL.LU R15, [R1+0x39e8] ;  /* 0x0039e800010f7983 */ /* 0x001ee20000300800 */
[----:B------:R-:W4:Y:S02]  /*2c3e0*/  LDL R2, [R1+0x1048] ;  /* 0x0010480001027983 */ /* 0x000f240000100800 */
[----:B------:R-:W4:Y:S01]  /*2c3f0*/  LDL R3, [R1+0x104c] ;  /* 0x00104c0001037983 */ /* 0x000f220000100800 */
[----:B--2---:R-:W-:-:S02]  /*2c400*/  PRMT R14, RZ, 0x7610, R14 ;  /* 0x00007610ff0e7816 */ /* 0x004fc4000000000e */
[----:B----4-:R-:W-:-:S04]  /*2c410*/  @!P0 LOP3.LUT R3, R3, R2, RZ, 0x3c, !PT ;  /* 0x0000000203038212 */ /* 0x010fc800078e3cff */
[----:B------:R-:W-:-:S04]  /*2c420*/  @!P0 LOP3.LUT R2, R3, R2, RZ, 0x3c, !PT ;  /* 0x0000000203028212 */ /* 0x000fc800078e3cff */
[----:B------:R-:W-:-:S05]  /*2c430*/  @!P0 LOP3.LUT R3, R3, R2, RZ, 0x3c, !PT ;  /* 0x0000000203038212 */ /* 0x000fca00078e3cff */
[----:B------:R-:W2:Y:S04]  /*2c440*/  @!P0 LDG.E.U16 R14, [R2.64] ;  /* 0x0000000a020e8981 */ /* 0x000ea8000c1e1500 */
[----:B--2---:R0:W-:Y:S04]  /*2c450*/  STL [R1+0x174], R14 ;  /* 0x0001740e01007387 */ /* 0x0041e80000100800 */
[----:B0-----:R-:W2:Y:S01]  /*2c460*/  LDL.LU R14, [R1+0x39e4] ;  /* 0x0039e400010e7983 */ /* 0x001ea20000300800 */
[----:B------:R-:W4:Y:S02]  /*2c470*/  LDL R2, [R1+0x1028] ;  /* 0x0010280001027983 */ /* 0x000f240000100800 */
[----:B------:R-:W4:Y:S01]  /*2c480*/  LDL R3, [R1+0x102c] ;  /* 0x00102c0001037983 */ /* 0x000f220000100800 */
[----:B---3--:R-:W-:-:S02]  /*2c490*/  PRMT R15, RZ, 0x7610, R15 ;  /* 0x00007610ff0f7816 */ /* 0x008fc4000000000f */
[----:B----4-:R-:W-:-:S04]  /*2c4a0*/  @!P0 LOP3.LUT R3, R3, R2, RZ, 0x3c, !PT ;  /* 0x0000000203038212 */ /* 0x010fc800078e3cff */
        /* <DEDUP_REMOVED lines=339> */
[----:B------:R-:W4:Y:S02]  /*2d9e0*/  LDL R3, [R1+0xdcc] ;  /* 0x000dcc0001037983 */ /* 0x000f240000100800 */
[----:B----4-:R-:W-:-:S02]  /*2d9f0*/  @!P0 LOP3.LUT R3, R3, R2, RZ, 0x3c, !PT ;  /* 0x0000000203038212 */ /* 0x010fc400078e3cff */
[----:B--2---:R-:W-:Y:S02]  /*2da00*/  PRMT R14, RZ, 0x7610, R14 ;  /* 0x00007610ff0e7816 */ /* 0x004fe4000000000e */
        /* <DEDUP_REMOVED lines=267> */
[----:B------:R-:W4:Y:S01]  /*2eac0*/  LDL R3, [R1+0xbec] ;  /* 0x000bec0001037983 */ /* 0x000f220000100800 */
[----:B------:R-:W-:-:S02]  /*2ead0*/  PRMT R13, RZ, 0x7610, R13 ;  /* 0x00007610ff0d7816 */ /* 0x000fc4000000000d */
[----:B----4-:R-:W-:-:S04]  /*2eae0*/  @!P0 LOP3.LUT R3, R3, R2, RZ, 0x3c, !PT ;  /* 0x0000000203038212 */ /* 0x010fc800078e3cff */
[----:B------:R-:W-:-:S04]  /*2eaf0*/  @!P0 LOP3.LUT R2, R3, R2, RZ, 0x3c, !PT ;  /* 0x0000000203028212 */ /* 0x000fc800078e3cff */
[----:B------:R-:W-:-:S05]  /*2eb00*/  @!P0 LOP3.LUT R3, R3, R2, RZ, 0x3c, !PT ;  /* 0x0000000203038212 */ /* 0x000fca00078e3cff */
[----:B------:R0:W4:Y:S04]  /*2eb10*/  @!P0 LDG.E.U16 R13, [R2.64] ;  /* 0x0000000a020d8981 */ /* 0x000128000c1e1500 */
[----:B0-----:R-:W3:Y:S04]  /*2eb20*/  LDL R2, [R1+0xbd0] ;  /* 0x000bd00001027983 */ /* 0x001ee80000100800 */
[----:B------:R-:W3:Y:S01]  /*2eb30*/  LDL R3, [R1+0xbd4] ;  /* 0x000bd40001037983 */ /* 0x000ee20000100800 */
[----:B--2---:R-:W-:Y:S02]  /*2eb40*/  PRMT R14, RZ, 0x7610, R14 ;  /* 0x00007610ff0e7816 */ /* 0x004fe4000000000e */
[----:B---3--:R-:W-:-:S04]  /*2eb50*/  @!P0 LOP3.LUT R3, R3, R2, RZ, 0x3c, !PT ;  /* 0x0000000203038212 */ /* 0x008fc800078e3cff */
[----:B------:R-:W-:-:S04]  /*2eb60*/  @!P0 LOP3.LUT R2, R3, R2, RZ, 0x3c, !PT ;  /* 0x0000000203028212 */ /* 0x000fc800078e3cff */
[----:B------:R-:W-:-:S05]  /*2eb70*/  @!P0 LOP3.LUT R3, R3, R2, RZ, 0x3c, !PT ;  /* 0x0000000203038212 */ /* 0x000fca00078e3cff */
[----:B------:R-:W2:Y:S04]  /*2eb80*/  @!P0 LDG.E.U16 R14, [R2.64] ;  /* 0x0000000a020e8981 */ /* 0x000ea8000c1e1500 */
[----:B----4-:R0:W-:Y:S04]  /*2eb90*/  STL [R1+0x50], R13 ;  /* 0x0000500d01007387 */ /* 0x0101e80000100800 */
[----:B0-----:R-:W3:Y:S04]  /*2eba0*/  LDL R13, [R1+0xb8c] ;  /* 0x000b8c00010d7983 */ /* 0x001ee80000100800 */
        /* <DEDUP_REMOVED lines=39> */
[----:B---3--:R-:W-:-:S02]  /*2ee20*/  @!P0 IMAD.MOV.U32 R2, RZ, RZ, R13 ;  /* 0x000000ffff028224 */ /* 0x008fc400078e000d */
[----:B------:R-:W3:Y:S01]  /*2ee30*/  LDL R13, [R1+0xb34] ;  /* 0x000b3400010d7983 */ /* 0x000ee20000100800 */
[----:B--2---:R-:W-:-:S06]  /*2ee40*/  PRMT R14, RZ, 0x7610, R14 ;  /* 0x00007610ff0e7816 */ /* 0x004fcc000000000e */
[----:B----4-:R-:W2:Y:S04]  /*2ee50*/  @!P0 LDG.E.U16 R14, [R2.64] ;  /* 0x0000000a020e8981 */ /* 0x010ea8000c1e1500 */
        /* <DEDUP_REMOVED lines=8> */
[----:B------:R-:W4:Y:S04]  /*2eee0*/  @!P0 LDG.E.U16 R15, [R2.64] ;  /* 0x0000000a020f8981 */ /* 0x000f28000c1e1500 */
[----:B----4-:R0:W-:Y:S04]  /*2eef0*/  STL [R1+0x34], R15 ;  /* 0x0000340f01007387 */ /* 0x0101e80000100800 */
[----:B0-----:R-:W4:Y:S01]  /*2ef00*/  LDL.LU R15, [R1+0x38b8] ;  /* 0x0038b800010f7983 */ /* 0x001f220000300800 */
[----:B------:R-:W2:Y:S02]  /*2ef10*/  LDL R2, [R1+0xb68] ;  /* 0x000b680001027983 */ /* 0x000ea40000100800 */
[----:B------:R-:W2:Y:S02]  /*2ef20*/  LDL R3, [R1+0xb6c] ;  /* 0x000b6c0001037983 */ /* 0x000ea40000100800 */
[----:B--2---:R-:W-:-:S02]  /*2ef30*/  @!P0 LOP3.LUT R3, R3, R2, RZ, 0x3c, !PT ;  /* 0x0000000203038212 */ /* 0x004fc400078e3cff */
[----:B----4-:R-:W-:Y:S02]  /*2ef40*/  PRMT R15, RZ, 0x7610, R15 ;  /* 0x00007610ff0f7816 */ /* 0x010fe4000000000f */
[----:B------:R-:W-:-:S04]  /*2ef50*/  @!P0 LOP3.LUT R2, R3, R2, RZ, 0x3c, !PT ;  /* 0x0000000203028212 */ /* 0x000fc800078e3cff */
[----:B------:R-:W-:-:S05]  /*2ef60*/  @!P0 LOP3.LUT R3, R3, R2, RZ, 0x3c, !PT ;  /* 0x0000000203038212 */ /* 0x000fca00078e3cff */
[----:B------:R0:W2:Y:S04]  /*2ef70*/  @!P0 LDG.E.U16 R15, [R2.64] ;  /* 0x0000000a020f8981 */ /* 0x0000a8000c1e1500 */
[----:B0-----:R-:W4:Y:S04]  /*2ef80*/  LDL R2, [R1+0xb50] ;  /* 0x000b500001027983 */ /* 0x001f280000100800 */
[----:B------:R-:W4:Y:S01]  /*2ef90*/  LDL R3, [R1+0xb54] ;  /* 0x000b540001037983 */ /* 0x000f220000100800 */
[----:B------:R-:W-:Y:S02]  /*2efa0*/  PRMT R14, RZ, 0x7610, R14 ;  /* 0x00007610ff0e7816 */ /* 0x000fe4000000000e */
[----:B----4-:R-:W-:-:S04]  /*2efb0*/  @!P0 LOP3.LUT R3, R3, R2, RZ, 0x3c, !PT ;  /* 0x0000000203038212 */ /* 0x010fc800078e3cff */
[----:B------:R-:W-:-:S04]  /*2efc0*/  @!P0 LOP3.LUT R2, R3, R2, RZ, 0x3c, !PT ;  /* 0x0000000203028212 */ /* 0x000fc800078e3cff */
[----:B------:R-:W-:Y:S01]  /*2efd0*/  @!P0 LOP3.LUT R3, R3, R2, RZ, 0x3c, !PT ;  /* 0x0000000203038212 */ /* 0x000fe200078e3cff */
[----:B--2---:R0:W-:Y:S04]  /*2efe0*/  STL [R1+0x30], R15 ;  /* 0x0000300f01007387 */ /* 0x0041e80000100800 */
[----:B------:R1:W2:Y:S01]  /*2eff0*/  @!P0 LDG.E.U16 R14, [R2.64] ;  /* 0x0000000a020e8981 */ /* 0x0002a2000c1e1500 */
[----:B------:R-:W-:-:S03]  /*2f000*/  PRMT R28, RZ, 0x7610, R28 ;  /* 0x00007610ff1c7816 */ /* 0x000fc6000000001c */
[----:B0-----:R-:W4:Y:S04]  /*2f010*/  LDL R15, [R1+0xb14] ;  /* 0x000b1400010f7983 */ /* 0x001f280000100800 */
[----:B-1----:R-:W2:Y:S04]  /*2f020*/  LDL R2, [R1+0xb48] ;  /* 0x000b480001027983 */ /* 0x002ea80000100800 */
        /* <DEDUP_REMOVED lines=23> */
[----:B0-----:R-:W2:Y:S01]  /*2f1a0*/  LDL R3, [R1+0xb10] ;  /* 0x000b100001037983 */ /* 0x001ea20000100800 */
[----:B------:R-:W-:Y:S01]  /*2f1b0*/  PRMT R7, RZ, 0x7610, R7 ;  /* 0x00007610ff077816 */ /* 0x000fe20000000007 */
[----:B------:R-:W-:Y:S02]  /*2f1c0*/  @!P0 IMAD.MOV.U32 R2, RZ, RZ, R15 ;  /* 0x000000ffff028224 */ /* 0x000fe400078e000f */
[----:B----4-:R0:W-:Y:S01]  /*2f1d0*/  STL [R1+0x20], R12 ;  /* 0x0000200c01007387 */ /* 0x0101e20000100800 */
[----:B------:R-:W-:Y:S01]  /*2f1e0*/  PRMT R11, RZ, 0x7610, R11 ;  /* 0x00007610ff0b7816 */ /* 0x000fe2000000000b */
[----:B------:R-:W4:Y:S02]  /*2f1f0*/  LDL R15, [R1+0xad0] ;  /* 0x000ad000010f7983 */ /* 0x000f240000100800 */
[----:B--2---:R1:W2:Y:S04]  /*2f200*/  @!P0 LDG.E.U16 R7, [R2.64] ;  /* 0x0000000a02078981 */ /* 0x0042a8000c1e1500 */
[----:B0-----:R-:W3:Y:S04]  /*2f210*/  LDL R12, [R1+0xaec] ;  /* 0x000aec00010c7983 */ /* 0x001ee80000100800 */
[----:B-1----:R-:W3:Y:S01]  /*2f220*/  LDL R3, [R1+0xb08] ;  /* 0x000b080001037983 */ /* 0x002ee20000100800 */
[----:B------:R-:W-:-:S03]  /*2f230*/  @!P0 IMAD.MOV.U32 R2, RZ, RZ, R14 ;  /* 0x000000ffff028224 */ /* 0x000fc600078e000e */
[----:B--2---:R0:W-:Y:S01]  /*2f240*/  STL [R1+0x1c], R7 ;  /* 0x00001c0701007387 */ /* 0x0041e20000100800 */
[----:B------:R-:W-:Y:S01]  /*2f250*/  PRMT R9, RZ, 0x7610, R9 ;  /* 0x00007610ff097816 */ /* 0x000fe20000000009 */
[----:B------:R-:W2:Y:S02]  /*2f260*/  LDL R14, [R1+0xac8] ;  /* 0x000ac800010e7983 */ /* 0x000ea40000100800 */
[----:B---3--:R1:W3:Y:S04]  /*2f270*/  @!P0 LDG.E.U16 R11, [R2.64] ;  /* 0x0000000a020b8981 */ /* 0x0082e8000c1e1500 */
[----:B0-----:R-:W2:Y:S04]  /*2f280*/  LDL R7, [R1+0xad4] ;  /* 0x000ad40001077983 */ /* 0x001ea80000100800 */
[----:B-1----:R-:W2:Y:S01]  /*2f290*/  LDL R3, [R1+0xaf0] ;  /* 0x000af00001037983 */ /* 0x002ea20000100800 */
[----:B------:R-:W-:-:S03]  /*2f2a0*/  @!P0 IMAD.MOV.U32 R2, RZ, RZ, R13 ;  /* 0x000000ffff028224 */ /* 0x000fc600078e000d */
[----:B---3--:R0:W-:Y:S01]  /*2f2b0*/  STL [R1+0x18], R11 ;  /* 0x0000180b01007387 */ /* 0x0081e20000100800 */
[----:B------:R-:W-:Y:S01]  /*2f2c0*/  PRMT R4, RZ, 0x7610, R4 ;  /* 0x00007610ff047816 */ /* 0x000fe20000000004 */
[----:B------:R-:W3:Y:S02]  /*2f2d0*/  LDL R13, [R1+0xab0] ;  /* 0x000ab000010d7983 */ /* 0x000ee40000100800 */
[----:B--2---:R1:W2:Y:S04]  /*2f2e0*/  @!P0 LDG.E.U16 R9, [R2.64] ;  /* 0x0000000a02098981 */ /* 0x0042a8000c1e1500 */
[----:B0-----:R-:W2:Y:S04]  /*2f2f0*/  LDL R11, [R1+0xacc] ;  /* 0x000acc00010b7983 */ /* 0x001ea80000100800 */
[----:B-1----:R-:W2:Y:S01]  /*2f300*/  LDL R3, [R1+0xae8] ;  /* 0x000ae80001037983 */ /* 0x002ea20000100800 */
[----:B------:R-:W-:-:S05]  /*2f310*/  @!P0 IMAD.MOV.U32 R2, RZ, RZ, R12 ;  /* 0x000000ffff028224 */ /* 0x000fca00078e000c */
[----:B--2---:R0:W2:Y:S04]  /*2f320*/  @!P0 LDG.E.U16 R4, [R2.64] ;  /* 0x0000000a02048981 */ /* 0x0040a8000c1e1500 */
[----:B------:R1:W-:Y:S01]  /*2f330*/  STL [R1+0x14], R9 ;  /* 0x0000140901007387 */ /* 0x0003e20000100800 */
[----:B------:R-:W3:Y:S03]  /*2f340*/  LDL R12, [R1+0xaa8] ;  /* 0x000aa800010c7983 */ /* 0x000ee60000100800 */
[----:B-1----:R-:W3:Y:S01]  /*2f350*/  LDL R9, [R1+0xab4] ;  /* 0x000ab40001097983 */ /* 0x002ee20000100800 */
[----:B------:R-:W-:Y:S01]  /*2f360*/  PRMT R6, RZ, 0x7610, R6 ;  /* 0x00007610ff067816 */ /* 0x000fe20000000006 */
[----:B0-----:R-:W-:-:S02]  /*2f370*/  @!P0 IMAD.MOV.U32 R2, RZ, RZ, R7 ;  /* 0x000000ffff028224 */ /* 0x001fc400078e0007 */
[----:B----4-:R-:W-:Y:S01]  /*2f380*/  @!P0 IMAD.MOV.U32 R3, RZ, RZ, R15 ;  /* 0x000000ffff038224 */ /* 0x010fe200078e000f */
[----:B------:R-:W-:-:S04]  /*2f390*/  PRMT R10, RZ, 0x7610, R10 ;  /* 0x00007610ff0a7816 */ /* 0x000fc8000000000a */
[----:B------:R0:W4:Y:S04]  /*2f3a0*/  @!P0 LDG.E.U16 R6, [R2.64] ;  /* 0x0000000a02068981 */ /* 0x000128000c1e1500 */
[----:B--2---:R1:W-:Y:S01]  /*2f3b0*/  STL [R1+0x10], R4 ;  /* 0x0000100401007387 */ /* 0x0043e20000100800 */
[----:B0-----:R-:W-:Y:S02]  /*2f3c0*/  @!P0 IMAD.MOV.U32 R2, RZ, RZ, R11 ;  /* 0x000000ffff028224 */ /* 0x001fe400078e000b */
[----:B------:R-:W-:Y:S01]  /*2f3d0*/  @!P0 IMAD.MOV.U32 R3, RZ, RZ, R14 ;  /* 0x000000ffff038224 */ /* 0x000fe200078e000e */
[----:B------:R-:W-:Y:S02]  /*2f3e0*/  PRMT R8, RZ, 0x7610, R8 ;  /* 0x00007610ff087816 */ /* 0x000fe40000000008 */
[----:B------:R-:W-:Y:S01]  /*2f3f0*/  PRMT R5, RZ, 0x7610, R5 ;  /* 0x00007610ff057816 */ /* 0x000fe20000000005 */
[----:B------:R-:W2:Y:S04]  /*2f400*/  LDL R7, [R1+0xa90] ;  /* 0x000a900001077983 */ /* 0x000ea80000100800 */
[----:B------:R3:W2:Y:S04]  /*2f410*/  @!P0 LDG.E.U16 R10, [R2.64] ;  /* 0x0000000a020a8981 */ /* 0x0006a8000c1e1500 */
[----:B-1----:R-:W2:Y:S01]  /*2f420*/  LDL R4, [R1+0xaac] ;  /* 0x000aac0001047983 */ /* 0x002ea20000100800 */
[----:B---3--:R-:W-:-:S02]  /*2f430*/  @!P0 IMAD.MOV.U32 R2, RZ, RZ, R9 ;  /* 0x000000ffff028224 */ /* 0x008fc400078e0009 */
[----:B------:R-:W-:-:S05]  /*2f440*/  @!P0 IMAD.MOV.U32 R3, RZ, RZ, R13 ;  /* 0x000000ffff038224 */ /* 0x000fca00078e000d */
[----:B------:R0:W3:Y:S02]  /*2f450*/  @!P0 LDG.E.U16 R8, [R2.64] ;  /* 0x0000000a02088981 */ /* 0x0000e4000c1e1500 */
[----:B0-----:R-:W-:Y:S02]  /*2f460*/  @!P0 IMAD.MOV.U32 R3, RZ, RZ, R12 ;  /* 0x000000ffff038224 */ /* 0x001fe400078e000c */
[----:B--2---:R-:W-:-:S05]  /*2f470*/  @!P0 IMAD.MOV.U32 R2, RZ, RZ, R4 ;  /* 0x000000ffff028224 */ /* 0x004fca00078e0004 */
[----:B------:R-:W2:Y:S04]  /*2f480*/  @!P0 LDG.E.U16 R5, [R2.64] ;  /* 0x0000000a02058981 */ /* 0x000ea8000c1e1500 */
[----:B----4-:R0:W-:Y:S01]  /*2f490*/  STL [R1+0xc], R6 ;  /* 0x00000c0601007387 */ /* 0x0101e20000100800 */
[----:B------:R-:W4:Y:S03]  /*2f4a0*/  LDL R11, [R1+0xa88] ;  /* 0x000a8800010b7983 */ /* 0x000f260000100800 */
[----:B0-----:R-:W4:Y:S01]  /*2f4b0*/  LDL R6, [R1+0xa94] ;  /* 0x000a940001067983 */ /* 0x001f220000100800 */
[----:B------:R0:W-:Y:S02]  /*2f4c0*/  STL [R1+0x8], R10 ;  /* 0x0000080a01007387 */ /* 0x0001e40000100800 */
[----:B------:R-:W4:Y:S01]  /*2f4d0*/  LDL R9, [R1+0xa70] ;  /* 0x000a700001097983 */ /* 0x000f220000100800 */
[----:B0-----:R-:W4:Y:S01]  /*2f4e0*/  LDL R10, [R1+0xa8c] ;  /* 0x000a8c00010a7983 */ /* 0x001f220000100800 */
[----:B---3--:R0:W-:Y:S02]  /*2f4f0*/  STL [R1+0x4], R8 ;  /* 0x0000040801007387 */ /* 0x0081e40000100800 */
[----:B------:R-:W3:Y:S01]  /*2f500*/  LDL R4, [R1+0xa6c] ;  /* 0x000a6c0001047983 */ /* 0x000ee20000100800 */
[----:B0-----:R-:W3:Y:S04]  /*2f510*/  LDL R8, [R1+0xa74] ;  /* 0x000a740001087983 */ /* 0x001ee80000100800 */
[----:B--2---:R0:W-:Y:S04]  /*2f520*/  STL [R1], R5 ;  /* 0x0000000501007387 */ /* 0x0041e80000100800 */
[----:B0-----:R-:W2:Y:S01]  /*2f530*/  LDL R5, [R1+0xa68] ;  /* 0x000a680001057983 */ /* 0x001ea20000100800 */
[----:B------:R-:W-:Y:S01]  /*2f540*/  PRMT R28, RZ, 0x7610, R28 ;  /* 0x00007610ff1c7816 */ /* 0x000fe2000000001c */
[----:B----4-:R-:W-:-:S02]  /*2f550*/  @!P0 IMAD.MOV.U32 R2, RZ, RZ, R6 ;  /* 0x000000ffff028224 */ /* 0x010fc400078e0006 */
[----:B------:R-:W-:Y:S01]  /*2f560*/  @!P0 IMAD.MOV.U32 R3, RZ, RZ, R7 ;  /* 0x000000ffff038224 */ /* 0x000fe200078e0007 */
[----:B------:R-:W-:Y:S02]  /*2f570*/  PRMT R26, RZ, 0x7610, R26 ;  /* 0x00007610ff1a7816 */ /* 0x000fe4000000001a */
[----:B------:R-:W-:Y:S02]  /*2f580*/  PRMT R24, RZ, 0x7610, R24 ;  /* 0x00007610ff187816 */ /* 0x000fe40000000018 */
[----:B------:R-:W-:Y:S01]  /*2f590*/  PRMT R22, RZ, 0x7610, R22 ;  /* 0x00007610ff167816 */ /* 0x000fe20000000016 */
[----:B------:R-:W4:Y:S04]  /*2f5a0*/  LDL R7, [R1+0xa50] ;  /* 0x000a500001077983 */ /* 0x000f280000100800 */
[----:B------:R0:W4:Y:S04]  /*2f5b0*/  @!P0 LDG.E.U16 R28, [R2.64] ;  /* 0x0000000a021c8981 */ /* 0x000128000c1e1500 */
[----:B------:R-:W4:Y:S01]  /*2f5c0*/  LDL R6, [R1+0xa54] ;  /* 0x000a540001067983 */ /* 0x000f220000100800 */
[----:B0-----:R-:W-:-:S02]  /*2f5d0*/  @!P0 IMAD.MOV.U32 R2, RZ, RZ, R10 ;  /* 0x000000ffff028224 */ /* 0x001fc400078e000a */
[----:B------:R-:W-:-:S05]  /*2f5e0*/  @!P0 IMAD.MOV.U32 R3, RZ, RZ, R11 ;  /* 0x000000ffff038224 */ /* 0x000fca00078e000b */
[----:B------:R3:W4:Y:S02]  /*2f5f0*/  @!P0 LDG.E.U16 R26, [R2.64] ;  /* 0x0000000a021a8981 */ /* 0x000724000c1e1500 */
[----:B---3--:R-:W-:Y:S02]  /*2f600*/  @!P0 IMAD.MOV.U32 R2, RZ, RZ, R8 ;  /* 0x000000ffff028224 */ /* 0x008fe400078e0008 */
[----:B------:R-:W-:-:S05]  /*2f610*/  @!P0 IMAD.MOV.U32 R3, RZ, RZ, R9 ;  /* 0x000000ffff038224 */ /* 0x000fca00078e0009 */
[----:B------:R0:W3:Y:S02]  /*2f620*/  @!P0 LDG.E.U16 R24, [R2.64] ;  /* 0x0000000a02188981 */ /* 0x0000e4000c1e1500 */
[----:B0-----:R-:W-:Y:S02]  /*2f630*/  @!P0 IMAD.MOV.U32 R2, RZ, RZ, R4 ;  /* 0x000000ffff028224 */ /* 0x001fe400078e0004 */
[----:B--2---:R-:W-:-:S05]  /*2f640*/  @!P0 IMAD.MOV.U32 R3, RZ, RZ, R5 ;  /* 0x000000ffff038224 */ /* 0x004fca00078e0005 */
[----:B------:R0:W2:Y:S04]  /*2f650*/  @!P0 LDG.E.U16 R22, [R2.64] ;  /* 0x0000000a02168981 */ /* 0x0000a8000c1e1500 */
[----:B----4-:R-:W-:Y:S01]  /*2f660*/  STL [R1+0x3874], R28 ;  /* 0x0038741c01007387 */ /* 0x010fe20000100800 */
[----:B------:R-:W-:-:S03]  /*2f670*/  PRMT R20, RZ, 0x7610, R20 ;  /* 0x00007610ff147816 */ /* 0x000fc60000000014 */
[----:B------:R-:W-:Y:S01]  /*2f680*/  STL [R1+0x382c], R26 ;  /* 0x00382c1a01007387 */ /* 0x000fe20000100800 */
[----:B------:R-:W4:Y:S02]  /*2f690*/  LDL R9, [R1+0xa30] ;  /* 0x000a300001097983 */ /* 0x000f240000100800 */
[----:B------:R-:W4:Y:S02]  /*2f6a0*/  LDL R8, [R1+0xa34] ;  /* 0x000a340001087983 */ /* 0x000f240000100800 */
[----:B0-----:R-:W-:Y:S02]  /*2f6b0*/  @!P0 IMAD.MOV.U32 R2, RZ, RZ, R6 ;  /* 0x000000ffff028224 */ /* 0x001fe400078e0006 */
[----:B------:R-:W-:-:S05]  /*2f6c0*/  @!P0 IMAD.MOV.U32 R3, RZ, RZ, R7 ;  /* 0x000000ffff038224 */ /* 0x000fca00078e0007 */
[----:B------:R4:W4:Y:S04]  /*2f6d0*/  @!P0 LDG.E.U16 R20, [R2.64] ;  /* 0x0000000a02148981 */ /* 0x000928000c1e1500 */
[----:B---3--:R-:W-:Y:S01]  /*2f6e0*/  STL [R1+0x3878], R24 ;  /* 0x0038781801007387 */ /* 0x008fe20000100800 */
[----:B------:R-:W3:Y:S02]  /*2f6f0*/  LDL R5, [R1+0xa10] ;  /* 0x000a100001057983 */ /* 0x000ee40000100800 */
[----:B------:R-:W3:Y:S01]  /*2f700*/  LDL R4, [R1+0xa14] ;  /* 0x000a140001047983 */ /* 0x000ee20000100800 */
[----:B--2---:R-:W-:Y:S01]  /*2f710*/  STL [R1+0x3830], R22 ;  /* 0x0038301601007387 */ /* 0x004fe20000100800 */
[----:B------:R-:W2:Y:S02]  /*2f720*/  LDL R13, [R1+0x9f0] ;  /* 0x0009f000010d7983 */ /* 0x000ea40000100800 */
[----:B------:R-:W2:Y:S01]  /*2f730*/  LDL R12, [R1+0x9f4] ;  /* 0x0009f400010c7983 */ /* 0x000ea20000100800 */
[----:B------:R-:W-:Y:S01]  /*2f740*/  PRMT R16, RZ, 0x7610, R16 ;  /* 0x00007610ff107816 */ /* 0x000fe20000000010 */
[----:B------:R-:W2:Y:S04]  /*2f750*/  LDL R7, [R1+0x9d0] ;  /* 0x0009d00001077983 */ /* 0x000ea80000100800 */
[----:B------:R-:W2:Y:S01]  /*2f760*/  LDL R6, [R1+0x9d4] ;  /* 0x0009d40001067983 */ /* 0x000ea20000100800 */
[----:B----4-:R-:W-:-:S02]  /*2f770*/  @!P0 IMAD.MOV.U32 R3, RZ, RZ, R9 ;  /* 0x000000ffff038224 */ /* 0x010fc400078e0009 */
[----:B------:R-:W-:-:S05]  /*2f780*/  @!P0 IMAD.MOV.U32 R2, RZ, RZ, R8 ;  /* 0x000000ffff028224 */ /* 0x000fca00078e0008 */
[----:B------:R0:W4:Y:S02]  /*2f790*/  @!P0 LDG.E.U16 R16, [R2.64] ;  /* 0x0000000a02108981 */ /* 0x000124000c1e1500 */
[----:B0-----:R-:W-:Y:S02]  /*2f7a0*/  PRMT R2, RZ, 0x7610, R2 ;  /* 0x00007610ff027816 */ /* 0x001fe40000000002 */
[----:B------:R-:W-:-:S04]  /*2f7b0*/  PRMT R3, RZ, 0x7610, R3 ;  /* 0x00007610ff037816 */ /* 0x000fc80000000003 */
[----:B---3--:R2:W3:Y:S04]  /*2f7c0*/  @!P0 LDG.E.U16 R2, [R4.64] ;  /* 0x0000000a04028981 */ /* 0x0084e8000c1e1500 */
[----:B------:R-:W-:Y:S01]  /*2f7d0*/  STL [R1+0x387c], R20 ;  /* 0x00387c1401007387 */ /* 0x000fe20000100800 */
[----:B------:R-:W3:Y:S02]  /*2f7e0*/  LDL R11, [R1+0x9b0] ;  /* 0x0009b000010b7983 */ /* 0x000ee40000100800 */
[----:B------:R-:W3:Y:S02]  /*2f7f0*/  LDL R10, [R1+0x9b4] ;  /* 0x0009b400010a7983 */ /* 0x000ee40000100800 */
[----:B--2---:R-:W-:Y:S02]  /*2f800*/  @!P0 IMAD.MOV.U32 R5, RZ, RZ, R13 ;  /* 0x000000ffff058224 */ /* 0x004fe400078e000d */
[----:B------:R-:W-:-:S05]  /*2f810*/  @!P0 IMAD.MOV.U32 R4, RZ, RZ, R12 ;  /* 0x000000ffff048224 */ /* 0x000fca00078e000c */
[----:B------:R0:W2:Y:S02]  /*2f820*/  @!P0 LDG.E.U16 R3, [R4.64] ;  /* 0x0000000a04038981 */ /* 0x0000a4000c1e1500 */
[----:B0-----:R-:W-:Y:S02]  /*2f830*/  PRMT R4, RZ, 0x7610, R4 ;  /* 0x00007610ff047816 */ /* 0x001fe40000000004 */
[----:B------:R-:W-:-:S04]  /*2f840*/  PRMT R5, RZ, 0x7610, R5 ;  /* 0x00007610ff057816 */ /* 0x000fc80000000005 */
[----:B------:R0:W2:Y:S04]  /*2f850*/  @!P0 LDG.E.U16 R4, [R6.64] ;  /* 0x0000000a06048981 */ /* 0x0000a8000c1e1500 */
[----:B----4-:R-:W-:Y:S01]  /*2f860*/  STL [R1+0x3880], R16 ;  /* 0x0038801001007387 */ /* 0x010fe20000100800 */
[----:B------:R-:W4:Y:S02]  /*2f870*/  LDL R9, [R1+0x99c] ;  /* 0x00099c0001097983 */ /* 0x000f240000100800 */
[----:B------:R-:W4:Y:S01]  /*2f880*/  LDL R8, [R1+0x10fc] ;  /* 0x0010fc0001087983 */ /* 0x000f220000100800 */
[----:B---3--:R-:W-:Y:S01]  /*2f890*/  STL [R1+0x3884], R2 ;  /* 0x0038840201007387 */ /* 0x008fe20000100800 */
[----:B0-----:R-:W-:Y:S02]  /*2f8a0*/  @!P0 IMAD.MOV.U32 R7, RZ, RZ, R11 ;  /* 0x000000ffff078224 */ /* 0x001fe400078e000b */
[----:B------:R-:W-:-:S05]  /*2f8b0*/  @!P0 IMAD.MOV.U32 R6, RZ, RZ, R10 ;  /* 0x000000ffff068224 */ /* 0x000fca00078e000a */
[----:B------:R0:W3:Y:S04]  /*2f8c0*/  @!P0 LDG.E.U16 R5, [R6.64] ;  /* 0x0000000a06058981 */ /* 0x0000e8000c1e1500 */
[----:B--2---:R1:W-:Y:S01]  /*2f8d0*/  STL [R1+0x3888], R3 ;  /* 0x0038880301007387 */ /* 0x0043e20000100800 */
[----:B------:R-:W2:Y:S03]  /*2f8e0*/  LDL R14, [R1+0x98c] ;  /* 0x00098c00010e7983 */ /* 0x000ea60000100800 */
[----:B-1----:R-:W2:Y:S01]  /*2f8f0*/  LDL R3, [R1+0x111c] ;  /* 0x00111c0001037983 */ /* 0x002ea20000100800 */
[----:B0-----:R-:W-:Y:S02]  /*2f900*/  PRMT R6, RZ, 0x7610, R6 ;  /* 0x00007610ff067816 */ /* 0x001fe40000000006 */
[----:B------:R-:W-:-:S04]  /*2f910*/  PRMT R7, RZ, 0x7610, R7 ;  /* 0x00007610ff077816 */ /* 0x000fc80000000007 */
[----:B----4-:R2:W4:Y:S04]  /*2f920*/  @!P0 LDG.E.U16 R6, [R8.64] ;  /* 0x0000000a08068981 */ /* 0x010528000c1e1500 */
[----:B------:R0:W-:Y:S01]  /*2f930*/  STL [R1+0x388c], R4 ;  /* 0x00388c0401007387 */ /* 0x0001e20000100800 */
[----:B------:R-:W4:Y:S02]  /*2f940*/  LDL R11, [R1+0x1100] ;  /* 0x00110000010b7983 */ /* 0x000f240000100800 */
[----:B------:R-:W4:Y:S01]  /*2f950*/  LDL R10, [R1+0x113c] ;  /* 0x00113c00010a7983 */ /* 0x000f220000100800 */
[----:B---3--:R-:W-:Y:S01]  /*2f960*/  STL [R1+0x3870], R5 ;  /* 0x0038700501007387 */ /* 0x008fe20000100800 */
[----:B------:R-:W3:Y:S02]  /*2f970*/  LDL R13, [R1+0x1120] ;  /* 0x00112000010d7983 */ /* 0x000ee40000100800 */
[----:B------:R-:W3:Y:S02]  /*2f980*/  LDL R12, [R1+0x1164] ;  /* 0x00116400010c7983 */ /* 0x000ee40000100800 */
[----:B0-----:R-:W3:Y:S01]  /*2f990*/  LDL R4, [R1+0x1140] ;  /* 0x0011400001047983 */ /* 0x001ee20000100800 */
[----:B------:R-:W3:Y:S01]  /*2f9a0*/  LDL R2, [R1+0x1154] ;  /* 0x0011540001027983 */ /* 0x000ee20000100800 */
[----:B--2---:R-:W-:-:S02]  /*2f9b0*/  @!P0 IMAD.MOV.U32 R9, RZ, RZ, R14 ;  /* 0x000000ffff098224 */ /* 0x004fc400078e000e */
[----:B------:R-:W-:-:S05]  /*2f9c0*/  @!P0 IMAD.MOV.U32 R8, RZ, RZ, R3 ;  /* 0x000000ffff088224 */ /* 0x000fca00078e0003 */
[----:B------:R0:W2:Y:S04]  /*2f9d0*/  @!P0 LDG.E.U16 R7, [R8.64] ;  /* 0x0000000a08078981 */ /* 0x0000a8000c1e1500 */
[----:B----4-:R1:W-:Y:S01]  /*2f9e0*/  STL [R1+0x3890], R6 ;  /* 0x0038900601007387 */ /* 0x0103e20000100800 */
[----:B------:R-:W4:Y:S02]  /*2f9f0*/  LDL R14, [R1+0xa48] ;  /* 0x000a4800010e7983 */ /* 0x000f240000100800 */
[----:B------:R-:W4:Y:S01]  /*2fa00*/  LDL R3, [R1+0xa4c] ;  /* 0x000a4c0001037983 */ /* 0x000f220000100800 */
[----:B0-----:R-:W-:Y:S02]  /*2fa10*/  PRMT R8, RZ, 0x7610, R8 ;  /* 0x00007610ff087816 */ /* 0x001fe40000000008 */
[----:B------:R-:W-:-:S04]  /*2fa20*/  PRMT R9, RZ, 0x7610, R9 ;  /* 0x00007610ff097816 */ /* 0x000fc80000000009 */
[----:B------:R3:W4:Y:S02]  /*2fa30*/  @!P0 LDG.E.U16 R8, [R10.64] ;  /* 0x0000000a0a088981 */ /* 0x000724000c1e1500 */
[----:B---3--:R-:W-:Y:S02]  /*2fa40*/  @!P0 IMAD.MOV.U32 R11, RZ, RZ, R13 ;  /* 0x000000ffff0b8224 */ /* 0x008fe400078e000d */
[----:B------:R-:W-:-:S05]  /*2fa50*/  @!P0 IMAD.MOV.U32 R10, RZ, RZ, R12 ;  /* 0x000000ffff0a8224 */ /* 0x000fca00078e000c */
[----:B------:R0:W3:Y:S04]  /*2fa60*/  @!P0 LDG.E.U16 R9, [R10.64] ;  /* 0x0000000a0a098981 */ /* 0x0000e8000c1e1500 */
[----:B--2---:R-:W-:Y:S01]  /*2fa70*/  STL [R1+0x3894], R7 ;  /* 0x0038940701007387 */ /* 0x004fe20000100800 */
[----:B-1----:R-:W2:Y:S02]  /*2fa80*/  LDL R6, [R1+0xa28] ;  /* 0x000a280001067983 */ /* 0x002ea40000100800 */
[----:B------:R-:W2:Y:S01]  /*2fa90*/  LDL R5, [R1+0xa2c] ;  /* 0x000a2c0001057983 */ /* 0x000ea20000100800 */
[----:B0-----:R-:W-:Y:S01]  /*2faa0*/  PRMT R10, RZ, 0x7610, R10 ;  /* 0x00007610ff0a7816 */ /* 0x001fe2000000000a */
[----:B------:R-:W-:Y:S02]  /*2fab0*/  @!P0 IMAD.MOV.U32 R12, RZ, RZ, R2 ;  /* 0x000000ffff0c8224 */ /* 0x000fe400078e0002 */
[----:B------:R-:W-:Y:S01]  /*2fac0*/  @!P0 IMAD.MOV.U32 R13, RZ, RZ, R4 ;  /* 0x000000ffff0d8224 */ /* 0x000fe200078e0004 */
[----:B------:R-:W-:-:S04]  /*2fad0*/  PRMT R18, RZ, 0x7610, R18 ;  /* 0x00007610ff127816 */ /* 0x000fc80000000012 */
[----:B------:R4:W2:Y:S02]  /*2fae0*/  @!P0 LDG.E.U16 R10, [R12.64] ;  /* 0x0000000a0c0a8981 */ /* 0x0008a4000c1e1500 */
[----:B----4-:R-:W-:Y:S02]  /*2faf0*/  @!P0 IMAD.MOV.U32 R12, RZ, RZ, R3 ;  /* 0x000000ffff0c8224 */ /* 0x010fe400078e0003 */
[----:B------:R-:W-:-:S05]  /*2fb00*/  @!P0 IMAD.MOV.U32 R13, RZ, RZ, R14 ;  /* 0x000000ffff0d8224 */ /* 0x000fca00078e000e */
[----:B------:R2:W4:Y:S01]  /*2fb10*/  @!P0 LDG.E.U16 R18, [R12.64] ;  /* 0x0000000a0c128981 */ /* 0x000522000c1e1500 */
[----:B------:R-:W-:-:S03]  /*2fb20*/  PRMT R11, RZ, 0x7610, R11 ;  /* 0x00007610ff0b7816 */ /* 0x000fc6000000000b */
[----:B------:R-:W-:Y:S04]  /*2fb30*/  STL [R1+0x3898], R8 ;  /* 0x0038980801007387 */ /* 0x000fe80000100800 */
[----:B---3--:R-:W-:Y:S01]  /*2fb40*/  STL [R1+0x389c], R9 ;  /* 0x00389c0901007387 */ /* 0x008fe20000100800 */
[----:B------:R-:W3:Y:S02]  /*2fb50*/  LDL R4, [R1+0xa08] ;  /* 0x000a080001047983 */ /* 0x000ee40000100800 */
[----:B------:R-:W3:Y:S02]  /*2fb60*/  LDL R2, [R1+0xa0c] ;  /* 0x000a0c0001027983 */ /* 0x000ee40000100800 */
[----:B--2---:R-:W-:Y:S02]  /*2fb70*/  @!P0 IMAD.MOV.U32 R13, RZ, RZ, R6 ;  /* 0x000000ffff0d8224 */ /* 0x004fe400078e0006 */
[----:B------:R-:W-:-:S05]  /*2fb80*/  @!P0 IMAD.MOV.U32 R12, RZ, RZ, R5 ;  /* 0x000000ffff0c8224 */ /* 0x000fca00078e0005 */
[----:B------:R-:W2:Y:S04]  /*2fb90*/  @!P0 LDG.E.U16 R11, [R12.64] ;  /* 0x0000000a0c0b8981 */ /* 0x000ea8000c1e1500 */
[----:B------:R0:W-:Y:S01]  /*2fba0*/  STL [R1+0x38a0], R10 ;  /* 0x0038a00a01007387 */ /* 0x0001e20000100800 */
[----:B------:R-:W2:Y:S03]  /*2fbb0*/  LDL R3, [R1+0x9ec] ;  /* 0x0009ec0001037983 */ /* 0x000ea60000100800 */
[----:B0-----:R-:W2:Y:S04]  /*2fbc0*/  LDL R10, [R1+0x9e8] ;  /* 0x0009e800010a7983 */ /* 0x001ea80000100800 */
[----:B----4-:R-:W-:Y:S01]  /*2fbd0*/  STL [R1+0x3834], R18 ;  /* 0x0038341201007387 */ /* 0x010fe20000100800 */
[----:B------:R-:W4:Y:S02]  /*2fbe0*/  LDL R9, [R1+0x9c8] ;  /* 0x0009c80001097983 */ /* 0x000f240000100800 */
[----:B------:R-:W4:Y:S02]  /*2fbf0*/  LDL R8, [R1+0x9cc] ;  /* 0x0009cc0001087983 */ /* 0x000f240000100800 */
[----:B------:R-:W4:Y:S01]  /*2fc00*/  LDL R7, [R1+0x9a8] ;  /* 0x0009a80001077983 */ /* 0x000f220000100800 */
[----:B------:R-:W4:Y:S01]  /*2fc10*/  LDL R6, [R1+0x9ac] ;  /* 0x0009ac0001067983 */ /* 0x000f220000100800 */
[----:B---3--:R-:W-:-:S03]  /*2fc20*/  @!P0 IMAD.MOV.U32 R15, RZ, RZ, R4 ;  /* 0x000000ffff0f8224 */ /* 0x008fc600078e0004 */
[----:B--2---:R-:W-:Y:S01]  /*2fc30*/  STL [R1+0x3838], R11 ;  /* 0x0038380b01007387 */ /* 0x004fe20000100800 */
[----:B------:R-:W2:Y:S02]  /*2fc40*/  LDL R5, [R1+0x998] ;  /* 0x0009980001057983 */ /* 0x000ea40000100800 */
[----:B------:R-:W3:Y:S01]  /*2fc50*/  LDL R4, [R1+0x1104] ;  /* 0x0011040001047983 */ /* 0x000ee20000100800 */
[----:B------:R-:W-:Y:S01]  /*2fc60*/  PRMT R12, RZ, 0x7610, R12 ;  /* 0x00007610ff0c7816 */ /* 0x000fe2000000000c */
[----:B------:R-:W-:Y:S01]  /*2fc70*/  @!P0 IMAD.MOV.U32 R14, RZ, RZ, R2 ;  /* 0x000000ffff0e8224 */ /* 0x000fe200078e0002 */
[----:B------:R-:W-:Y:S02]  /*2fc80*/  PRMT R13, RZ, 0x7610, R13 ;  /* 0x00007610ff0d7816 */ /* 0x000fe4000000000d */
[----:B------:R-:W-:Y:S02]  /*2fc90*/  PRMT R17, RZ, 0x7610, R17 ;  /* 0x00007610ff117816 */ /* 0x000fe40000000011 */
[----:B------:R-:W-:-:S02]  /*2fca0*/  PRMT R19, RZ, 0x7610, R19 ;  /* 0x00007610ff137816 */ /* 0x000fc40000000013 */
[----:B------:R-:W-:Y:S01]  /*2fcb0*/  PRMT R21, RZ, 0x7610, R21 ;  /* 0x00007610ff157816 */ /* 0x000fe20000000015 */
[----:B------:R0:W3:Y:S04]  /*2fcc0*/  @!P0 LDG.E.U16 R12, [R14.64] ;  /* 0x0000000a0e0c8981 */ /* 0x0000e8000c1e1500 */
[----:B------:R-:W3:Y:S01]  /*2fcd0*/  LDL R2, [R1+0x1124] ;  /* 0x0011240001027983 */ /* 0x000ee20000100800 */
[----:B0-----:R-:W-:Y:S02]  /*2fce0*/  @!P0 IMAD.MOV.U32 R14, RZ, RZ, R3 ;  /* 0x000000ffff0e8224 */ /* 0x001fe400078e0003 */
[----:B------:R-:W-:-:S05]  /*2fcf0*/  @!P0 IMAD.MOV.U32 R15, RZ, RZ, R10 ;  /* 0x000000ffff0f8224 */ /* 0x000fca00078e000a */
[----:B------:R4:W3:Y:S02]  /*2fd00*/  @!P0 LDG.E.U16 R13, [R14.64] ;  /* 0x0000000a0e0d8981 */ /* 0x0008e4000c1e1500 */
[----:B----4-:R-:W-:Y:S02]  /*2fd10*/  @!P0 IMAD.MOV.U32 R14, RZ, RZ, R8 ;  /* 0x000000ffff0e8224 */ /* 0x010fe400078e0008 */
[----:B------:R-:W-:-:S05]  /*2fd20*/  @!P0 IMAD.MOV.U32 R15, RZ, RZ, R9 ;  /* 0x000000ffff0f8224 */ /* 0x000fca00078e0009 */
[----:B------:R0:W4:Y:S02]  /*2fd30*/  @!P0 LDG.E.U16 R17, [R14.64] ;  /* 0x0000000a0e118981 */ /* 0x000124000c1e1500 */
[----:B0-----:R-:W-:Y:S02]  /*2fd40*/  @!P0 IMAD.MOV.U32 R14, RZ, RZ, R6 ;  /* 0x000000ffff0e8224 */ /* 0x001fe400078e0006 */
[----:B------:R-:W-:-:S05]  /*2fd50*/  @!P0 IMAD.MOV.U32 R15, RZ, RZ, R7 ;  /* 0x000000ffff0f8224 */ /* 0x000fca00078e0007 */
[----:B------:R2:W4:Y:S02]  /*2fd60*/  @!P0 LDG.E.U16 R19, [R14.64] ;  /* 0x0000000a0e138981 */ /* 0x000524000c1e1500 */
[----:B--2---:R-:W-:Y:S02]  /*2fd70*/  @!P0 IMAD.MOV.U32 R15, RZ, RZ, R5 ;  /* 0x000000ffff0f8224 */ /* 0x004fe400078e0005 */
[----:B---3--:R-:W-:-:S05]  /*2fd80*/  @!P0 IMAD.MOV.U32 R14, RZ, RZ, R4 ;  /* 0x000000ffff0e8224 */ /* 0x008fca00078e0004 */
[----:B------:R-:W2:Y:S04]  /*2fd90*/  @!P0 LDG.E.U16 R21, [R14.64] ;  /* 0x0000000a0e158981 */ /* 0x000ea8000c1e1500 */
[----:B------:R-:W-:Y:S01]  /*2fda0*/  STL [R1+0x383c], R12 ;  /* 0x00383c0c01007387 */ /* 0x000fe20000100800 */
[----:B------:R-:W3:Y:S03]  /*2fdb0*/  LDL R3, [R1+0x10e8] ;  /* 0x0010e80001037983 */ /* 0x000ee60000100800 */
[----:B------:R0:W-:Y:S04]  /*2fdc0*/  STL [R1+0x3840], R13 ;  /* 0x0038400d01007387 */ /* 0x0001e80000100800 */
[----:B----4-:R-:W-:Y:S04]  /*2fdd0*/  STL [R1+0x3844], R17 ;  /* 0x0038441101007387 */ /* 0x010fe80000100800 */
[----:B------:R-:W-:Y:S01]  /*2fde0*/  STL [R1+0x3848], R19 ;  /* 0x0038481301007387 */ /* 0x000fe20000100800 */
[----:B0-----:R-:W4:Y:S02]  /*2fdf0*/  LDL R13, [R1+0x1108] ;  /* 0x00110800010d7983 */ /* 0x001f240000100800 */
[----:B------:R-:W4:Y:S01]  /*2fe00*/  LDL R5, [R1+0x1144] ;  /* 0x0011440001057983 */ /* 0x000f220000100800 */
[----:B--2---:R-:W-:Y:S01]  /*2fe10*/  STL [R1+0x384c], R21 ;  /* 0x00384c1501007387 */ /* 0x004fe20000100800 */
[----:B------:R-:W2:Y:S02]  /*2fe20*/  LDL R12, [R1+0x1128] ;  /* 0x00112800010c7983 */ /* 0x000ea40000100800 */
[----:B------:R-:W2:Y:S02]  /*2fe30*/  LDL R10, [R1+0x1160] ;  /* 0x00116000010a7983 */ /* 0x000ea40000100800 */
[----:B------:R-:W2:Y:S01]  /*2fe40*/  LDL R11, [R1+0x1150] ;  /* 0x00115000010b7983 */ /* 0x000ea20000100800 */
[----:B------:R-:W-:Y:S01]  /*2fe50*/  PRMT R23, RZ, 0x7610, R23 ;  /* 0x00007610ff177816 */ /* 0x000fe20000000017 */
[----:B------:R-:W-:-:S02]  /*2fe60*/  @!P0 IMAD.MOV.U32 R14, RZ, RZ, R2 ;  /* 0x000000ffff0e8224 */ /* 0x000fc400078e0002 */
[----:B---3--:R-:W-:Y:S01]  /*2fe70*/  @!P0 IMAD.MOV.U32 R15, RZ, RZ, R3 ;  /* 0x000000ffff0f8224 */ /* 0x008fe200078e0003 */
[----:B------:R-:W-:Y:S02]  /*2fe80*/  PRMT R25, RZ, 0x7610, R25 ;  /* 0x00007610ff197816 */ /* 0x000fe40000000019 */
[----:B------:R-:W-:Y:S02]  /*2fe90*/  PRMT R27, RZ, 0x7610, R27 ;  /* 0x00007610ff1b7816 */ /* 0x000fe4000000001b */
[----:B------:R-:W-:Y:S01]  /*2fea0*/  PRMT R29, RZ, 0x7610, R29 ;  /* 0x00007610ff1d7816 */ /* 0x000fe2000000001d */
[----:B------:R-:W3:Y:S04]  /*2feb0*/  LDL.LU R9, [R1+0x16c] ;  /* 0x00016c0001097983 */ /* 0x000ee80000300800 */
[----:B------:R4:W3:Y:S01]  /*2fec0*/  @!P0 LDG.E.U16 R23, [R14.64] ;  /* 0x0000000a0e178981 */ /* 0x0008e2000c1e1500 */
[----:B------:R-:W3:Y:S02]  /*2fed0*/  LDL.LU R8, [R1+0x164] ;  /* 0x0001640001087983 */ /* 0x000ee40000300800 */
[----:B------:R-:W3:Y:S02]  /*2fee0*/  LDL.LU R7, [R1+0x15c] ;  /* 0x00015c0001077983 */ /* 0x000ee40000300800 */
[----:B------:R-:W3:Y:S01]  /*2fef0*/  LDL.LU R6, [R1+0x154] ;  /* 0x0001540001067983 */ /* 0x000ee20000300800 */
[----:B------:R-:W3:Y:S01]  /*2ff00*/  LDL.LU R4, [R1+0x14c] ;  /* 0x00014c0001047983 */ /* 0x000ee20000300800 */
        /* <DEDUP_REMOVED lines=8> */
[----:B----4-:R-:W-:-:S02]  /*2ff90*/  @!P0 IMAD.MOV.U32 R15, RZ, RZ, R13 ;  /* 0x000000ffff0f8224 */ /* 0x010fc400078e000d */
[----:B------:R-:W-:-:S05]  /*2ffa0*/  @!P0 IMAD.MOV.U32 R14, RZ, RZ, R5 ;  /* 0x000000ffff0e8224 */ /* 0x000fca00078e0005 */
[----:B------:R2:W4:Y:S02]  /*2ffb0*/  @!P0 LDG.E.U16 R25, [R14.64] ;  /* 0x0000000a0e198981 */ /* 0x000524000c1e1500 */
[----:B--2---:R-:W-:Y:S02]  /*2ffc0*/  @!P0 IMAD.MOV.U32 R15, RZ, RZ, R12 ;  /* 0x000000ffff0f8224 */ /* 0x004fe400078e000c */
[----:B------:R-:W-:-:S05]  /*2ffd0*/  @!P0 IMAD.MOV.U32 R14, RZ, RZ, R10 ;  /* 0x000000ffff0e8224 */ /* 0x000fca00078e000a */
[----:B------:R0:W2:Y:S02]  /*2ffe0*/  @!P0 LDG.E.U16 R27, [R14.64] ;  /* 0x0000000a0e1b8981 */ /* 0x0000a4000c1e1500 */
[----:B0-----:R-:W-:Y:S02]  /*2fff0*/  @!P0 IMAD.MOV.U32 R14, RZ, RZ, R11 ;  /* 0x000000ffff0e8224 */ /* 0x001fe400078e000b */
[----:B------:R-:W-:-:S05]  /*30000*/  @!P0 IMAD.MOV.U32 R15, RZ, RZ, R0 ;  /* 0x000000ffff0f8224 */ /* 0x000fca00078e0000 */
[----:B------:R-:W2:Y:S04]  /*30010*/  @!P0 LDG.E.U16 R29, [R14.64] ;  /* 0x0000000a0e1d8981 */ /* 0x000ea8000c1e1500 */
[----:B------:R-:W0:Y:S04]  /*30020*/  S2R R5, SR_TID.X ;  /* 0x0000000000057919 */ /* 0x000e280000002100 */
[----:B---3--:R-:W-:Y:S01]  /*30030*/  STL [R1+0x3850], R23 ;  /* 0x0038501701007387 */ /* 0x008fe20000100800 */
[C---:B0-----:R-:W-:Y:S02]  /*30040*/  LOP3.LUT R10, R5.reuse, 0x7f, RZ, 0xc0, !PT ;  /* 0x0000007f050a7812 */ /* 0x041fe400078ec0ff */
[----:B------:R-:W-:-:S03]  /*30050*/  LOP3.LUT P1, RZ, R5, 0x80, RZ, 0xc0, !PT ;  /* 0x0000008005ff7812 */ /* 0x000fc6000782c0ff */
[----:B------:R-:W-:Y:S01]  /*30060*/  IMAD.SHL.U32 R10, R10, 0x2, RZ ;  /* 0x000000020a0a7824 */ /* 0x000fe200078e00ff */
[----:B------:R-:W-:Y:S01]  /*30070*/  SEL R5, RZ, 0x110, !P1 ;  /* 0x00000110ff057807 */ /* 0x000fe20004800000 */
[----:B----4-:R-:W-:Y:S03]  /*30080*/  STL [R1+0x3854], R25 ;  /* 0x0038541901007387 */ /* 0x010fe60000100800 */
[----:B------:R-:W-:Y:S01]  /*30090*/  LOP3.LUT R5, R5, R10, RZ, 0x3c, !PT ;  /* 0x0000000a05057212 */ /* 0x000fe200078e3cff */
[----:B--2---:R-:W-:Y:S01]  /*300a0*/  STL [R1+0x3858], R27 ;  /* 0x0038581b01007387 */ /* 0x004fe20000100800 */
[----:B------:R-:W-:Y:S03]  /*300b0*/  STL [R1+0x1684], R0 ;  /* 0x0016840001007387 */ /* 0x000fe60000100800 */
[----:B------:R-:W-:Y:S01]  /*300c0*/  STL [R1+0x385c], R29 ;  /* 0x00385c1d01007387 */ /* 0x000fe20000100800 */
[----:B------:R-:W2:Y:S03]  /*300d0*/  LDL.LU R10, [R1+0xdc] ;  /* 0x0000dc00010a7983 */ /* 0x000ea60000300800 */
[----:B--2---:R0:W-:Y:S04]  /*300e0*/  STL [R1+0x38a4], R10 ;  /* 0x0038a40a01007387 */ /* 0x0041e80000100800 */
[----:B0-----:R-:W2:Y:S04]  /*300f0*/  LDL.LU R10, [R1+0xe4] ;  /* 0x0000e400010a7983 */ /* 0x001ea80000300800 */
[----:B--2---:R0:W-:Y:S04]  /*30100*/  STL [R1+0x38a8], R10 ;  /* 0x0038a80a01007387 */ /* 0x0041e80000100800 */
[----:B0-----:R-:W2:Y:S01]  /*30110*/  LDL.LU R10, [R1+0xec] ;  /* 0x0000ec00010a7983 */ /* 0x001ea20000300800 */
[----:B------:R-:W-:-:S05]  /*30120*/  LOP3.LUT R5, R5, 0x40, RZ, 0x3c, !PT ;  /* 0x0000004005057812 */ /* 0x000fca00078e3cff */
[----:B------:R-:W-:Y:S01]  /*30130*/  STS.U16 [R5+0x3c00], R9 ;  /* 0x003c000905007388 */ /* 0x000fe20000000400 */
[----:B------:R-:W-:Y:S02]  /*30140*/  STS.U16 [R5+0x4400], R8 ;  /* 0x0044000805007388 */ /* 0x000fe40000000400 */
[----:B------:R-:W-:Y:S02]  /*30150*/  STS.U16 [R5+0x4c00], R7 ;  /* 0x004c000705007388 */ /* 0x000fe40000000400 */
[----:B------:R-:W-:Y:S01]  /*30160*/  STS.U16 [R5+0x5400], R6 ;  /* 0x0054000605007388 */ /* 0x000fe20000000400 */
        /* <DEDUP_REMOVED lines=8> */
[----:B--2---:R0:W-:Y:S04]  /*301f0*/  STL [R1+0x38ac], R10 ;  /* 0x0038ac0a01007387 */ /* 0x0041e80000100800 */
[----:B0-----:R-:W2:Y:S01]  /*30200*/  LDL.LU R10, [R1+0xf4] ;  /* 0x0000f400010a7983 */ /* 0x001ea20000300800 */
[----:B------:R-:W3:Y:S02]  /*30210*/  LDL.LU R9, [R1+0xd4] ;  /* 0x0000d40001097983 */ /* 0x000ee40000300800 */
[----:B------:R-:W4:Y:S02]  /*30220*/  LDL.LU R8, [R1+0xcc] ;  /* 0x0000cc0001087983 */ /* 0x000f240000300800 */
[----:B------:R-:W3:Y:S01]  /*30230*/  LDL.LU R7, [R1+0xc4] ;  /* 0x0000c40001077983 */ /* 0x000ee20000300800 */
[----:B------:R-:W3:Y:S01]  /*30240*/  LDL.LU R6, [R1+0xbc] ;  /* 0x0000bc0001067983 */ /* 0x000ee20000300800 */
[----:B------:R-:W3:Y:S02]  /*30250*/  LDL.LU R4, [R1+0xb4] ;  /* 0x0000b40001047983 */ /* 0x000ee40000300800 */
[----:B------:R-:W3:Y:S02]  /*30260*/  LDL.LU R3, [R1+0xac] ;  /* 0x0000ac0001037983 */ /* 0x000ee40000300800 */
[----:B------:R-:W3:Y:S01]  /*30270*/  LDL.LU R2, [R1+0xa4] ;  /* 0x0000a40001027983 */ /* 0x000ee20000300800 */
[----:B------:R-:W3:Y:S01]  /*30280*/  LDL.LU R16, [R1+0x9c] ;  /* 0x00009c0001107983 */ /* 0x000ee20000300800 */
[----:B------:R-:W3:Y:S03]  /*30290*/  LDL.LU R20, [R1+0x94] ;  /* 0x0000940001147983 */ /* 0x000ee60000300800 */
[----:B------:R0:W-:Y:S01]  /*302a0*/  STS.U16 [R5+0x9c00], R28 ;  /* 0x009c001c05007388 */ /* 0x0001e20000000400 */
[----:B------:R-:W3:Y:S03]  /*302b0*/  LDL.LU R24, [R1+0x8c] ;  /* 0x00008c0001187983 */ /* 0x000ee60000300800 */
[----:B0-----:R-:W3:Y:S01]  /*302c0*/  LDL.LU R28, [R1+0x84] ;  /* 0x00008400011c7983 */ /* 0x001ee20000300800 */
        /* <DEDUP_REMOVED lines=15> */
[----:B------:R-:W3:Y:S04]  /*303c0*/  LDL.LU R26, [R1+0x4] ;  /* 0x00000400011a7983 */ /* 0x000ee80000300800 */
[----:B--2---:R0:W-:Y:S04]  /*303d0*/  STS.U16 [R5+0xa400], R10 ;  /* 0x00a4000a05007388 */ /* 0x0041e80000000400 */
[----:B0-----:R-:W2:Y:S04]  /*303e0*/  LDL.LU R10, [R1+0x38ac] ;  /* 0x0038ac00010a7983 */ /* 0x001ea80000300800 */
[----:B--2---:R0:W-:Y:S04]  /*303f0*/  STS.U16 [R5+0xac00], R10 ;  /* 0x00ac000a05007388 */ /* 0x0041e80000000400 */
[----:B0-----:R-:W2:Y:S04]  /*30400*/  LDL.LU R10, [R1+0x38a8] ;  /* 0x0038a800010a7983 */ /* 0x001ea80000300800 */
[----:B--2---:R0:W-:Y:S04]  /*30410*/  STS.U16 [R5+0xb400], R10 ;  /* 0x00b4000a05007388 */ /* 0x0041e80000000400 */
[----:B0-----:R-:W2:Y:S04]  /*30420*/  LDL.LU R10, [R1+0x38a4] ;  /* 0x0038a400010a7983 */ /* 0x001ea80000300800 */
[----:B--2---:R0:W-:Y:S01]  /*30430*/  STS.U16 [R5+0xbc00], R10 ;  /* 0x00bc000a05007388 */ /* 0x0041e20000000400 */
[----:B---3--:R1:W-:Y:S02]  /*30440*/  STS.U16 [R5+0xc400], R9 ;  /* 0x00c4000905007388 */ /* 0x0083e40000000400 */
[----:B----4-:R2:W-:Y:S02]  /*30450*/  STS.U16 [R5+0xcc00], R8 ;  /* 0x00cc000805007388 */ /* 0x0105e40000000400 */
[----:B------:R3:W-:Y:S01]  /*30460*/  STS.U16 [R5+0xd400], R7 ;  /* 0x00d4000705007388 */ /* 0x0007e20000000400 */
[----:B------:R3:W-:Y:S01]  /*30470*/  STS.U16 [R5+0xdc00], R6 ;  /* 0x00dc000605007388 */ /* 0x0007e20000000400 */
[----:B------:R3:W-:Y:S03]  /*30480*/  STS.U16 [R5+0xe400], R4 ;  /* 0x00e4000405007388 */ /* 0x0007e60000000400 */
[----:B0-----:R-:W4:Y:S01]  /*30490*/  LDL.LU R10, [R1+0x38a0] ;  /* 0x0038a000010a7983 */ /* 0x001f220000300800 */
[----:B-1----:R-:W4:Y:S02]  /*304a0*/  LDL.LU R9, [R1+0x389c] ;  /* 0x00389c0001097983 */ /* 0x002f240000300800 */
[----:B--2---:R-:W2:Y:S02]  /*304b0*/  LDL.LU R8, [R1+0x3898] ;  /* 0x0038980001087983 */ /* 0x004ea40000300800 */
[----:B---3--:R-:W3:Y:S01]  /*304c0*/  LDL.LU R7, [R1+0x3894] ;  /* 0x0038940001077983 */ /* 0x008ee20000300800 */
[----:B------:R-:W2:Y:S01]  /*304d0*/  LDL.LU R6, [R1+0x3890] ;  /* 0x0038900001067983 */ /* 0x000ea20000300800 */
[----:B------:R-:W2:Y:S03]  /*304e0*/  LDL.LU R4, [R1+0x388c] ;  /* 0x00388c0001047983 */ /* 0x000ea60000300800 */
[----:B------:R0:W-:Y:S01]  /*304f0*/  STS.U16 [R5+0xec00], R3 ;  /* 0x00ec000305007388 */ /* 0x0001e20000000400 */
[----:B------:R1:W-:Y:S02]  /*30500*/  STS.U16 [R5+0xf400], R2 ;  /* 0x00f4000205007388 */ /* 0x0003e40000000400 */
[----:B------:R1:W-:Y:S02]  /*30510*/  STS.U16 [R5+0xfc00], R16 ;  /* 0x00fc001005007388 */ /* 0x0003e40000000400 */
[----:B------:R1:W-:Y:S01]  /*30520*/  STS.U16 [R5+0x10400], R20 ;  /* 0x0104001405007388 */ /* 0x0003e20000000400 */
[----:B------:R1:W-:Y:S01]  /*30530*/  STS.U16 [R5+0x10c00], R24 ;  /* 0x010c001805007388 */ /* 0x0003e20000000400 */
[----:B------:R1:W-:Y:S03]  /*30540*/  STS.U16 [R5+0x11400], R28 ;  /* 0x0114001c05007388 */ /* 0x0003e60000000400 */
[----:B0-----:R-:W2:Y:S01]  /*30550*/  LDL.LU R3, [R1+0x3888] ;  /* 0x0038880001037983 */ /* 0x001ea20000300800 */
[----:B-1----:R-:W2:Y:S03]  /*30560*/  LDL.LU R2, [R1+0x3884] ;  /* 0x0038840001027983 */ /* 0x002ea60000300800 */
[----:B------:R-:W2:Y:S01]  /*30570*/  LDL.LU R16, [R1+0x3880] ;  /* 0x0038800001107983 */ /* 0x000ea20000300800 */
[----:B------:R-:W2:Y:S03]  /*30580*/  LDL.LU R20, [R1+0x387c] ;  /* 0x00387c0001147983 */ /* 0x000ea60000300800 */
[----:B------:R-:W2:Y:S01]  /*30590*/  LDL.LU R24, [R1+0x3878] ;  /* 0x0038780001187983 */ /* 0x000ea20000300800 */
[----:B------:R-:W2:Y:S03]  /*305a0*/  LDL.LU R28, [R1+0x3874] ;  /* 0x00387400011c7983 */ /* 0x000ea60000300800 */
[----:B------:R0:W-:Y:S01]  /*305b0*/  STS.U16 [R5+0x11c00], R29 ;  /* 0x011c001d05007388 */ /* 0x0001e20000000400 */
[----:B------:R-:W-:Y:S02]  /*305c0*/  STS.U16 [R5+0x12400], R14 ;  /* 0x0124000e05007388 */ /* 0x000fe40000000400 */
[----:B------:R1:W-:Y:S02]  /*305d0*/  STS.U16 [R5+0x12c00], R15 ;  /* 0x012c000f05007388 */ /* 0x0003e40000000400 */
[----:B------:R1:W-:Y:S01]  /*305e0*/  STS.U16 [R5+0x13400], R0 ;  /* 0x0134000005007388 */ /* 0x0003e20000000400 */
[----:B0-----:R-:W3:Y:S04]  /*305f0*/  LDL.LU R29, [R1+0x174] ;  /* 0x00017400011d7983 */ /* 0x001ee80000300800 */
[----:B-1----:R-:W0:Y:S04]  /*30600*/  S2R R15, SR_TID.X ;  /* 0x00000000000f7919 */ /* 0x002e280000002100 */
[----:B------:R1:W-:Y:S01]  /*30610*/  STS.U16 [R5+0x13c00], R27 ;  /* 0x013c001b05007388 */ /* 0x0003e20000000400 */
[----:B------:R1:W-:Y:S02]  /*30620*/  STS.U16 [R5+0x14400], R25 ;  /* 0x0144001905007388 */ /* 0x0003e40000000400 */
[----:B------:R1:W-:Y:S02]  /*30630*/  STS.U16 [R5+0x14c00], R23 ;  /* 0x014c001705007388 */ /* 0x0003e40000000400 */
[----:B------:R1:W-:Y:S01]  /*30640*/  STS.U16 [R5+0x15400], R21 ;  /* 0x0154001505007388 */ /* 0x0003e20000000400 */
        /* <DEDUP_REMOVED lines=8> */
[----:B------:R-:W3:Y:S01]  /*306d0*/  LDL.LU R14, [R1+0x170] ;  /* 0x00017000010e7983 */ /* 0x000ee20000300800 */
[----:B------:R-:W3:Y:S02]  /*306e0*/  LDL.LU R0, [R1+0x168] ;  /* 0x0001680001007983 */ /* 0x000ee40000300800 */
[----:B-1----:R-:W3:Y:S02]  /*306f0*/  LDL.LU R27, [R1+0x160] ;  /* 0x00016000011b7983 */ /* 0x002ee40000300800 */
[----:B------:R-:W3:Y:S01]  /*30700*/  LDL.LU R25, [R1+0x158] ;  /* 0x0001580001197983 */ /* 0x000ee20000300800 */
[----:B------:R-:W3:Y:S01]  /*30710*/  LDL.LU R23, [R1+0x150] ;  /* 0x0001500001177983 */ /* 0x000ee20000300800 */
[----:B------:R-:W3:Y:S02]  /*30720*/  LDL.LU R21, [R1+0x148] ;  /* 0x0001480001157983 */ /* 0x000ee40000300800 */
[----:B------:R-:W3:Y:S02]  /*30730*/  LDL.LU R19, [R1+0x140] ;  /* 0x0001400001137983 */ /* 0x000ee40000300800 */
[----:B------:R-:W3:Y:S01]  /*30740*/  LDL.LU R17, [R1+0x138] ;  /* 0x0001380001117983 */ /* 0x000ee20000300800 */
[----:B------:R-:W3:Y:S01]  /*30750*/  LDL.LU R13, [R1+0x130] ;  /* 0x00013000010d7983 */ /* 0x000ee20000300800 */
[----:B------:R-:W3:Y:S02]  /*30760*/  LDL.LU R12, [R1+0x128] ;  /* 0x00012800010c7983 */ /* 0x000ee40000300800 */
[----:B0-----:R-:W3:Y:S01]  /*30770*/  LDL.LU R11, [R1+0x120] ;  /* 0x00012000010b7983 */ /* 0x001ee20000300800 */
[C---:B------:R-:W-:Y:S01]  /*30780*/  LOP3.LUT P1, RZ, R15.reuse, 0x80, RZ, 0xc0, !PT ;  /* 0x000000800fff7812 */ /* 0x040fe2000782c0ff */
[----:B------:R-:W3:Y:S01]  /*30790*/  LDL.LU R18, [R1+0x108] ;  /* 0x0001080001127983 */ /* 0x000ee20000300800 */
[----:B------:R-:W3:Y:S02]  /*307a0*/  LDL.LU R22, [R1+0x100] ;  /* 0x0001000001167983 */ /* 0x000ee40000300800 */
[----:B------:R-:W3:Y:S01]  /*307b0*/  LDL.LU R26, [R1+0xf8] ;  /* 0x0000f800011a7983 */ /* 0x000ee20000300800 */
[----:B--2---:R0:W-:Y:S01]  /*307c0*/  STS.U16 [R5+0x19c00], R28 ;  /* 0x019c001c05007388 */ /* 0x0041e20000000400 */
[----:B------:R1:W-:Y:S02]  /*307d0*/  STS.U16 [R5+0x1a400], R24 ;  /* 0x01a4001805007388 */ /* 0x0003e40000000400 */
[----:B------:R2:W-:Y:S02]  /*307e0*/  STS.U16 [R5+0x1ac00], R20 ;  /* 0x01ac001405007388 */ /* 0x0005e40000000400 */
[----:B------:R4:W-:Y:S01]  /*307f0*/  STS.U16 [R5+0x1b400], R16 ;  /* 0x01b4001005007388 */ /* 0x0009e20000000400 */
[----:B------:R4:W-:Y:S01]  /*30800*/  STS.U16 [R5+0x1bc00], R2 ;  /* 0x01bc000205007388 */ /* 0x0009e20000000400 */
[----:B------:R4:W-:Y:S02]  /*30810*/  STS.U16 [R5+0x1c400], R3 ;  /* 0x01c4000305007388 */ /* 0x0009e40000000400 */
[----:B------:R4:W-:Y:S01]  /*30820*/  STS.U16 [R5+0x1cc00], R4 ;  /* 0x01cc000405007388 */ /* 0x0009e20000000400 */
[----:B0-----:R-:W3:Y:S01]  /*30830*/  LDL.LU R28, [R1+0x178] ;  /* 0x00017800011c7983 */ /* 0x001ee20000300800 */
[----:B-1----:R-:W3:Y:S01]  /*30840*/  LDL.LU R24, [R1+0x17c] ;  /* 0x00017c0001187983 */ /* 0x002ee20000300800 */
[----:B--2---:R-:W-:Y:S01]  /*30850*/  LOP3.LUT R20, R15, 0x7f, RZ, 0xc0, !PT ;  /* 0x0000007f0f147812 */ /* 0x004fe200078ec0ff */
[----:B----4-:R-:W2:Y:S01]  /*30860*/  LDL.LU R16, [R1+0x180] ;  /* 0x0001800001107983 */ /* 0x010ea20000300800 */
[----:B------:R-:W4:Y:S01]  /*30870*/  LDL.LU R2, [R1+0x184] ;  /* 0x0001840001027983 */ /* 0x000f220000300800 */
[----:B------:R-:W2:Y:S01]  /*30880*/  LDL.LU R3, [R1+0x188] ;  /* 0x0001880001037983 */ /* 0x000ea20000300800 */
[----:B------:R-:W-:Y:S01]  /*30890*/  SEL R4, RZ, 0x110, !P1 ;  /* 0x00000110ff047807 */ /* 0x000fe20004800000 */
[----:B------:R-:W-:Y:S01]  /*308a0*/  IMAD.SHL.U32 R20, R20, 0x2, RZ ;  /* 0x0000000214147824 */ /* 0x000fe200078e00ff */
[----:B------:R-:W2:Y:S04]  /*308b0*/  LDL.LU R5, [R1+0x3870] ;  /* 0x0038700001057983 */ /* 0x000ea80000300800 */
[----:B------:R-:W-:-:S02]  /*308c0*/  LOP3.LUT R4, R4, R20, RZ, 0x3c, !PT ;  /* 0x0000001404047212 */ /* 0x000fc400078e3cff */
[----:B------:R-:W0:Y:S02]  /*308d0*/  S2R R20, SR_TID.X ;  /* 0x0000000000147919 */ /* 0x000e240000002100 */
[----:B0-----:R-:W-:Y:S02]  /*308e0*/  LOP3.LUT P0, RZ, R20, 0x80, RZ, 0xc0, !PT ;  /* 0x0000008014ff7812 */ /* 0x001fe4000780c0ff */
[----:B------:R0:W-:Y:S04]  /*308f0*/  STL [R1+0x3860], R20 ;  /* 0x0038601401007387 */ /* 0x0001e80000100800 */
[----:B0-----:R-:W2:Y:S04]  /*30900*/  LDL.LU R20, [R1+0xd8] ;  /* 0x0000d80001147983 */ /* 0x001ea80000300800 */
[----:B--2---:R0:W-:Y:S04]  /*30910*/  STL [R1+0x3864], R20 ;  /* 0x0038641401007387 */ /* 0x0041e80000100800 */
[----:B0-----:R-:W2:Y:S04]  /*30920*/  LDL.LU R20, [R1+0xe0] ;  /* 0x0000e00001147983 */ /* 0x001ea80000300800 */
[----:B--2---:R0:W-:Y:S04]  /*30930*/  STL [R1+0x3868], R20 ;  /* 0x0038681401007387 */ /* 0x0041e80000100800 */
[----:B0-----:R-:W2:Y:S01]  /*30940*/  LDL.LU R20, [R1+0xe8] ;  /* 0x0000e80001147983 */ /* 0x001ea20000300800 */
[----:B------:R-:W-:-:S02]  /*30950*/  LOP3.LUT R4, R4, 0x40, RZ, 0x3c, !PT ;  /* 0x0000004004047812 */ /* 0x000fc400078e3cff */
[----:B------:R-:W-:-:S03]  /*30960*/  LOP3.LUT R15, R15, 0x7f, RZ, 0xc0, !PT ;  /* 0x0000007f0f0f7812 */ /* 0x000fc600078ec0ff */
[----:B------:R0:W-:Y:S01]  /*30970*/  STS.U16 [R4+0x1d400], R5 ;  /* 0x01d4000504007388 */ /* 0x0001e20000000400 */
[----:B------:R-:W-:Y:S02]  /*30980*/  STS.U16 [R4+0x1dc00], R6 ;  /* 0x01dc000604007388 */ /* 0x000fe40000000400 */
[----:B0-----:R-:W-:Y:S01]  /*30990*/  IMAD.SHL.U32 R5, R15, 0x2, RZ ;  /* 0x000000020f057824 */ /* 0x001fe200078e00ff */
[----:B------:R-:W-:-:S04]  /*309a0*/  SEL R15, RZ, 0x110, !P0 ;  /* 0x00000110ff0f7807 */ /* 0x000fc80004000000 */
[----:B------:R-:W-:Y:S01]  /*309b0*/  LOP3.LUT R15, R15, R5, RZ, 0x3c, !PT ;  /* 0x000000050f0f7212 */ /* 0x000fe200078e3cff */
[----:B---3--:R-:W-:Y:S01]  /*309c0*/  STS.U16 [R4+0x1e400], R7 ;  /* 0x01e4000704007388 */ /* 0x008fe20000000400 */
[----:B------:R-:W-:Y:S02]  /*309d0*/  STS.U16 [R4+0x1ec00], R8 ;  /* 0x01ec000804007388 */ /* 0x000fe40000000400 */
[----:B------:R-:W-:Y:S01]  /*309e0*/  LOP3.LUT R15, R15, 0x60, RZ, 0x3c, !PT ;  /* 0x000000600f0f7812 */ /* 0x000fe200078e3cff */
[----:B------:R-:W-:Y:S01]  /*309f0*/  STS.U16 [R4+0x1f400], R9 ;  /* 0x01f4000904007388 */ /* 0x000fe20000000400 */
[----:B------:R-:W-:Y:S03]  /*30a00*/  STS.U16 [R4+0x1fc00], R10 ;  /* 0x01fc000a04007388 */ /* 0x000fe60000000400 */
[----:B------:R-:W-:Y:S01]  /*30a10*/  STS.U16 [R15+0x600], R3 ;  /* 0x000600030f007388 */ /* 0x000fe20000000400 */
[----:B----4-:R-:W-:Y:S03]  /*30a20*/  STS.U16 [R15+0xe00], R2 ;  /* 0x000e00020f007388 */ /* 0x010fe60000000400 */
[----:B--2---:R0:W-:Y:S04]  /*30a30*/  STL [R1+0x386c], R20 ;  /* 0x00386c1401007387 */ /* 0x0041e80000100800 */
[----:B0-----:R-:W2:Y:S01]  /*30a40*/  LDL.LU R20, [R1+0xf0] ;  /* 0x0000f00001147983 */ /* 0x001ea20000300800 */
[----:B------:R-:W-:Y:S02]  /*30a50*/  STS.U16 [R15+0x1600], R16 ;  /* 0x001600100f007388 */ /* 0x000fe40000000400 */
[----:B------:R-:W-:Y:S02]  /*30a60*/  STS.U16 [R15+0x1e00], R24 ;  /* 0x001e00180f007388 */ /* 0x000fe40000000400 */
[----:B------:R-:W-:Y:S01]  /*30a70*/  STS.U16 [R15+0x2600], R28 ;  /* 0x0026001c0f007388 */ /* 0x000fe20000000400 */
[----:B------:R0:W-:Y:S01]  /*30a80*/  STS.U16 [R15+0x2e00], R29 ;  /* 0x002e001d0f007388 */ /* 0x0001e20000000400 */
[----:B------:R-:W-:Y:S02]  /*30a90*/  STS.U16 [R15+0x3600], R14 ;  /* 0x0036000e0f007388 */ /* 0x000fe40000000400 */
[----:B------:R-:W-:Y:S02]  /*30aa0*/  STS.U16 [R15+0x3e00], R0 ;  /* 0x003e00000f007388 */ /* 0x000fe40000000400 */
[----:B------:R1:W-:Y:S01]  /*30ab0*/  STS.U16 [R15+0x4600], R27 ;  /* 0x0046001b0f007388 */ /* 0x0003e20000000400 */
[----:B------:R3:W-:Y:S01]  /*30ac0*/  STS.U16 [R15+0x4e00], R25 ;  /* 0x004e00190f007388 */ /* 0x0007e20000000400 */
[----:B------:R4:W-:Y:S02]  /*30ad0*/  STS.U16 [R15+0x5600], R23 ;  /* 0x005600170f007388 */ /* 0x0009e40000000400 */
[----:B------:R4:W-:Y:S01]  /*30ae0*/  STS.U16 [R15+0x5e00], R21 ;  /* 0x005e00150f007388 */ /* 0x0009e20000000400 */
[----:B0-----:R-:W2:Y:S01]  /*30af0*/  LDL.LU R29, [R1+0xd0] ;  /* 0x0000d000011d7983 */ /* 0x001ea20000300800 */
[----:B-1----:R-:W2:Y:S02]  /*30b00*/  LDL.LU R27, [R1+0xc8] ;  /* 0x0000c800011b7983 */ /* 0x002ea40000300800 */
[----:B------:R0:W-:Y:S01]  /*30b10*/  STS.U16 [R15+0x6600], R19 ;  /* 0x006600130f007388 */ /* 0x0001e20000000400 */
[----:B---3--:R-:W3:Y:S01]  /*30b20*/  LDL.LU R25, [R1+0xc0] ;  /* 0x0000c00001197983 */ /* 0x008ee20000300800 */
[----:B----4-:R-:W4:Y:S02]  /*30b30*/  LDL.LU R23, [R1+0xb8] ;  /* 0x0000b80001177983 */ /* 0x010f240000300800 */
[----:B------:R-:W3:Y:S02]  /*30b40*/  LDL.LU R21, [R1+0xb0] ;  /* 0x0000b00001157983 */ /* 0x000ee40000300800 */
[----:B------:R1:W-:Y:S01]  /*30b50*/  STS.U16 [R15+0x6e00], R17 ;  /* 0x006e00110f007388 */ /* 0x0003e20000000400 */
[----:B------:R1:W-:Y:S01]  /*30b60*/  STS.U16 [R15+0x7600], R13 ;  /* 0x0076000d0f007388 */ /* 0x0003e20000000400 */
[----:B------:R1:W-:Y:S03]  /*30b70*/  STS.U16 [R15+0x7e00], R12 ;  /* 0x007e000c0f007388 */ /* 0x0003e60000000400 */
[----:B0-----:R-:W3:Y:S01]  /*30b80*/  LDL.LU R19, [R1+0xa8] ;  /* 0x0000a80001137983 */ /* 0x001ee20000300800 */
[----:B------:R0:W-:Y:S02]  /*30b90*/  STS.U16 [R15+0x8600], R11 ;  /* 0x0086000b0f007388 */ /* 0x0001e40000000400 */
[----:B------:R0:W-:Y:S01]  /*30ba0*/  STS.U16 [R15+0x8e00], R18 ;  /* 0x008e00120f007388 */ /* 0x0001e20000000400 */
[----:B-1----:R-:W3:Y:S01]  /*30bb0*/  LDL.LU R17, [R1+0xa0] ;  /* 0x0000a00001117983 */ /* 0x002ee20000300800 */
[----:B------:R-:W3:Y:S02]  /*30bc0*/  LDL.LU R13, [R1+0x98] ;  /* 0x00009800010d7983 */ /* 0x000ee40000300800 */
[----:B------:R-:W3:Y:S02]  /*30bd0*/  LDL.LU R12, [R1+0x90] ;  /* 0x00009000010c7983 */ /* 0x000ee40000300800 */
[----:B------:R1:W-:Y:S01]  /*30be0*/  STS.U16 [R15+0x9600], R22 ;  /* 0x009600160f007388 */ /* 0x0003e20000000400 */
[----:B------:R1:W-:Y:S04]  /*30bf0*/  STS.U16 [R15+0x9e00], R26 ;  /* 0x009e001a0f007388 */ /* 0x0003e80000000400 */
[----:B0-----:R-:W3:Y:S01]  /*30c00*/  LDL.LU R11, [R1+0x88] ;  /* 0x00008800010b7983 */ /* 0x001ee20000300800 */
[----:B------:R-:W3:Y:S03]  /*30c10*/  LDL.LU R18, [R1+0x80] ;  /* 0x0000800001127983 */ /* 0x000ee60000300800 */
[----:B-1----:R-:W3:Y:S01]  /*30c20*/  LDL.LU R22, [R1+0x78] ;  /* 0x0000780001167983 */ /* 0x002ee20000300800 */
        /* <DEDUP_REMOVED lines=14> */
[----:B------:R-:W3:Y:S01]  /*30d10*/  LDL.LU R0, [R1] ;  /* 0x0000000001007983 */ /* 0x000ee20000300800 */
[----:B--2---:R0:W-:Y:S04]  /*30d20*/  STS.U16 [R15+0xa600], R20 ;  /* 0x00a600140f007388 */ /* 0x0041e80000000400 */
[----:B0-----:R-:W2:Y:S04]  /*30d30*/  LDL.LU R20, [R1+0x386c] ;  /* 0x00386c0001147983 */ /* 0x001ea80000300800 */
[----:B--2---:R0:W-:Y:S04]  /*30d40*/  STS.U16 [R15+0xae00], R20 ;  /* 0x00ae00140f007388 */ /* 0x0041e80000000400 */
[----:B0-----:R-:W2:Y:S04]  /*30d50*/  LDL.LU R20, [R1+0x3868] ;  /* 0x0038680001147983 */ /* 0x001ea80000300800 */
[----:B--2---:R0:W-:Y:S04]  /*30d60*/  STS.U16 [R15+0xb600], R20 ;  /* 0x00b600140f007388 */ /* 0x0041e80000000400 */
[----:B0-----:R-:W2:Y:S04]  /*30d70*/  LDL.LU R20, [R1+0x3864] ;  /* 0x0038640001147983 */ /* 0x001ea80000300800 */
[----:B--2---:R0:W-:Y:S01]  /*30d80*/  STS.U16 [R15+0xbe00], R20 ;  /* 0x00be00140f007388 */ /* 0x0041e20000000400 */
[----:B------:R1:W-:Y:S02]  /*30d90*/  STS.U16 [R15+0xc600], R29 ;  /* 0x00c6001d0f007388 */ /* 0x0003e40000000400 */
[----:B------:R2:W-:Y:S02]  /*30da0*/  STS.U16 [R15+0xce00], R27 ;  /* 0x00ce001b0f007388 */ /* 0x0005e40000000400 */
[----:B---3--:R3:W-:Y:S01]  /*30db0*/  STS.U16 [R15+0xd600], R25 ;  /* 0x00d600190f007388 */ /* 0x0087e20000000400 */
[----:B----4-:R3:W-:Y:S01]  /*30dc0*/  STS.U16 [R15+0xde00], R23 ;  /* 0x00de00170f007388 */ /* 0x0107e20000000400 */
        /* <DEDUP_REMOVED lines=20> */
[----:B------:R1:W-:Y:S03]  /*30f10*/  STS.U16 [R15+0x12600], R26 ;  /* 0x0126001a0f007388 */ /* 0x0003e60000000400 */
[----:B0-----:R-:W2:Y:S01]  /*30f20*/  LDL.LU R22, [R1+0x3830] ;  /* 0x0038300001167983 */ /* 0x001ea20000300800 */
[----:B-1----:R-:W2:Y:S02]  /*30f30*/  LDL.LU R26, [R1+0x382c] ;  /* 0x00382c00011a7983 */ /* 0x002ea40000300800 */
        /* <DEDUP_REMOVED lines=8> */
[----:B------:R0:W-:Y:S02]  /*30fc0*/  STS.U16 [R15+0x16e00], R2 ;  /* 0x016e00020f007388 */ /* 0x0001e40000000400 */
[----:B0-----:R-:W3:Y:S01]  /*30fd0*/  LDL R2, [R1+0x5a4] ;  /* 0x0005a40001027983 */ /* 0x001ee20000100800 */
[----:B------:R-:W-:Y:S02]  /*30fe0*/  STS.U16 [R15+0x17600], R16 ;  /* 0x017600100f007388 */ /* 0x000fe40000000400 */
[----:B------:R-:W-:Y:S02]  /*30ff0*/  STS.U16 [R15+0x17e00], R24 ;  /* 0x017e00180f007388 */ /* 0x000fe40000000400 */
[----:B------:R-:W-:Y:S01]  /*31000*/  STS.U16 [R15+0x18600], R28 ;  /* 0x0186001c0f007388 */ /* 0x000fe20000000400 */
[----:B------:R0:W-:Y:S01]  /*31010*/  STS.U16 [R15+0x18e00], R14 ;  /* 0x018e000e0f007388 */ /* 0x0001e20000000400 */
[----:B------:R1:W-:Y:S03]  /*31020*/  STS.U16 [R15+0x19600], R0 ;  /* 0x019600000f007388 */ /* 0x0003e60000000400 */
[----:B0-----:R-:W0:Y:S04]  /*31030*/  S2R R14, SR_TID.X ;  /* 0x00000000000e7919 */ /* 0x001e280000002100 */
[----:B-1----:R-:W3:Y:S01]  /*31040*/  LDL R0, [R1+0x760] ;  /* 0x0007600001007983 */ /* 0x002ee20000100800 */
[----:B0-----:R-:W-:-:S05]  /*31050*/  LOP3.LUT R14, R14, 0x7, RZ, 0xc0, !PT ;  /* 0x000000070e0e7812 */ /* 0x001fca00078ec0ff */
[C---:B------:R-:W-:Y:S02]  /*31060*/  IMAD.SHL.U32 R28, R14.reuse, 0x10, RZ ;  /* 0x000000100e1c7824 */ /* 0x040fe400078e00ff */
[----:B------:R-:W-:Y:S02]  /*31070*/  IMAD.SHL.U32 R14, R14, 0x100, RZ ;  /* 0x000001000e0e7824 */ /* 0x000fe400078e00ff */
[C---:B----4-:R-:W-:Y:S02]  /*31080*/  IMAD.SHL.U32 R24, R20.reuse, 0x2, RZ ;  /* 0x0000000214187824 */ /* 0x050fe400078e00ff */
[----:B------:R-:W-:-:S03]  /*31090*/  IMAD.SHL.U32 R16, R20, 0x40, RZ ;  /* 0x0000004014107824 */ /* 0x000fc600078e00ff */
[----:B------:R-:W-:Y:S01]  /*310a0*/  LOP3.LUT R3, R28, 0x30, R24, 0x78, !PT ;  /* 0x000000301c037812 */ /* 0x000fe200078e7818 */
[----:B--2---:R-:W-:Y:S01]  /*310b0*/  STS.U16 [R15+0x19e00], R26 ;  /* 0x019e001a0f007388 */ /* 0x004fe20000000400 */
        /* <DEDUP_REMOVED lines=9> */
[----:B---3--:R-:W-:Y:S01]  /*31150*/  STS.U16 [R15+0x1ee00], R25 ;  /* 0x01ee00190f007388 */ /* 0x008fe20000000400 */
[----:B------:R-:W-:Y:S04]  /*31160*/  STS.U16 [R15+0x1f600], R27 ;  /* 0x01f6001b0f007388 */ /* 0x000fe80000000400 */
[----:B------:R-:W-:Y:S01]  /*31170*/  STS.U16 [R15+0x1fe00], R29 ;  /* 0x01fe001d0f007388 */ /* 0x000fe20000000400 */
[----:B------:R-:W-:Y:S01]  /*31180*/  BAR.SYNC.DEFER_BLOCKING 0x0 ;  /* 0x0000000000007b1d */ /* 0x000fe20000010000 */
[----:B------:R-:W-:-:S04]  /*31190*/  LOP3.LUT R3, R3, 0x3800, R16, 0xf8, !PT ;  /* 0x0000380003037812 */ /* 0x000fc800078ef810 */
[----:B------:R-:W-:-:S05]  /*311a0*/  LOP3.LUT R3, R3, R14, RZ, 0xfc, !PT ;  /* 0x0000000e03037212 */ /* 0x000fca00078efcff */
[----:B------:R-:W0:Y:S04]  /*311b0*/  LDSM.16.M88.4 R16, [R3] ;  /* 0x000000000310783b */ /* 0x000e280000000200 */
[----:B------:R-:W1:Y:S04]  /*311c0*/  LDSM.16.M88.4 R8, [R3+0x8000] ;  /* 0x008000000308783b */ /* 0x000e680000000200 */
[----:B------:R-:W2:Y:S04]  /*311d0*/  LDSM.16.M88.4 R4, [R3+0x4000] ;  /* 0x004000000304783b */ /* 0x000ea80000000200 */
[----:B------:R-:W-:Y:S04]  /*311e0*/  LDSM.16.MT88.4 R20, [R0+0x20000] ;  /* 0x020000000014783b */ /* 0x000fe80000004200 */
[----:B------:R-:W-:Y:S04]  /*311f0*/  LDSM.16.MT88.4 R12, [R2+0x20000] ;  /* 0x02000000020c783b */ /* 0x000fe80000004200 */
[----:B------:R-:W-:Y:S04]  /*31200*/  LDSM.16.M88.4 R24, [R3+0x1c000] ;  /* 0x01c000000318783b */ /* 0x000fe80000000200 */
[----:B0-----:R-:W-:Y:S01]  /*31210*/  STL.64 [R1+0x20], R16 ;  /* 0x0000201001007387 */ /* 0x001fe20000100a00 */
[----:B------:R-:W-:Y:S02]  /*31220*/  STL.64 [R1+0x28], R18 ;  /* 0x0000281201007387 */ /* 0x000fe40000100a00 */
[----:B-1----:R-:W-:Y:S02]  /*31230*/  STL.64 [R1+0x3818], R10 ;  /* 0x0038180a01007387 */ /* 0x002fe40000100a00 */
[----:B--2---:R-:W-:Y:S01]  /*31240*/  STL.64 [R1+0x10], R4 ;  /* 0x0000100401007387 */ /* 0x004fe20000100a00 */
[----:B------:R-:W-:Y:S02]  /*31250*/  STL.64 [R1+0x18], R6 ;  /* 0x0000180601007387 */ /* 0x000fe40000100a00 */
[----:B------:R-:W0:Y:S04]  /*31260*/  LDSM.16.M88.4 R4, [R3+0xc000] ;  /* 0x00c000000304783b */ /* 0x000e280000000200 */
[----:B------:R-:W-:Y:S01]  /*31270*/  STL.64 [R1+0x3810], R8 ;  /* 0x0038100801007387 */ /* 0x000fe20000100a00 */
[----:B------:R-:W-:Y:S01]  /*31280*/  LDSM.16.M88.4 R16, [R3+0x14000] ;  /* 0x014000000310783b */ /* 0x000fe20000000200 */
[----:B------:R-:W-:Y:S03]  /*31290*/  LDSM.16.M88.4 R8, [R3+0x18000] ;  /* 0x018000000308783b */ /* 0x000fe60000000200 */
[----:B0-----:R-:W-:Y:S01]  /*312a0*/  STL [R1+0x34dc], R7 ;  /* 0x0034dc0701007387 */ /* 0x001fe20000100800 */
[----:B------:R-:W-:Y:S02]  /*312b0*/  STL [R1+0x3828], R6 ;  /* 0x0038280601007387 */ /* 0x000fe40000100800 */
[----:B------:R-:W-:Y:S02]  /*312c0*/  STL.64 [R1+0x3820], R4 ;  /* 0x0038200401007387 */ /* 0x000fe40000100a00 */
[----:B------:R-:W0:Y:S04]  /*312d0*/  LDSM.16.M88.4 R4, [R3+0x10000] ;  /* 0x010000000304783b */ /* 0x000e280000000200 */
[----:B0-----:R0:W-:Y:S01]  /*312e0*/  STL.64 [R1+0x60], R4 ;  /* 0x0000600401007387 */ /* 0x0011e20000100a00 */
[----:B------:R1:W-:Y:S03]  /*312f0*/  STL.64 [R1+0x68], R6 ;  /* 0x0000680601007387 */ /* 0x0003e60000100a00 */
[----:B0-----:R-:W2:Y:S01]  /*31300*/  LDL.LU.64 R4, [R1+0x750] ;  /* 0x0007500001047983 */ /* 0x001ea20000300a00 */
[----:B------:R-:W-:Y:S02]  /*31310*/  STL.64 [R1+0x50], R16 ;  /* 0x0000501001007387 */ /* 0x000fe40000100a00 */
[----:B------:R-:W-:Y:S02]  /*31320*/  STL.64 [R1+0x58], R18 ;  /* 0x0000581201007387 */ /* 0x000fe40000100a00 */
[----:B------:R-:W0:Y:S04]  /*31330*/  LDSM.16.MT88.4 R16, [R2+0x20080] ;  /* 0x020080000210783b */ /* 0x000e280000004200 */
[----:B-1----:R-:W2:Y:S01]  /*31340*/  LDL.LU.64 R6, [R1+0x758] ;  /* 0x0007580001067983 */ /* 0x002ea20000300a00 */
[----:B------:R1:W-:Y:S02]  /*31350*/  STL.64 [R1+0x40], R8 ;  /* 0x0000400801007387 */ /* 0x0003e40000100a00 */
[----:B------:R3:W-:Y:S01]  /*31360*/  STL.64 [R1+0x48], R10 ;  /* 0x0000480a01007387 */ /* 0x0007e20000100a00 */
[----:B-1----:R-:W4:Y:S01]  /*31370*/  LDL.LU.64 R8, [R1+0x740] ;  /* 0x0007400001087983 */ /* 0x002f220000300a00 */
[----:B---3--:R-:W4:Y:S03]  /*31380*/  LDL.LU.64 R10, [R1+0x748] ;  /* 0x00074800010a7983 */ /* 0x008f260000300a00 */
[----:B0-----:R-:W-:Y:S01]  /*31390*/  STL.64 [R1+0x37d8], R18 ;  /* 0x0037d81201007387 */ /* 0x001fe20000100a00 */
[----:B------:R0:W-:Y:S03]  /*313a0*/  STL.64 [R1+0x37d0], R16 ;  /* 0x0037d01001007387 */ /* 0x0001e60000100a00 */
[----:B0-----:R-:W3:Y:S04]  /*313b0*/  LDL.64 R16, [R1+0x50] ;  /* 0x0000500001107983 */ /* 0x001ee80000100a00 */
[----:B---3--:R0:W-:Y:S04]  /*313c0*/  STL.64 [R1+0x37e8], R16 ;  /* 0x0037e81001007387 */ /* 0x0081e80000100a00 */
[----:B0-----:R-:W3:Y:S04]  /*313d0*/  LDL.64 R16, [R1+0x60] ;  /* 0x0000600001107983 */ /* 0x001ee80000100a00 */
[----:B---3--:R0:W-:Y:S04]  /*313e0*/  STL.64 [R1+0x37f8], R16 ;  /* 0x0037f81001007387 */ /* 0x0081e80000100a00 */
[----:B0-----:R-:W2:Y:S01]  /*313f0*/  LDL.64 R16, [R1+0x20] ;  /* 0x0000200001107983 */ /* 0x001ea20000100a00 */
[----:B------:R-:W-:Y:S02]  /*31400*/  STL.64 [R1+0x3758], R22 ;  /* 0x0037581601007387 */ /* 0x000fe40000100a00 */
[----:B------:R0:W-:Y:S02]  /*31410*/  STL.64 [R1+0x3750], R20 ;  /* 0x0037501401007387 */ /* 0x0001e40000100a00 */
[----:B0-----:R-:W3:Y:S01]  /*31420*/  LDL.64 R20, [R1+0x40] ;  /* 0x0000400001147983 */ /* 0x001ee20000100a00 */
[----:B--2---:R-:W-:Y:S01]  /*31430*/  HMMA.16816.F32.BF16 R4, R12, R16, R4 ;  /* 0x000000100c04723c */ /* 0x004fe20000041804 */
[----:B------:R-:W-:-:S02]  /*31440*/  IMAD.MOV.U32 R2, RZ, RZ, R16 ;  /* 0x000000ffff027224 */ /* 0x000fc400078e0010 */
[----:B---3--:R0:W-:Y:S04]  /*31450*/  STL.64 [R1+0x37e0], R20 ;  /* 0x0037e01401007387 */ /* 0x0081e80000100a00 */
[----:B0-----:R-:W4:Y:S01]  /*31460*/  LDL.64 R20, [R1+0x10] ;  /* 0x0000100001147983 */ /* 0x001f220000100a00 */
[----:B------:R0:W-:Y:S11]  /*31470*/  STL [R1+0x3728], R0 ;  /* 0x0037280001007387 */ /* 0x0001f60000100800 */
[----:B------:R-:W-:Y:S04]  /*31480*/  @!UPT UIADD3 URZ, URZ, URZ, URZ ;  /* 0x0000003f3f3ff290 */ /* 0x000fe8000fffe03f */
[----:B------:R-:W-:Y:S02]  /*31490*/  STL.64 [R1+0x310], R4 ;  /* 0x0003100401007387 */ /* 0x000fe40000100a00 */
[----:B------:R1:W-:Y:S02]  /*314a0*/  STL.64 [R1+0x318], R6 ;  /* 0x0003180601007387 */ /* 0x0003e40000100a00 */
[----:B0-----:R-:W-:Y:S01]  /*314b0*/  IMAD.MOV.U32 R0, RZ, RZ, R17 ;  /* 0x000000ffff007224 */ /* 0x001fe200078e0011 */
[----:B-1----:R-:W2:Y:S01]  /*314c0*/  LDL.LU R6, [R1+0x3828] ;  /* 0x0038280001067983 */ /* 0x002ea20000300800 */
[----:B------:R-:W3:Y:S02]  /*314d0*/  LDL.LU.64 R4, [R1+0x3820] ;  /* 0x0038200001047983 */ /* 0x000ee40000300a00 */
[----:B------:R-:W2:Y:S02]  /*314e0*/  LDL.LU.64 R16, [R1+0x720] ;  /* 0x0007200001107983 */ /* 0x000ea40000300a00 */
[----:B------:R-:W2:Y:S01]  /*314f0*/  LDL.LU.64 R18, [R1+0x728] ;  /* 0x0007280001127983 */ /* 0x000ea20000300a00 */
[----:B----4-:R-:W-:Y:S01]  /*31500*/  HMMA.16816.F32.BF16 R8, R12, R20, R8 ;  /* 0x000000140c08723c */ /* 0x010fe20000041808 */
[----:B--2---:R-:W-:Y:S01]  /*31510*/  STL.64 [R1+0x3808], R18 ;  /* 0x0038081201007387 */ /* 0x004fe20000100a00 */
[----:B------:R0:W-:Y:S03]  /*31520*/  STL.64 [R1+0x3800], R16 ;  /* 0x0038001001007387 */ /* 0x0001e60000100a00 */
[----:B0-----:R-:W2:Y:S01]  /*31530*/  LDL.LU.64 R16, [R1+0x730] ;  /* 0x0007300001107983 */ /* 0x001ea20000300a00 */
[----:B------:R-:W2:Y:S02]  /*31540*/  LDL.LU.64 R18, [R1+0x738] ;  /* 0x0007380001127983 */ /* 0x000ea40000300a00 */
[----:B------:R-:W-:Y:S02]  /*31550*/  STL.64 [R1+0x30], R24 ;  /* 0x0000301801007387 */ /* 0x000fe40000100a00 */
[----:B------:R-:W-:Y:S01]  /*31560*/  STL.64 [R1+0x38], R26 ;  /* 0x0000381a01007387 */ /* 0x000fe20000100a00 */
[----:B------:R0:W-:Y:S04]  /*31570*/  STL.64 [R1+0x37f0], R24 ;  /* 0x0037f01801007387 */ /* 0x0001e80000100a00 */
[----:B0-----:R-:W4:Y:S01]  /*31580*/  LDL.LU.64 R24, [R1+0x710] ;  /* 0x0007100001187983 */ /* 0x001f220000300a00 */
[----:B------:R-:W4:Y:S07]  /*31590*/  LDL.LU.64 R26, [R1+0x718] ;  /* 0x00071800011a7983 */ /* 0x000f2e0000300a00 */
[----:B------:R-:W-:Y:S02]  /*315a0*/  STL.64 [R1+0x300], R8 ;  /* 0x0003000801007387 */ /* 0x000fe40000100a00 */
[----:B------:R0:W-:Y:S02]  /*315b0*/  STL.64 [R1+0x308], R10 ;  /* 0x0003080a01007387 */ /* 0x0001e40000100a00 */
[----:B0-----:R-:W2:Y:S01]  /*315c0*/  LDL.LU.64 R10, [R1+0x3818] ;  /* 0x00381800010a7983 */ /* 0x001ea20000300a00 */
[----:B------:R-:W2:Y:S02]  /*315d0*/  LDL.LU.64 R8, [R1+0x3810] ;  /* 0x0038100001087983 */ /* 0x000ea40000300a00 */
[----:B------:R-:W-:-:S02]  /*315e0*/  IMAD.MOV.U32 R7, RZ, RZ, R20 ;  /* 0x000000ffff077224 */ /* 0x000fc400078e0014 */
[----:B------:R-:W-:Y:S02]  /*315f0*/  IMAD.MOV.U32 R3, RZ, RZ, R21 ;  /* 0x000000ffff037224 */ /* 0x000fe400078e0015 */
[----:B------:R-:W3:Y:S01]  /*31600*/  LDL.LU.64 R20, [R1+0x700] ;  /* 0x0007000001147983 */ /* 0x000ee20000300a00 */
[----:B------:R-:W3:Y:S01]  /*31610*/  LDL.LU.64 R22, [R1+0x708] ;  /* 0x0007080001167983 */ /* 0x000ee20000300a00 */
[----:B--2---:R-:W-:Y:S11]  /*31620*/  HMMA.16816.F32.BF16 R16, R12, R8, R16 ;  /* 0x000000080c10723c */ /* 0x004ff60000041810 */
[----:B------:R-:W-:Y:S11]  /*31630*/  @!UPT UIADD3 URZ, URZ, URZ, URZ ;  /* 0x0000003f3f3ff290 */ /* 0x000ff6000fffe03f */
[----:B------:R-:W-:Y:S01]  /*31640*/  @!UPT UIADD3 URZ, URZ, URZ, URZ ;  /* 0x0000003f3f3ff290 */ /* 0x000fe2000fffe03f */
[----:B------:R-:W-:Y:S01]  /*31650*/  STL.64 [R1+0x2f0], R16 ;  /* 0x0002f01001007387 */ /* 0x000fe20000100a00 */
[----:B------:R0:W-:Y:S03]  /*31660*/  STL.64 [R1+0x2f8], R18 ;  /* 0x0002f81201007387 */ /* 0x0001e60000100a00 */
[----:B0-----:R-:W3:Y:S01]  /*31670*/  LDL.LU.64 R18, [R1+0x3808] ;  /* 0x0038080001127983 */ /* 0x001ee20000300a00 */
[----:B------:R-:W3:Y:S02]  /*31680*/  LDL.LU.64 R16, [R1+0x3800] ;  /* 0x0038000001107983 */ /* 0x000ee40000300a00 */
[----:B------:R-:W-:Y:S02]  /*31690*/  STL.64 [R1+0x37a0], R10 ;  /* 0x0037a00a01007387 */ /* 0x000fe40000100a00 */
[----:B------:R0:W-:Y:S02]  /*316a0*/  STL.64 [R1+0x3798], R8 ;  /* 0x0037980801007387 */ /* 0x0001e40000100a00 */
[----:B0-----:R-:W-:-:S02]  /*316b0*/  IMAD.MOV.U32 R8, RZ, RZ, R7 ;  /* 0x000000ffff087224 */ /* 0x001fc400078e0007 */
[----:B------:R-:W-:-:S05]  /*316c0*/  IMAD.MOV.U32 R9, RZ, RZ, R3 ;  /* 0x000000ffff097224 */ /* 0x000fca00078e0003 */
[----:B------:R-:W-:Y:S01]  /*316d0*/  STL.64 [R1+0x37b8], R8 ;  /* 0x0037b80801007387 */ /* 0x000fe20000100a00 */
[C---:B---3--:R-:W-:Y:S11]  /*316e0*/  HMMA.16816.F32.BF16 R16, R12.reuse, R4, R16 ;  /* 0x000000040c10723c */ /* 0x048ff60000041810 */
[----:B------:R-:W-:Y:S11]  /*316f0*/  @!UPT UIADD3 URZ, URZ, URZ, URZ ;  /* 0x0000003f3f3ff290 */ /* 0x000ff6000fffe03f */
[----:B------:R-:W-:Y:S01]  /*31700*/  @!UPT UIADD3 URZ, URZ, URZ, URZ ;  /* 0x0000003f3f3ff290 */ /* 0x000fe2000fffe03f */
[----:B------:R0:W-:Y:S01]  /*31710*/  STL.64 [R1+0x2e0], R16 ;  /* 0x0002e01001007387 */ /* 0x0001e20000100a00 */
[----:B------:R-:W-:Y:S03]  /*31720*/  STL.64 [R1+0x2e8], R18 ;  /* 0x0002e81201007387 */ /* 0x000fe60000100a00 */
[----:B0-----:R-:W4:Y:S01]  /*31730*/  LDL.LU.64 R16, [R1+0x37f8] ;  /* 0x0037f80001107983 */ /* 0x001f220000300a00 */
[----:B------:R-:W-:Y:S02]  /*31740*/  STL [R1+0x3790], R6 ;  /* 0x0037900601007387 */ /* 0x000fe40000100800 */
[----:B------:R0:W-:Y:S02]  /*31750*/  STL.64 [R1+0x3788], R4 ;  /* 0x0037880401007387 */ /* 0x0001e40000100a00 */
[----:B0-----:R-:W2:Y:S01]  /*31760*/  LDL.LU.64 R4, [R1+0x6f0] ;  /* 0x0006f00001047983 */ /* 0x001ea20000300a00 */
[----:B------:R-:W2:Y:S01]  /*31770*/  LDL.LU.64 R6, [R1+0x6f8] ;  /* 0x0006f80001067983 */ /* 0x000ea20000300a00 */
[----:B----4-:R-:W-:Y:S01]  /*31780*/  HMMA.16816.F32.BF16 R24, R12, R16, R24 ;  /* 0x000000100c18723c */ /* 0x010fe20000041818 */
[----:B------:R-:W-:-:S02]  /*31790*/  IMAD.MOV.U32 R10, RZ, RZ, R16 ;  /* 0x000000ffff0a7224 */ /* 0x000fc400078e0010 */
[----:B------:R-:W-:Y:S11]  /*317a0*/  IMAD.MOV.U32 R3, RZ, RZ, R17 ;  /* 0x000000ffff037224 */ /* 0x000ff600078e0011 */
[----:B------:R-:W-:Y:S09]  /*317b0*/  @!UPT UIADD3 URZ, URZ, URZ, URZ ;  /* 0x0000003f3f3ff290 */ /* 0x000ff2000fffe03f */
[----:B------:R0:W-:Y:S01]  /*317c0*/  STL.64 [R1+0x2d0], R24 ;  /* 0x0002d01801007387 */ /* 0x0001e20000100a00 */
[----:B------:R-:W-:Y:S03]  /*317d0*/  STL.64 [R1+0x2d8], R26 ;  /* 0x0002d81a01007387 */ /* 0x000fe60000100a00 */
[----:B0-----:R-:W3:Y:S01]  /*317e0*/  LDL.LU.64 R24, [R1+0x37f0] ;  /* 0x0037f00001187983 */ /* 0x001ee20000300a00 */
[----:B------:R-:W4:Y:S02]  /*317f0*/  LDL.LU.64 R16, [R1+0x37e8] ;  /* 0x0037e80001107983 */ /* 0x000f240000300a00 */
[C---:B----4-:R-:W-:Y:S11]  /*31800*/  HMMA.16816.F32.BF16 R20, R12.reuse, R16, R20 ;  /* 0x000000100c14723c */ /* 0x050ff60000041814 */
[----:B------:R-:W-:Y:S11]  /*31810*/  @!UPT UIADD3 URZ, URZ, URZ, URZ ;  /* 0x0000003f3f3ff290 */ /* 0x000ff6000fffe03f */
[----:B------:R-:W-:Y:S01]  /*31820*/  @!UPT UIADD3 URZ, URZ, URZ, URZ ;  /* 0x0000003f3f3ff290 */ /* 0x000fe2000fffe03f */
[----:B------:R0:W-:Y:S01]  /*31830*/  STL.64 [R1+0x2c0], R20 ;  /* 0x0002c01401007387 */ /* 0x0001e20000100a00 */
[----:B------:R-:W-:Y:S03]  /*31840*/  STL.64 [R1+0x2c8], R22 ;  /* 0x0002c81601007387 */ /* 0x000fe60000100a00 */
[----:B0-----:R-:W2:Y:S01]  /*31850*/  LDL.LU.64 R20, [R1+0x37e0] ;  /* 0x0037e00001147983 */ /* 0x001ea20000300a00 */
[----:B------:R-:W-:Y:S02]  /*31860*/  IMAD.MOV.U32 R8, RZ, RZ, R2 ;  /* 0x000000ffff087224 */ /* 0x000fe400078e0002 */
[----:B------:R-:W-:Y:S02]  /*31870*/  IMAD.MOV.U32 R9, RZ, RZ, R0 ;  /* 0x000000ffff097224 */ /* 0x000fe400078e0000 */
[----:B------:R-:W-:Y:S02]  /*31880*/  IMAD.MOV.U32 R2, RZ, RZ, R16 ;  /* 0x000000ffff027224 */ /* 0x000fe400078e0010 */
[----:B------:R-:W-:Y:S01]  /*31890*/  IMAD.MOV.U32 R0, RZ, RZ, R17 ;  /* 0x000000ffff007224 */ /* 0x000fe200078e0011 */
[----:B------:R-:W4:Y:S01]  /*318a0*/  LDL.LU.64 R18, [R1+0x37d8] ;  /* 0x0037d80001127983 */ /* 0x000f220000300a00 */
[----:B------:R-:W4:Y:S01]  /*318b0*/  LDL.LU.64 R16, [R1+0x37d0] ;  /* 0x0037d00001107983 */ /* 0x000f220000300a00 */
[----:B--2---:R-:W-:Y:S11]  /*318c0*/  HMMA.16816.F32.BF16 R4, R12, R20, R4 ;  /* 0x000000140c04723c */ /* 0x004ff60000041804 */
[----:B------:R-:W-:Y:S11]  /*318d0*/  @!UPT UIADD3 URZ, URZ, URZ, URZ ;  /* 0x0000003f3f3ff290 */ /* 0x000ff6000fffe03f */
[----:B------:R-:W-:Y:S01]  /*318e0*/  @!UPT UIADD3 URZ, URZ, URZ, URZ ;  /* 0x0000003f3f3ff290 */ /* 0x000fe2000fffe03f */
[----:B------:R0:W-:Y:S01]  /*318f0*/  STL.64 [R1+0x2b0], R4 ;  /* 0x0002b00401007387 */ /* 0x0001e20000100a00 */
[----:B------:R1:W-:Y:S03]  /*31900*/  STL.64 [R1+0x2b8], R6 ;  /* 0x0002b80601007387 */ /* 0x0003e60000100a00 */
[----:B0-----:R-:W2:Y:S01]  /*31910*/  LDL.LU.64 R4, [R1+0x530] ;  /* 0x0005300001047983 */ /* 0x001ea20000300a00 */
[----:B-1----:R-:W2:Y:S03]  /*31920*/  LDL.LU.64 R6, [R1+0x538] ;  /* 0x0005380001067983 */ /* 0x002ea60000300a00 */
[----:B--2---:R-:W-:Y:S01]  /*31930*/  STL.64 [R1+0x37b0], R6 ;  /* 0x0037b00601007387 */ /* 0x004fe20000100a00 */
[----:B------:R0:W-:Y:S03]  /*31940*/  STL.64 [R1+0x37a8], R4 ;  /* 0x0037a80401007387 */ /* 0x0001e60000100a00 */
[----:B0-----:R-:W2:Y:S01]  /*31950*/  LDL.LU.64 R4, [R1+0x540] ;  /* 0x0005400001047983 */ /* 0x001ea20000300a00 */
[----:B------:R-:W2:Y:S03]  /*31960*/  LDL.LU.64 R6, [R1+0x548] ;  /* 0x0005480001067983 */ /* 0x000ea60000300a00 */
[----:B--2---:R-:W-:Y:S01]  /*31970*/  STL.64 [R1+0x37c8], R6 ;  /* 0x0037c80601007387 */ /* 0x004fe20000100a00 */
[----:B------:R0:W-:Y:S03]  /*31980*/  STL.64 [R1+0x37c0], R4 ;  /* 0x0037c00401007387 */ /* 0x0001e60000100a00 */
[----:B0-----:R-:W4:Y:S01]  /*31990*/  LDL.LU.64 R4, [R1+0x550] ;  /* 0x0005500001047983 */ /* 0x001f220000300a00 */
[----:B------:R-:W4:Y:S02]  /*319a0*/  LDL.LU.64 R6, [R1+0x558] ;  /* 0x0005580001067983 */ /* 0x000f240000300a00 */
[----:B------:R0:W-:Y:S02]  /*319b0*/  STL.64 [R1+0x3768], R20 ;  /* 0x0037681401007387 */ /* 0x0001e40000100a00 */
[----:B0-----:R-:W-:-:S02]  /*319c0*/  IMAD.MOV.U32 R20, RZ, RZ, R10 ;  /* 0x000000ffff147224 */ /* 0x001fc400078e000a */
[----:B------:R-:W-:-:S05]  /*319d0*/  IMAD.MOV.U32 R21, RZ, RZ, R3 ;  /* 0x000000ffff157224 */ /* 0x000fca00078e0003 */
[----:B------:R0:W-:Y:S04]  /*319e0*/  STL.64 [R1+0x3780], R20 ;  /* 0x0037801401007387 */ /* 0x0001e80000100a00 */
[----:B0-----:R-:W3:Y:S01]  /*319f0*/  LDL.LU.64 R20, [R1+0x6e0] ;  /* 0x0006e00001147983 */ /* 0x001ee20000300a00 */
[----:B------:R-:W3:Y:S02]  /*31a00*/  LDL.LU.64 R22, [R1+0x6e8] ;  /* 0x0006e80001167983 */ /* 0x000ee40000300a00 */
[----:B---3--:R-:W-:Y:S01]  /*31a10*/  HMMA.16816.F32.BF16 R12, R12, R24, R20 ;  /* 0x000000180c0c723c */ /* 0x008fe20000041814 */
[----:B------:R-:W2:Y:S01]  /*31a20*/  LDL.LU.64 R20, [R1+0x520] ;  /* 0x0005200001147983 */ /* 0x000ea20000300a00 */
[----:B------:R-:W2:Y:S11]  /*31a30*/  LDL.LU.64 R22, [R1+0x528] ;  /* 0x0005280001167983 */ /* 0x000eb60000300a00 */
[----:B------:R-:W-:Y:S10]  /*31a40*/  @!UPT UIADD3 URZ, URZ, URZ, URZ ;  /* 0x0000003f3f3ff290 */ /* 0x000ff4000fffe03f */
[----:B------:R-:W-:Y:S01]  /*31a50*/  STL.64 [R1+0x210], R12 ;  /* 0x0002100c01007387 */ /* 0x000fe20000100a00 */
[----:B------:R-:W-:Y:S02]  /*31a60*/  STL.64 [R1+0x218], R14 ;  /* 0x0002180e01007387 */ /* 0x000fe40000100a00 */
[----:B------:R0:W-:Y:S02]  /*31a70*/  STL.64 [R1+0x3760], R24 ;  /* 0x0037601801007387 */ /* 0x0001e40000100a00 */
[----:B0-----:R-:W3:Y:S01]  /*31a80*/  LDL.LU.64 R24, [R1+0x4f0] ;  /* 0x0004f00001187983 */ /* 0x001ee20000300a00 */
[----:B------:R-:W2:Y:S01]  /*31a90*/  LDL.LU.64 R26, [R1+0x4f8] ;  /* 0x0004f800011a7983 */ /* 0x000ea20000300a00 */
[C---:B----4-:R-:W-:Y:S02]  /*31aa0*/  HMMA.16816.F32.BF16 R8, R16.reuse, R8, R4 ;  /* 0x000000081008723c */ /* 0x050fe40000041804 */
[----:B--2---:R-:W-:Y:S01]  /*31ab0*/  STL.64 [R1+0x3778], R26 ;  /* 0x0037781a01007387 */ /* 0x004fe20000100a00 */
[----:B---3--:R0:W-:Y:S03]  /*31ac0*/  STL.64 [R1+0x3770], R24 ;  /* 0x0037701801007387 */ /* 0x0081e60000100a00 */
[----:B0-----:R-:W2:Y:S01]  /*31ad0*/  LDL.LU.64 R24, [R1+0x510] ;  /* 0x0005100001187983 */ /* 0x001ea20000300a00 */
[----:B------:R-:W2:Y:S02]  /*31ae0*/  LDL.LU.64 R26, [R1+0x518] ;  /* 0x00051800011a7983 */ /* 0x000ea40000300a00 */
[----:B------:R-:W3:Y:S02]  /*31af0*/  LDL.LU.64 R6, [R1+0x37c8] ;  /* 0x0037c80001067983 */ /* 0x000ee40000300a00 */
[----:B------:R-:W3:Y:S11]  /*31b00*/  LDL.LU.64 R4, [R1+0x37c0] ;  /* 0x0037c00001047983 */ /* 0x000ef60000300a00 */
[----:B------:R-:W-:Y:S01]  /*31b10*/  @!UPT UIADD3 URZ, URZ, URZ, URZ ;  /* 0x0000003f3f3ff290 */ /* 0x000fe2000fffe03f */
[----:B------:R0:W-:Y:S01]  /*31b20*/  STL.64 [R1+0x180], R8 ;  /* 0x0001800801007387 */ /* 0x0001e20000100a00 */
[----:B------:R3:W-:Y:S03]  /*31b30*/  STL.64 [R1+0x188], R10 ;  /* 0x0001880a01007387 */ /* 0x0007e60000100a00 */
[----:B0-----:R-:W3:Y:S02]  /*31b40*/  LDL.LU.64 R8, [R1+0x37b8] ;  /* 0x0037b80001087983 */ /* 0x001ee40000300a00 */
[C---:B---3--:R-:W-:Y:S02]  /*31b50*/  HMMA.16816.F32.BF16 R8, R16.reuse, R8, R4 ;  /* 0x000000081008723c */ /* 0x048fe40000041804 */
[----:B------:R-:W3:Y:S01]  /*31b60*/  LDL.LU.64 R6, [R1+0x37b0] ;  /* 0x0037b00001067983 */ /* 0x000ee20000300a00 */
[----:B------:R-:W3:Y:S11]  /*31b70*/  LDL.LU.64 R4, [R1+0x37a8] ;  /* 0x0037a80001047983 */ /* 0x000ef60000300a00 */
[----:B------:R-:W-:Y:S09]  /*31b80*/  @!UPT UIADD3 URZ, URZ, URZ, URZ ;  /* 0x0000003f3f3ff290 */ /* 0x000ff2000fffe03f */
[----:B------:R-:W-:Y:S01]  /*31b90*/  STL.64 [R1+0x170], R8 ;  /* 0x0001700801007387 */ /* 0x000fe20000100a00 */
[----:B------:R0:W-:Y:S03]  /*31ba0*/  STL.64 [R1+0x178], R10 ;  /* 0x0001780a01007387 */ /* 0x0001e60000100a00 */
[----:B0-----:R-:W4:Y:S01]  /*31bb0*/  LDL.LU.64 R10, [R1+0x37a0] ;  /* 0x0037a000010a7983 */ /* 0x001f220000300a00 */
[----:B------:R-:W3:Y:S02]  /*31bc0*/  LDL.LU.64 R8, [R1+0x3798] ;  /* 0x0037980001087983 */ /* 0x000ee40000300a00 */
[C---:B---3--:R-:W-:Y:S11]  /*31bd0*/  HMMA.16816.F32.BF16 R4, R16.reuse, R8, R4 ;  /* 0x000000081004723c */ /* 0x048ff60000041804 */
[----:B------:R-:W-:Y:S11]  /*31be0*/  @!UPT UIADD3 URZ, URZ, URZ, URZ ;  /* 0x0000003f3f3ff290 */ /* 0x000ff6000fffe03f */
[----:B------:R-:W-:Y:S01]  /*31bf0*/  @!UPT UIADD3 URZ, URZ, URZ, URZ ;  /* 0x0000003f3f3ff290 */ /* 0x000fe2000fffe03f */
[----:B------:R-:W-:Y:S01]  /*31c00*/  STL.64 [R1+0x160], R4 ;  /* 0x0001600401007387 */ /* 0x000fe20000100a00 */
[----:B------:R0:W-:Y:S03]  /*31c10*/  STL.64 [R1+0x168], R6 ;  /* 0x0001680601007387 */ /* 0x0001e60000100a00 */
[----:B0-----:R-:W3:Y:S01]  /*31c20*/  LDL.LU R6, [R1+0x3790] ;  /* 0x0037900001067983 */ /* 0x001ee20000300800 */
[----:B------:R-:W2:Y:S02]  /*31c30*/  LDL.LU.64 R4, [R1+0x3788] ;  /* 0x0037880001047983 */ /* 0x000ea40000300a00 */
[----:B----4-:R-:W-:Y:S02]  /*31c40*/  STL.64 [R1+0x3748], R10 ;  /* 0x0037480a01007387 */ /* 0x010fe40000100a00 */
[----:B------:R0:W-:Y:S02]  /*31c50*/  STL.64 [R1+0x3740], R8 ;  /* 0x0037400801007387 */ /* 0x0001e40000100a00 */
[----:B0-----:R-:W4:Y:S01]  /*31c60*/  LDL.LU.64 R8, [R1+0x500] ;  /* 0x0005000001087983 */ /* 0x001f220000300a00 */
[----:B------:R-:W4:Y:S01]  /*31c70*/  LDL.LU.64 R10, [R1+0x508] ;  /* 0x00050800010a7983 */ /* 0x000f220000300a00 */
[C---:B--2---:R-:W-:Y:S11]  /*31c80*/  HMMA.16816.F32.BF16 R20, R16.reuse, R4, R20 ;  /* 0x000000041014723c */ /* 0x044ff60000041814 */
[----:B------:R-:W-:Y:S11]  /*31c90*/  @!UPT UIADD3 URZ, URZ, URZ, URZ ;  /* 0x0000003f3f3ff290 */ /* 0x000ff6000fffe03f */
[----:B------:R-:W-:Y:S01]  /*31ca0*/  @!UPT UIADD3 URZ, URZ, URZ, URZ ;  /* 0x0000003f3f3ff290 */ /* 0x000fe2000fffe03f */
[----:B------:R0:W-:Y:S01]  /*31cb0*/  STL.64 [R1+0x150], R20 ;  /* 0x0001501401007387 */ /* 0x0001e20000100a00 */
[----:B------:R1:W-:Y:S03]  /*31cc0*/  STL.64 [R1+0x158], R22 ;  /* 0x0001581601007387 */ /* 0x0003e60000100a00 */
[----:B0-----:R-:W1:Y:S02]  /*31cd0*/  LDL.LU.64 R20, [R1+0x3780] ;  /* 0x0037800001147983 */ /* 0x001e640000300a00 */
[----:B-1----:R-:W-:Y:S02]  /*31ce0*/  HMMA.16816.F32.BF16 R20, R16, R20, R24 ;  /* 0x000000141014723c */ /* 0x002fe40000041818 */
[----:B------:R-:W2:Y:S01]  /*31cf0*/  LDL.LU.64 R26, [R1+0x3778] ;  /* 0x00377800011a7983 */ /* 0x000ea20000300a00 */
[----:B------:R-:W2:Y:S11]  /*31d00*/  LDL.LU.64 R24, [R1+0x3770] ;  /* 0x0037700001187983 */ /* 0x000eb60000300a00 */
[----:B------:R-:W-:Y:S09]  /*31d10*/  @!UPT UIADD3 URZ, URZ, URZ, URZ ;  /* 0x0000003f3f3ff290 */ /* 0x000ff2000fffe03f */
[----:B------:R0:W-:Y:S01]  /*31d20*/  STL.64 [R1+0x140], R20 ;  /* 0x0001401401007387 */ /* 0x0001e20000100a00 */
[----:B------:R-:W-:Y:S03]  /*31d30*/  STL.64 [R1+0x148], R22 ;  /* 0x0001481601007387 */ /* 0x000fe60000100a00 */
[----:B0-----:R-:W2:Y:S01]  /*31d40*/  LDL.LU.64 R20, [R1+0x3768] ;  /* 0x0037680001147983 */ /* 0x001ea20000300a00 */
[----:B------:R-:W-:Y:S02]  /*31d50*/  IMAD.MOV.U32 R12, RZ, RZ, R2 ;  /* 0x000000ffff0c7224 */ /* 0x000fe400078e0002 */
[----:B------:R-:W-:-:S07]  /*31d60*/  IMAD.MOV.U32 R13, RZ, RZ, R0 ;  /* 0x000000ffff0d7224 */ /* 0x000fce00078e0000 */
[C---:B----4-:R-:W-:Y:S11]  /*31d70*/  HMMA.16816.F32.BF16 R8, R16.reuse, R12, R8 ;  /* 0x0000000c1008723c */ /* 0x050ff60000041808 */
[----:B------:R-:W-:Y:S11]  /*31d80*/  @!UPT UIADD3 URZ, URZ, URZ, URZ ;  /* 0x0000003f3f3ff290 */ /* 0x000ff6000fffe03f */
[----:B------:R-:W-:Y:S01]  /*31d90*/  @!UPT UIADD3 URZ, URZ, URZ, URZ ;  /* 0x0000003f3f3ff290 */ /* 0x000fe2000fffe03f */
[----:B------:R0:W-:Y:S01]  /*31da0*/  STL.64 [R1+0x130], R8 ;  /* 0x0001300801007387 */ /* 0x0001e20000100a00 */
[----:B------:R1:W-:Y:S03]  /*31db0*/  STL.64 [R1+0x138], R10 ;  /* 0x0001380a01007387 */ /* 0x0003e60000100a00 */
[----:B0-----:R-:W4:Y:S01]  /*31dc0*/  LDL.LU.64 R8, [R1+0x6b0] ;  /* 0x0006b00001087983 */ /* 0x001f220000300a00 */
[----:B-1----:R-:W4:Y:S02]  /*31dd0*/  LDL.LU.64 R10, [R1+0x6b8] ;  /* 0x0006b800010a7983 */ /* 0x002f240000300a00 */
[----:B------:R0:W-:Y:S02]  /*31de0*/  STL.64 [R1+0x3708], R12 ;  /* 0x0037080c01007387 */ /* 0x0001e40000100a00 */
[----:B0-----:R-:W3:Y:S01]  /*31df0*/  LDL.LU.64 R12, [R1+0x4e0] ;  /* 0x0004e000010c7983 */ /* 0x001ee20000300a00 */
[----:B------:R-:W3:Y:S01]  /*31e00*/  LDL.LU.64 R14, [R1+0x4e8] ;  /* 0x0004e800010e7983 */ /* 0x000ee20000300a00 */
[C---:B--2---:R-:W-:Y:S11]  /*31e10*/  HMMA.16816.F32.BF16 R24, R16.reuse, R20, R24 ;  /* 0x000000141018723c */ /* 0x044ff60000041818 */
[----:B------:R-:W-:Y:S11]  /*31e20*/  @!UPT UIADD3 URZ, URZ, URZ, URZ ;  /* 0x0000003f3f3ff290 */ /* 0x000ff6000fffe03f */
[----:B------:R-:W-:Y:S01]  /*31e30*/  @!UPT UIADD3 URZ, URZ, URZ, URZ ;  /* 0x0000003f3f3ff290 */ /* 0x000fe2000fffe03f */
[----:B------:R0:W-:Y:S01]  /*31e40*/  STL.64 [R1+0x120], R24 ;  /* 0x0001201801007387 */ /* 0x0001e20000100a00 */
[----:B------:R-:W-:Y:S03]  /*31e50*/  STL.64 [R1+0x128], R26 ;  /* 0x0001281a01007387 */ /* 0x000fe60000100a00 */
[----:B0-----:R-:W3:Y:S01]  /*31e60*/  LDL.LU.64 R24, [R1+0x3760] ;  /* 0x0037600001187983 */ /* 0x001ee20000300a00 */
[----:B------:R-:W-:Y:S02]  /*31e70*/  IMAD.MOV.U32 R0, RZ, RZ, R21 ;  /* 0x000000ffff007224 */ /* 0x000fe400078e0015 */
[----:B------:R-:W4:Y:S02]  /*31e80*/  LDL.LU.64 R22, [R1+0x3758] ;  /* 0x0037580001167983 */ /* 0x000f240000300a00 */
[----:B------:R-:W4:Y:S01]  /*31e90*/  LDL.LU.64 R20, [R1+0x3750] ;  /* 0x0037500001147983 */ /* 0x000f220000300a00 */
[----:B---3--:R-:W-:Y:S01]  /*31ea0*/  HMMA.16816.F32.BF16 R12, R16, R24, R12 ;  /* 0x00000018100c723c */ /* 0x008fe2000004180c */
[----:B------:R-:W2:Y:S01]  /*31eb0*/  LDL.LU.64 R16, [R1+0x6a0] ;  /* 0x0006a00001107983 */ /* 0x000ea20000300a00 */
[----:B------:R-:W2:Y:S11]  /*31ec0*/  LDL.LU.64 R18, [R1+0x6a8] ;  /* 0x0006a80001127983 */ /* 0x000eb60000300a00 */
[----:B------:R-:W-:Y:S11]  /*31ed0*/  @!UPT UIADD3 URZ, URZ, URZ, URZ ;  /* 0x0000003f3f3ff290 */ /* 0x000ff6000fffe03f */
[----:B------:R-:W-:Y:S02]  /*31ee0*/  IMAD.MOV.U32 R29, RZ, RZ, R12 ;  /* 0x000000ffff1d7224 */ /* 0x000fe400078e000c */
[----:B------:R-:W-:Y:S02]  /*31ef0*/  IMAD.MOV.U32 R28, RZ, RZ, R13 ;  /* 0x000000ffff1c7224 */ /* 0x000fe400078e000d */
[----:B------:R-:W3:Y:S04]  /*31f00*/  LDL.64 R12, [R1+0x60] ;  /* 0x00006000010c7983 */ /* 0x000ee80000100a00 */
[----:B---3--:R0:W-:Y:S04]  /*31f10*/  STL.64 [R1+0x3720], R12 ;  /* 0x0037200c01007387 */ /* 0x0081e80000100a00 */
[----:B0-----:R-:W4:Y:S01]  /*31f20*/  LDL.64 R12, [R1+0x20] ;  /* 0x00002000010c7983 */ /* 0x001f220000100a00 */
[----:B------:R-:W-:-:S02]  /*31f30*/  IMAD.MOV.U32 R2, RZ, RZ, R15 ;  /* 0x000000ffff027224 */ /* 0x000fc400078e000f */
[----:B------:R-:W-:-:S03]  /*31f40*/  IMAD.MOV.U32 R3, RZ, RZ, R14 ;  /* 0x000000ffff037224 */ /* 0x000fc600078e000e */
[----:B------:R-:W-:Y:S02]  /*31f50*/  STL [R1+0x33dc], R2 ;  /* 0x0033dc0201007387 */ /* 0x000fe40000100800 */
[----:B------:R-:W-:Y:S02]  /*31f60*/  STL [R1+0x33d8], R3 ;  /* 0x0033d80301007387 */ /* 0x000fe40000100800 */
[----:B------:R-:W-:Y:S02]  /*31f70*/  STL [R1+0x33d4], R28 ;  /* 0x0033d41c01007387 */ /* 0x000fe40000100800 */
[----:B------:R-:W-:Y:S01]  /*31f80*/  STL [R1+0x33d0], R29 ;  /* 0x0033d01d01007387 */ /* 0x000fe20000100800 */
[C---:B----4-:R-:W-:Y:S01]  /*31f90*/  HMMA.16816.F32.BF16 R8, R20.reuse, R12, R8 ;  /* 0x0000000c1408723c */ /* 0x050fe20000041808 */
[----:B------:R-:W-:Y:S02]  /*31fa0*/  IMAD.MOV.U32 R27, RZ, RZ, R12 ;  /* 0x000000ffff1b7224 */ /* 0x000fe400078e000c */
[----:B------:R-:W-:Y:S11]  /*31fb0*/  IMAD.MOV.U32 R26, RZ, RZ, R13 ;  /* 0x000000ffff1a7224 */ /* 0x000ff600078e000d */
[----:B------:R-:W-:Y:S09]  /*31fc0*/  @!UPT UIADD3 URZ, URZ, URZ, URZ ;  /* 0x0000003f3f3ff290 */ /* 0x000ff2000fffe03f */
[----:B------:R-:W-:Y:S01]  /*31fd0*/  STL.64 [R1+0x100], R8 ;  /* 0x0001000801007387 */ /* 0x000fe20000100a00 */
[----:B------:R0:W-:Y:S03]  /*31fe0*/  STL.64 [R1+0x108], R10 ;  /* 0x0001080a01007387 */ /* 0x0001e60000100a00 */
[----:B0-----:R-:W3:Y:S01]  /*31ff0*/  LDL.LU.64 R10, [R1+0x3748] ;  /* 0x00374800010a7983 */ /* 0x001ee20000300a00 */
[----:B------:R-:W4:Y:S02]  /*32000*/  LDL.LU.64 R8, [R1+0x3740] ;  /* 0x0037400001087983 */ /* 0x000f240000300a00 */
[----:B------:R-:W-:Y:S02]  /*32010*/  STL.64 [R1+0x36f8], R26 ;  /* 0x0036f81a01007387 */ /* 0x000fe40000100a00 */
[----:B------:R0:W-:Y:S02]  /*32020*/  STL.64 [R1+0x36f0], R24 ;  /* 0x0036f01801007387 */ /* 0x0001e40000100a00 */
[----:B0-----:R-:W2:Y:S02]  /*32030*/  LDL.64 R24, [R1+0x10] ;  /* 0x0000100001187983 */ /* 0x001ea40000100a00 */
[----:B--2---:R-:W-:Y:S11]  /*32040*/  HMMA.16816.F32.BF16 R12, R20, R24, R16 ;  /* 0x00000018140c723c */ /* 0x004ff60000041810 */
[----:B------:R-:W-:Y:S11]  /*32050*/  @!UPT UIADD3 URZ, URZ, URZ, URZ ;  /* 0x0000003f3f3ff290 */ /* 0x000ff6000fffe03f */
[----:B------:R-:W-:Y:S02]  /*32060*/  @!UPT UIADD3 URZ, URZ, URZ, URZ ;  /* 0x0000003f3f3ff290 */ /* 0x000fe4000fffe03f */
[----:B------:R-:W-:Y:S02]  /*32070*/  IMAD.MOV.U32 R2, RZ, RZ, R12 ;  /* 0x000000ffff027224 */ /* 0x000fe400078e000c */
[----:B------:R-:W-:Y:S02]  /*32080*/  IMAD.MOV.U32 R3, RZ, RZ, R13 ;  /* 0x000000ffff037224 */ /* 0x000fe400078e000d */
[----:B------:R-:W-:Y:S02]  /*32090*/  IMAD.MOV.U32 R28, RZ, RZ, R14 ;  /* 0x000000ffff1c7224 */ /* 0x000fe400078e000e */
[----:B------:R-:W-:Y:S01]  /*320a0*/  IMAD.MOV.U32 R29, RZ, RZ, R15 ;  /* 0x000000ffff1d7224 */ /* 0x000fe200078e000f */
[----:B------:R-:W2:Y:S01]  /*320b0*/  LDL.LU.64 R12, [R1+0x680] ;  /* 0x00068000010c7983 */ /* 0x000ea20000300a00 */
[----:B------:R-:W2:Y:S02]  /*320c0*/  LDL.LU.64 R14, [R1+0x688] ;  /* 0x00068800010e7983 */ /* 0x000ea40000300a00 */
[----:B------:R-:W-:-:S02]  /*320d0*/  IMAD.MOV.U32 R17, RZ, RZ, R24 ;  /* 0x000000ffff117224 */ /* 0x000fc400078e0018 */
[----:B------:R-:W-:Y:S01]  /*320e0*/  IMAD.MOV.U32 R16, RZ, RZ, R25 ;  /* 0x000000ffff107224 */ /* 0x000fe200078e0019 */
[----:B--2---:R-:W-:Y:S01]  /*320f0*/  STL.64 [R1+0x3738], R14 ;  /* 0x0037380e01007387 */ /* 0x004fe20000100a00 */
[----:B------:R0:W-:Y:S03]  /*32100*/  STL.64 [R1+0x3730], R12 ;  /* 0x0037300c01007387 */ /* 0x0001e60000100a00 */
[----:B0-----:R-:W4:Y:S01]  /*32110*/  LDL.LU.64 R12, [R1+0x690] ;  /* 0x00069000010c7983 */ /* 0x001f220000300a00 */
[----:B------:R-:W4:Y:S02]  /*32120*/  LDL.LU.64 R14, [R1+0x698] ;  /* 0x00069800010e7983 */ /* 0x000f240000300a00 */
[----:B------:R0:W-:Y:S02]  /*32130*/  STL.64 [R1+0x3700], R16 ;  /* 0x0037001001007387 */ /* 0x0001e40000100a00 */
[----:B0-----:R-:W2:Y:S01]  /*32140*/  LDL.LU.64 R16, [R1+0x660] ;  /* 0x0006600001107983 */ /* 0x001ea20000300a00 */
[----:B------:R-:W2:Y:S01]  /*32150*/  LDL.LU.64 R18, [R1+0x668] ;  /* 0x0006680001127983 */ /* 0x000ea20000300a00 */
[----:B----4-:R-:W-:Y:S02]  /*32160*/  HMMA.16816.F32.BF16 R12, R20, R8, R12 ;  /* 0x00000008140c723c */ /* 0x010fe4000004180c */
[----:B--2---:R-:W-:Y:S01]  /*32170*/  STL.64 [R1+0x3718], R18 ;  /* 0x0037181201007387 */ /* 0x004fe20000100a00 */
[----:B------:R0:W-:Y:S03]  /*32180*/  STL.64 [R1+0x3710], R16 ;  /* 0x0037101001007387 */ /* 0x0001e60000100a00 */
[----:B0-----:R-:W2:Y:S01]  /*32190*/  LDL.LU.64 R16, [R1+0x670] ;  /* 0x0006700001107983 */ /* 0x001ea20000300a00 */
[----:B------:R-:W2:Y:S02]  /*321a0*/  LDL.LU.64 R18, [R1+0x678] ;  /* 0x0006780001127983 */ /* 0x000ea40000300a00 */
[----:B------:R-:W4:Y:S02]  /*321b0*/  LDL.LU.64 R24, [R1+0x6d0] ;  /* 0x0006d00001187983 */ /* 0x000f240000300a00 */
[----:B------:R-:W4:Y:S01]  /*321c0*/  LDL.LU.64 R26, [R1+0x6d8] ;  /* 0x0006d800011a7983 */ /* 0x000f220000300a00 */
[----:B------:R-:W2:Y:S01]  /*321d0*/  LDL R7, [R1+0x5ac] ;  /* 0x0005ac0001077983 */ /* 0x000ea20000100800 */
[----:B------:R0:W-:Y:S03]  /*321e0*/  STL [R1+0x3548], R29 ;  /* 0x0035481d01007387 */ /* 0x0001e60000100800 */
[----:B0-----:R-:W2:Y:S01]  /*321f0*/  LDL R29, [R1+0x5a8] ;  /* 0x0005a800011d7983 */ /* 0x001ea20000100800 */
[----:B------:R-:W-:Y:S02]  /*32200*/  STL [R1+0x3544], R28 ;  /* 0x0035441c01007387 */ /* 0x000fe40000100800 */
[----:B------:R-:W-:Y:S02]  /*32210*/  STL [R1+0x3540], R3 ;  /* 0x0035400301007387 */ /* 0x000fe40000100800 */
[----:B------:R-:W-:Y:S02]  /*32220*/  STL [R1+0x34d8], R2 ;  /* 0x0034d80201007387 */ /* 0x000fe40000100800 */
[----:B------:R-:W-:Y:S01]  /*32230*/  STL.64 [R1+0xe0], R12 ;  /* 0x0000e00c01007387 */ /* 0x000fe20000100a00 */
[----:B------:R0:W-:Y:S03]  /*32240*/  STL.64 [R1+0xe8], R14 ;  /* 0x0000e80e01007387 */ /* 0x0001e60000100a00 */
[----:B0-----:R-:W2:Y:S01]  /*32250*/  LDL.LU.64 R14, [R1+0x3738] ;  /* 0x00373800010e7983 */ /* 0x001ea20000300a00 */
[----:B------:R-:W2:Y:S02]  /*32260*/  LDL.LU.64 R12, [R1+0x3730] ;  /* 0x00373000010c7983 */ /* 0x000ea40000300a00 */
[----:B---3--:R-:W-:Y:S02]  /*32270*/  STL.64 [R1+0x36d8], R10 ;  /* 0x0036d80a01007387 */ /* 0x008fe40000100a00 */
[----:B------:R0:W-:Y:S02]  /*32280*/  STL.64 [R1+0x36d0], R8 ;  /* 0x0036d00801007387 */ /* 0x0001e40000100a00 */
[----:B0-----:R-:W4:Y:S01]  /*32290*/  LDL R8, [R1+0x40] ;  /* 0x0000400001087983 */ /* 0x001f220000100800 */
[----:B------:R-:W-:-:S02]  /*322a0*/  IMAD.MOV.U32 R9, RZ, RZ, R0 ;  /* 0x000000ffff097224 */ /* 0x000fc400078e0000 */
[----:B------:R-:W3:Y:S01]  /*322b0*/  LDL.LU R0, [R1+0x3728] ;  /* 0x0037280001007983 */ /* 0x000ee20000300800 */
[C---:B--2---:R-:W-:Y:S11]  /*322c0*/  HMMA.16816.F32.BF16 R12, R20.reuse, R4, R12 ;  /* 0x00000004140c723c */ /* 0x044ff6000004180c */
[----:B------:R-:W-:Y:S11]  /*322d0*/  @!UPT UIADD3 URZ, URZ, URZ, URZ ;  /* 0x0000003f3f3ff290 */ /* 0x000ff6000fffe03f */
[----:B------:R-:W-:Y:S01]  /*322e0*/  @!UPT UIADD3 URZ, URZ, URZ, URZ ;  /* 0x0000003f3f3ff290 */ /* 0x000fe2000fffe03f */
[----:B------:R0:W-:Y:S01]  /*322f0*/  STL.64 [R1+0xd0], R12 ;  /* 0x0000d00c01007387 */ /* 0x0001e20000100a00 */
[----:B------:R-:W-:Y:S03]  /*32300*/  STL.64 [R1+0xd8], R14 ;  /* 0x0000d80e01007387 */ /* 0x000fe60000100a00 */
[----:B0-----:R-:W2:Y:S01]  /*32310*/  LDL.LU.64 R12, [R1+0x3720] ;  /* 0x00372000010c7983 */ /* 0x001ea20000300a00 */
[----:B------:R-:W-:Y:S02]  /*32320*/  STL [R1+0x36c8], R6 ;  /* 0x0036c80601007387 */ /* 0x000fe40000100800 */
[----:B------:R-:W-:Y:S01]  /*32330*/  STL.64 [R1+0x36c0], R4 ;  /* 0x0036c00401007387 */ /* 0x000fe20000100a00 */
[C---:B--2---:R-:W-:Y:S01]  /*32340*/  HMMA.16816.F32.BF16 R16, R20.reuse, R12, R16 ;  /* 0x0000000c1410723c */ /* 0x044fe20000041810 */
[----:B------:R-:W-:Y:S02]  /*32350*/  IMAD.MOV.U32 R3, RZ, RZ, R12 ;  /* 0x000000ffff037224 */ /* 0x000fe400078e000c */
[----:B------:R-:W-:Y:S11]  /*32360*/  IMAD.MOV.U32 R2, RZ, RZ, R13 ;  /* 0x000000ffff027224 */ /* 0x000ff600078e000d */
[----:B------:R-:W-:Y:S09]  /*32370*/  @!UPT UIADD3 URZ, URZ, URZ, URZ ;  /* 0x0000003f3f3ff290 */ /* 0x000ff2000fffe03f */
[----:B------:R-:W-:Y:S01]  /*32380*/  STL.64 [R1+0x200], R16 ;  /* 0x0002001001007387 */ /* 0x000fe20000100a00 */
[----:B------:R0:W-:Y:S03]  /*32390*/  STL.64 [R1+0x208], R18 ;  /* 0x0002081201007387 */ /* 0x0001e60000100a00 */
[----:B0-----:R-:W2:Y:S01]  /*323a0*/  LDL.LU.64 R18, [R1+0x3718] ;  /* 0x0037180001127983 */ /* 0x001ea20000300a00 */
[----:B------:R-:W2:Y:S02]  /*323b0*/  LDL.LU.64 R16, [R1+0x3710] ;  /* 0x0037100001107983 */ /* 0x000ea40000300a00 */
[----:B------:R-:W2:Y:S01]  /*323c0*/  LDL.LU.64 R12, [R1+0x3708] ;  /* 0x00370800010c7983 */ /* 0x000ea20000300a00 */
[C---:B----4-:R-:W-:Y:S08]  /*323d0*/  HMMA.16816.F32.BF16 R8, R20.reuse, R8, R24 ;  /* 0x000000081408723c */ /* 0x050ff00000041818 */
[----:B--2---:R-:W-:Y:S01]  /*323e0*/  HMMA.16816.F32.BF16 R12, R20, R12, R16 ;  /* 0x0000000c140c723c */ /* 0x004fe20000041810 */
[----:B------:R-:W2:Y:S11]  /*323f0*/  LDL.LU.64 R16, [R1+0x3700] ;  /* 0x0037000001107983 */ /* 0x000eb60000300a00 */
[----:B------:R-:W-:Y:S11]  /*32400*/  @!UPT UIADD3 URZ, URZ, URZ, URZ ;  /* 0x0000003f3f3ff290 */ /* 0x000ff6000fffe03f */
[----:B------:R-:W-:Y:S01]  /*32410*/  STL.64 [R1+0x2a0], R12 ;  /* 0x0002a00c01007387 */ /* 0x000fe20000100a00 */
[----:B------:R-:W-:Y:S02]  /*32420*/  STL.64 [R1+0x2a8], R14 ;  /* 0x0002a80e01007387 */ /* 0x000fe40000100a00 */
[----:B------:R-:W4:Y:S02]  /*32430*/  LDL.LU.64 R26, [R1+0x36f8] ;  /* 0x0036f800011a7983 */ /* 0x000f240000300a00 */
[----:B------:R-:W4:Y:S01]  /*32440*/  LDL.LU.64 R24, [R1+0x36f0] ;  /* 0x0036f00001187983 */ /* 0x000f220000300a00 */
[----:B------:R2:W-:Y:S01]  /*32450*/  STL.64 [R1+0x3b0], R8 ;  /* 0x0003b00801007387 */ /* 0x0005e20000100a00 */
[----:B------:R-:W-:Y:S03]  /*32460*/  STL.64 [R1+0x3b8], R10 ;  /* 0x0003b80a01007387 */ /* 0x000fe60000100a00 */
[----:B---3--:R-:W-:Y:S01]  /*32470*/  LDSM.16.MT88.4 R12, [R0+0x20080] ;  /* 0x02008000000c783b */ /* 0x008fe20000004200 */
[----:B--2---:R-:W-:-:S02]  /*32480*/  IMAD.MOV.U32 R8, RZ, RZ, R17 ;  /* 0x000000ffff087224 */ /* 0x004fc400078e0011 */
[----:B------:R-:W-:Y:S02]  /*32490*/  IMAD.MOV.U32 R9, RZ, RZ, R16 ;  /* 0x000000ffff097224 */ /* 0x000fe400078e0010 */
[----:B------:R-:W0:Y:S04]  /*324a0*/  LDSM.16.MT88.4 R16, [R7+0x20000] ;  /* 0x020000000710783b */ /* 0x000e280000004200 */
[----:B------:R1:W-:Y:S04]  /*324b0*/  STL.64 [R1+0x36e8], R8 ;  /* 0x0036e80801007387 */ /* 0x0003e80000100a00 */
[----:B-1----:R-:W2:Y:S01]  /*324c0*/  LDL.LU.64 R8, [R1+0x6c0] ;  /* 0x0006c00001087983 */ /* 0x002ea20000300a00 */
[----:B------:R-:W2:Y:S03]  /*324d0*/  LDL.LU.64 R10, [R1+0x6c8] ;  /* 0x0006c800010a7983 */ /* 0x000ea60000300a00 */
[----:B0-----:R-:W-:Y:S01]  /*324e0*/  STL.64 [R1+0x3680], R18 ;  /* 0x0036801201007387 */ /* 0x001fe20000100a00 */
[----:B------:R4:W-:Y:S02]  /*324f0*/  STL.64 [R1+0x3678], R16 ;  /* 0x0036781001007387 */ /* 0x0009e40000100a00 */
[----:B----4-:R-:W-:-:S02]  /*32500*/  IMAD.MOV.U32 R16, RZ, RZ, R27 ;  /* 0x000000ffff107224 */ /* 0x010fc400078e001b */
[----:B------:R-:W-:Y:S01]  /*32510*/  IMAD.MOV.U32 R17, RZ, RZ, R26 ;  /* 0x000000ffff117224 */ /* 0x000fe200078e001a */
[----:B--2---:R-:W-:Y:S01]  /*32520*/  HMMA.16816.F32.BF16 R20, R20, R24, R8 ;  /* 0x000000181414723c */ /* 0x004fe20000041808 */
[----:B------:R-:W0:Y:S04]  /*32530*/  LDSM.16.MT88.4 R24, [R7+0x20080] ;  /* 0x020080000718783b */ /* 0x000e280000004200 */
[----:B------:R-:W2:Y:S01]  /*32540*/  LDL.LU.64 R8, [R1+0x4d0] ;  /* 0x0004d00001087983 */ /* 0x000ea20000300a00 */
[----:B------:R-:W2:Y:S11]  /*32550*/  LDL.LU.64 R10, [R1+0x4d8] ;  /* 0x0004d800010a7983 */ /* 0x000eb60000300a00 */
[----:B------:R-:W-:Y:S06]  /*32560*/  @!UPT UIADD3 URZ, URZ, URZ, URZ ;  /* 0x0000003f3f3ff290 */ /* 0x000fec000fffe03f */
[----:B------:R-:W-:Y:S01]  /*32570*/  STL.64 [R1+0x3a0], R20 ;  /* 0x0003a01401007387 */ /* 0x000fe20000100a00 */
[----:B------:R-:W-:Y:S02]  /*32580*/  STL.64 [R1+0x3a8], R22 ;  /* 0x0003a81601007387 */ /* 0x000fe40000100a00 */
[----:B------:R-:W1:Y:S01]  /*32590*/  LDSM.16.MT88.4 R20, [R29+0x20000] ;  /* 0x020000001d14783b */ /* 0x000e620000004200 */
[----:B0-----:R-:W-:Y:S03]  /*325a0*/  STL.64 [R1+0x3630], R26 ;  /* 0x0036301a01007387 */ /* 0x001fe60000100a00 */
[----:B------:R0:W-:Y:S02]  /*325b0*/  STL.64 [R1+0x3628], R24 ;  /* 0x0036281801007387 */ /* 0x0001e40000100a00 */
[----:B0-----:R-:W3:Y:S04]  /*325c0*/  LDL.64 R24, [R1+0x40] ;  /* 0x0000400001187983 */ /* 0x001ee80000100a00 */
[----:B---3--:R0:W-:Y:S04]  /*325d0*/  STL.64 [R1+0x3698], R24 ;  /* 0x0036981801007387 */ /* 0x0081e80000100a00 */
[----:B0-----:R-:W3:Y:S04]  /*325e0*/  LDL.64 R24, [R1+0x50] ;  /* 0x0000500001187983 */ /* 0x001ee80000100a00 */
[----:B---3--:R0:W-:Y:S02]  /*325f0*/  STL.64 [R1+0x36a8], R24 ;  /* 0x0036a81801007387 */ /* 0x0081e40000100a00 */
[----:B0-----:R-:W-:-:S02]  /*32600*/  IMAD.MOV.U32 R24, RZ, RZ, R3 ;  /* 0x000000ffff187224 */ /* 0x001fc400078e0003 */
[----:B------:R-:W-:-:S05]  /*32610*/  IMAD.MOV.U32 R25, RZ, RZ, R2 ;  /* 0x000000ffff197224 */ /* 0x000fca00078e0002 */
[----:B------:R0:W-:Y:S04]  /*32620*/  STL.64 [R1+0x36e0], R24 ;  /* 0x0036e01801007387 */ /* 0x0001e80000100a00 */
[----:B0-----:R-:W3:Y:S01]  /*32630*/  LDL.LU.64 R24, [R1+0x400] ;  /* 0x0004000001187983 */ /* 0x001ee20000300a00 */
[----:B------:R-:W3:Y:S02]  /*32640*/  LDL.LU.64 R26, [R1+0x408] ;  /* 0x00040800011a7983 */ /* 0x000ee40000300a00 */
[----:B------:R-:W4:Y:S02]  /*32650*/  LDL.LU.64 R4, [R1+0x3f0] ;  /* 0x0003f00001047983 */ /* 0x000f240000300a00 */
[----:B------:R-:W4:Y:S01]  /*32660*/  LDL.LU.64 R6, [R1+0x3f8] ;  /* 0x0003f80001067983 */ /* 0x000f220000300a00 */
[----:B-1----:R-:W-:Y:S01]  /*32670*/  STL.64 [R1+0x35b0], R22 ;  /* 0x0035b01601007387 */ /* 0x002fe20000100a00 */
[----:B------:R0:W-:Y:S03]  /*32680*/  STL.64 [R1+0x35a8], R20 ;  /* 0x0035a81401007387 */ /* 0x0001e60000100a00 */
[----:B0-----:R-:W3:Y:S01]  /*32690*/  LDL.64 R20, [R1+0x30] ;  /* 0x0000300001147983 */ /* 0x001ee20000100a00 */
[C---:B--2---:R-:W-:Y:S03]  /*326a0*/  HMMA.16816.F32.BF16 R16, R12.reuse, R16, R8 ;  /* 0x000000100c10723c */ /* 0x044fe60000041808 */
[----:B---3--:R0:W-:Y:S04]  /*326b0*/  STL.64 [R1+0x36a0], R20 ;  /* 0x0036a01401007387 */ /* 0x0081e80000100a00 */
[----:B0-----:R-:W2:Y:S01]  /*326c0*/  LDL.LU.64 R20, [R1+0x340] ;  /* 0x0003400001147983 */ /* 0x001ea20000300a00 */
[----:B------:R-:W3:Y:S03]  /*326d0*/  LDL.LU.64 R22, [R1+0x348] ;  /* 0x0003480001167983 */ /* 0x000ee60000300a00 */
[----:B---3--:R-:W-:Y:S01]  /*326e0*/  STL.64 [R1+0x36b8], R22 ;  /* 0x0036b81601007387 */ /* 0x008fe20000100a00 */
[----:B--2---:R0:W-:Y:S03]  /*326f0*/  STL.64 [R1+0x36b0], R20 ;  /* 0x0036b01401007387 */ /* 0x0041e60000100a00 */
[----:B0-----:R-:W2:Y:S01]  /*32700*/  LDL.LU.64 R20, [R1+0x350] ;  /* 0x0003500001147983 */ /* 0x001ea20000300a00 */
[----:B------:R-:W2:Y:S02]  /*32710*/  LDL.LU.64 R22, [R1+0x358] ;  /* 0x0003580001167983 */ /* 0x000ea40000300a00 */
[----:B------:R-:W3:Y:S05]  /*32720*/  LDL.LU.64 R8, [R1+0x36e8] ;  /* 0x0036e80001087983 */ /* 0x000eea0000300a00 */
[----:B------:R0:W-:Y:S01]  /*32730*/  STL.64 [R1+0x420], R16 ;  /* 0x0004201001007387 */ /* 0x0001e20000100a00 */
[----:B------:R1:W-:Y:S04]  /*32740*/  STL.64 [R1+0x428], R18 ;  /* 0x0004281201007387 */ /* 0x0003e80000100a00 */
[----:B0-----:R-:W2:Y:S01]  /*32750*/  LDL.LU.64 R16, [R1+0x320] ;  /* 0x0003200001107983 */ /* 0x001ea20000300a00 */
[----:B-1----:R-:W2:Y:S01]  /*32760*/  LDL.LU.64 R18, [R1+0x328] ;  /* 0x0003280001127983 */ /* 0x002ea20000300a00 */
[C---:B---3--:R-:W-:Y:S02]  /*32770*/  HMMA.16816.F32.BF16 R8, R12.reuse, R8, R24 ;  /* 0x000000080c08723c */ /* 0x048fe40000041818 */
[----:B--2---:R-:W-:Y:S01]  /*32780*/  STL.64 [R1+0x3690], R18 ;  /* 0x0036901201007387 */ /* 0x004fe20000100a00 */
[----:B------:R0:W-:Y:S03]  /*32790*/  STL.64 [R1+0x3688], R16 ;  /* 0x0036881001007387 */ /* 0x0001e60000100a00 */
[----:B0-----:R-:W2:Y:S01]  /*327a0*/  LDL.LU.64 R16, [R1+0x330] ;  /* 0x0003300001107983 */ /* 0x001ea20000300a00 */
[----:B------:R-:W2:Y:S02]  /*327b0*/  LDL.LU.64 R18, [R1+0x338] ;  /* 0x0003380001127983 */ /* 0x000ea40000300a00 */
[----:B------:R-:W3:Y:S11]  /*327c0*/  LDL.LU.64 R24, [R1+0x36e0] ;  /* 0x0036e00001187983 */ /* 0x000ef60000300a00 */
[----:B------:R-:W-:Y:S03]  /*327d0*/  @!UPT UIADD3 URZ, URZ, URZ, URZ ;  /* 0x0000003f3f3ff290 */ /* 0x000fe6000fffe03f */
[----:B------:R-:W-:Y:S01]  /*327e0*/  STL.64 [R1+0x410], R8 ;  /* 0x0004100801007387 */ /* 0x000fe20000100a00 */
[----:B------:R0:W-:Y:S04]  /*327f0*/  STL.64 [R1+0x418], R10 ;  /* 0x0004180a01007387 */ /* 0x0001e80000100a00 */
[----:B0-----:R-:W2:Y:S01]  /*32800*/  LDL.LU.64 R10, [R1+0x36d8] ;  /* 0x0036d800010a7983 */ /* 0x001ea20000300a00 */
[----:B------:R-:W4:Y:S02]  /*32810*/  LDL.LU.64 R8, [R1+0x36d0] ;  /* 0x0036d00001087983 */ /* 0x000f240000300a00 */
[C---:B----4-:R-:W-:Y:S11]  /*32820*/  HMMA.16816.F32.BF16 R4, R12.reuse, R8, R4 ;  /* 0x000000080c04723c */ /* 0x050ff60000041804 */
[----:B------:R-:W-:Y:S11]  /*32830*/  @!UPT UIADD3 URZ, URZ, URZ, URZ ;  /* 0x0000003f3f3ff290 */ /* 0x000ff6000fffe03f */
[----:B------:R-:W-:Y:S01]  /*32840*/  @!UPT UIADD3 URZ, URZ, URZ, URZ ;  /* 0x0000003f3f3ff290 */ /* 0x000fe2000fffe03f */
[----:B------:R-:W-:Y:S01]  /*32850*/  STL.64 [R1+0x400], R4 ;  /* 0x0004000401007387 */ /* 0x000fe20000100a00 */
[----:B------:R0:W-:Y:S03]  /*32860*/  STL.64 [R1+0x408], R6 ;  /* 0x0004080601007387 */ /* 0x0001e60000100a00 */
[----:B0-----:R-:W4:Y:S01]  /*32870*/  LDL.LU R6, [R1+0x36c8] ;  /* 0x0036c80001067983 */ /* 0x001f220000300800 */
[----:B------:R-:W4:Y:S02]  /*32880*/  LDL.LU.64 R4, [R1+0x36c0] ;  /* 0x0036c00001047983 */ /* 0x000f240000300a00 */
[----:B--2---:R-:W-:Y:S02]  /*32890*/  STL.64 [R1+0x3670], R10 ;  /* 0x0036700a01007387 */ /* 0x004fe40000100a00 */
[----:B------:R0:W-:Y:S02]  /*328a0*/  STL.64 [R1+0x3668], R8 ;  /* 0x0036680801007387 */ /* 0x0001e40000100a00 */
[----:B0-----:R-:W4:Y:S01]  /*328b0*/  LDL.LU.64 R8, [R1+0x3e0] ;  /* 0x0003e00001087983 */ /* 0x001f220000300a00 */
[----:B------:R-:W4:Y:S01]  /*328c0*/  LDL.LU.64 R10, [R1+0x3e8] ;  /* 0x0003e800010a7983 */ /* 0x000f220000300a00 */
[C---:B---3--:R-:W-:Y:S08]  /*328d0*/  HMMA.16816.F32.BF16 R24, R12.reuse, R24, R20 ;  /* 0x000000180c18723c */ /* 0x048ff00000041814 */
[C---:B----4-:R-:W-:Y:S11]  /*328e0*/  HMMA.16816.F32.BF16 R8, R12.reuse, R4, R8 ;  /* 0x000000040c08723c */ /* 0x050ff60000041808 */
[----:B------:R-:W-:Y:S11]  /*328f0*/  @!UPT UIADD3 URZ, URZ, URZ, URZ ;  /* 0x0000003f3f3ff290 */ /* 0x000ff6000fffe03f */
[----:B------:R-:W-:Y:S01]  /*32900*/  @!UPT UIADD3 URZ, URZ, URZ, URZ ;  /* 0x0000003f3f3ff290 */ /* 0x000fe2000fffe03f */
[----:B------:R0:W-:Y:S01]  /*32910*/  STL.64 [R1+0x3f0], R8 ;  /* 0x0003f00801007387 */ /* 0x0001e20000100a00 */
[----:B------:R1:W-:Y:S03]  /*32920*/  STL.64 [R1+0x3f8], R10 ;  /* 0x0003f80a01007387 */ /* 0x0003e60000100a00 */
[----:B0-----:R-:W2:Y:S01]  /*32930*/  LDL.LU.64 R8, [R1+0x650] ;  /* 0x0006500001087983 */ /* 0x001ea20000300a00 */
[----:B-1----:R-:W2:Y:S02]  /*32940*/  LDL.LU.64 R10, [R1+0x658] ;  /* 0x00065800010a7983 */ /* 0x002ea40000300a00 */
[----:B------:R-:W3:Y:S02]  /*32950*/  LDL.LU.64 R22, [R1+0x36b8] ;  /* 0x0036b80001167983 */ /* 0x000ee40000300a00 */
[----:B------:R-:W3:Y:S01]  /*32960*/  LDL.LU.64 R20, [R1+0x36b0] ;  /* 0x0036b00001147983 */ /* 0x000ee20000300a00 */
[----:B------:R0:W-:Y:S01]  /*32970*/  STL.64 [R1+0x3e0], R24 ;  /* 0x0003e01801007387 */ /* 0x0001e20000100a00 */
[----:B------:R-:W-:Y:S03]  /*32980*/  STL.64 [R1+0x3e8], R26 ;  /* 0x0003e81a01007387 */ /* 0x000fe60000100a00 */
[----:B0-----:R-:W3:Y:S02]  /*32990*/  LDL.LU.64 R24, [R1+0x36a8] ;  /* 0x0036a80001187983 */ /* 0x001ee40000300a00 */
[C---:B---3--:R-:W-:Y:S01]  /*329a0*/  HMMA.16816.F32.BF16 R20, R12.reuse, R24, R20 ;  /* 0x000000180c14723c */ /* 0x048fe20000041814 */
[----:B------:R-:W-:Y:S11]  /*329b0*/  IMAD.MOV.U32 R7, RZ, RZ, R25 ;  /* 0x000000ffff077224 */ /* 0x000ff600078e0019 */
[----:B------:R-:W-:Y:S11]  /*329c0*/  @!UPT UIADD3 URZ, URZ, URZ, URZ ;  /* 0x0000003f3f3ff290 */ /* 0x000ff6000fffe03f */
[----:B------:R0:W-:Y:S01]  /*329d0*/  STL.64 [R1+0x3d0], R20 ;  /* 0x0003d01401007387 */ /* 0x0001e20000100a00 */
[----:B------:R1:W-:Y:S03]  /*329e0*/  STL.64 [R1+0x3d8], R22 ;  /* 0x0003d81601007387 */ /* 0x0003e60000100a00 */
[----:B0-----:R-:W3:Y:S01]  /*329f0*/  LDL.LU.64 R20, [R1+0x36a0] ;  /* 0x0036a00001147983 */ /* 0x001ee20000300a00 */
[----:B-1----:R-:W-:Y:S02]  /*32a00*/  IMAD.MOV.U32 R22, RZ, RZ, R24 ;  /* 0x000000ffff167224 */ /* 0x002fe400078e0018 */
[----:B------:R-:W4:Y:S02]  /*32a10*/  LDL.LU.64 R24, [R1+0x3698] ;  /* 0x0036980001187983 */ /* 0x000f240000300a00 */
[C---:B----4-:R-:W-:Y:S11]  /*32a20*/  HMMA.16816.F32.BF16 R16, R12.reuse, R24, R16 ;  /* 0x000000180c10723c */ /* 0x050ff60000041810 */
[----:B------:R-:W-:Y:S11]  /*32a30*/  @!UPT UIADD3 URZ, URZ, URZ, URZ ;  /* 0x0000003f3f3ff290 */ /* 0x000ff6000fffe03f */
[----:B------:R-:W-:Y:S01]  /*32a40*/  @!UPT UIADD3 URZ, URZ, URZ, URZ ;  /* 0x0000003f3f3ff290 */ /* 0x000fe2000fffe03f */
[----:B------:R-:W-:Y:S01]  /*32a50*/  STL.64 [R1+0x3c0], R16 ;  /* 0x0003c01001007387 */ /* 0x000fe20000100a00 */
[----:B------:R0:W-:Y:S03]  /*32a60*/  STL.64 [R1+0x3c8], R18 ;  /* 0x0003c81201007387 */ /* 0x0001e60000100a00 */
[----:B0-----:R-:W3:Y:S01]  /*32a70*/  LDL.LU.64 R18, [R1+0x3690] ;  /* 0x0036900001127983 */ /* 0x001ee20000300a00 */
[----:B------:R-:W3:Y:S02]  /*32a80*/  LDL.LU.64 R16, [R1+0x3688] ;  /* 0x0036880001107983 */ /* 0x000ee40000300a00 */
[----:B------:R-:W-:Y:S02]  /*32a90*/  IMAD.MOV.U32 R3, RZ, RZ, R24 ;  /* 0x000000ffff037224 */ /* 0x000fe400078e0018 */
[----:B------:R-:W-:Y:S02]  /*32aa0*/  IMAD.MOV.U32 R2, RZ, RZ, R25 ;  /* 0x000000ffff027224 */ /* 0x000fe400078e0019 */
[----:B------:R-:W4:Y:S01]  /*32ab0*/  LDL.LU.64 R24, [R1+0x630] ;  /* 0x0006300001187983 */ /* 0x000f220000300a00 */
[----:B------:R-:W4:Y:S01]  /*32ac0*/  LDL.LU.64 R26, [R1+0x638] ;  /* 0x00063800011a7983 */ /* 0x000f220000300a00 */
[----:B---3--:R-:W-:Y:S02]  /*32ad0*/  HMMA.16816.F32.BF16 R12, R12, R20, R16 ;  /* 0x000000140c0c723c */ /* 0x008fe40000041810 */
[----:B------:R-:W2:Y:S01]  /*32ae0*/  LDL.LU.64 R18, [R1+0x3680] ;  /* 0x0036800001127983 */ /* 0x000ea20000300a00 */
[----:B------:R-:W2:Y:S02]  /*32af0*/  LDL.LU.64 R16, [R1+0x3678] ;  /* 0x0036780001107983 */ /* 0x000ea40000300a00 */
[----:B------:R0:W-:Y:S02]  /*32b00*/  STL.64 [R1+0x3638], R20 ;  /* 0x0036381401007387 */ /* 0x0001e40000100a00 */
[----:B0-----:R-:W-:-:S02]  /*32b10*/  IMAD.MOV.U32 R20, RZ, RZ, R22 ;  /* 0x000000ffff147224 */ /* 0x001fc400078e0016 */
[----:B------:R-:W-:Y:S11]  /*32b20*/  IMAD.MOV.U32 R21, RZ, RZ, R7 ;  /* 0x000000ffff157224 */ /* 0x000ff600078e0007 */
[----:B------:R-:W-:Y:S03]  /*32b30*/  @!UPT UIADD3 URZ, URZ, URZ, URZ ;  /* 0x0000003f3f3ff290 */ /* 0x000fe6000fffe03f */
[----:B------:R-:W-:Y:S01]  /*32b40*/  STL.64 [R1+0x320], R12 ;  /* 0x0003200c01007387 */ /* 0x000fe20000100a00 */
[----:B------:R-:W-:Y:S02]  /*32b50*/  STL.64 [R1+0x328], R14 ;  /* 0x0003280e01007387 */ /* 0x000fe40000100a00 */
[----:B------:R0:W-:Y:S02]  /*32b60*/  STL.64 [R1+0x3648], R20 ;  /* 0x0036481401007387 */ /* 0x0001e40000100a00 */
[----:B0-----:R-:W3:Y:S04]  /*32b70*/  LDL.64 R20, [R1+0x60] ;  /* 0x0000600001147983 */ /* 0x001ee80000100a00 */
[----:B---3--:R0:W-:Y:S04]  /*32b80*/  STL.64 [R1+0x3660], R20 ;  /* 0x0036601401007387 */ /* 0x0081e80000100a00 */
[----:B0-----:R-:W3:Y:S01]  /*32b90*/  LDL.64 R20, [R1+0x10] ;  /* 0x0000100001147983 */ /* 0x001ee20000100a00 */
[----:B------:R-:W2:Y:S02]  /*32ba0*/  LDL.LU.64 R12, [R1+0x20] ;  /* 0x00002000010c7983 */ /* 0x000ea40000300a00 */
[----:B--2---:R-:W-:Y:S11]  /*32bb0*/  HMMA.16816.F32.BF16 R8, R16, R12, R8 ;  /* 0x0000000c1008723c */ /* 0x004ff60000041808 */
[----:B------:R-:W-:Y:S11]  /*32bc0*/  @!UPT UIADD3 URZ, URZ, URZ, URZ ;  /* 0x0000003f3f3ff290 */ /* 0x000ff6000fffe03f */
[----:B------:R-:W-:Y:S01]  /*32bd0*/  @!UPT UIADD3 URZ, URZ, URZ, URZ ;  /* 0x0000003f3f3ff290 */ /* 0x000fe2000fffe03f */
[----:B------:R-:W-:Y:S01]  /*32be0*/  STL.64 [R1+0x390], R8 ;  /* 0x0003900801007387 */ /* 0x000fe20000100a00 */
[----:B------:R0:W-:Y:S03]  /*32bf0*/  STL.64 [R1+0x398], R10 ;  /* 0x0003980a01007387 */ /* 0x0001e60000100a00 */
[----:B0-----:R-:W2:Y:S01]  /*32c00*/  LDL.LU.64 R10, [R1+0x3670] ;  /* 0x00367000010a7983 */ /* 0x001ea20000300a00 */
[----:B------:R-:W4:Y:S02]  /*32c10*/  LDL.LU.64 R8, [R1+0x3668] ;  /* 0x0036680001087983 */ /* 0x000f240000300a00 */
[----:B------:R0:W-:Y:S02]  /*32c20*/  STL.64 [R1+0x3640], R12 ;  /* 0x0036400c01007387 */ /* 0x0001e40000100a00 */
[----:B0-----:R-:W2:Y:S01]  /*32c30*/  LDL.LU.64 R12, [R1+0x640] ;  /* 0x00064000010c7983 */ /* 0x001ea20000300a00 */
[----:B------:R-:W2:Y:S02]  /*32c40*/  LDL.LU.64 R14, [R1+0x648] ;  /* 0x00064800010e7983 */ /* 0x000ea40000300a00 */
[----:B---3--:R-:W-:-:S02]  /*32c50*/  IMAD.MOV.U32 R28, RZ, RZ, R20 ;  /* 0x000000ffff1c7224 */ /* 0x008fc400078e0014 */
[----:B------:R-:W-:Y:S01]  /*32c60*/  IMAD.MOV.U32 R7, RZ, RZ, R21 ;  /* 0x000000ffff077224 */ /* 0x000fe200078e0015 */
[C---:B--2---:R-:W-:Y:S11]  /*32c70*/  HMMA.16816.F32.BF16 R12, R16.reuse, R20, R12 ;  /* 0x00000014100c723c */ /* 0x044ff6000004180c */
[----:B------:R-:W-:Y:S11]  /*32c80*/  @!UPT UIADD3 URZ, URZ, URZ, URZ ;  /* 0x0000003f3f3ff290 */ /* 0x000ff6000fffe03f */
[----:B------:R-:W-:Y:S01]  /*32c90*/  @!UPT UIADD3 URZ, URZ, URZ, URZ ;  /* 0x0000003f3f3ff290 */ /* 0x000fe2000fffe03f */
[----:B------:R0:W-:Y:S01]  /*32ca0*/  STL.64 [R1+0x380], R12 ;  /* 0x0003800c01007387 */ /* 0x0001e20000100a00 */
[----:B------:R1:W-:Y:S02]  /*32cb0*/  STL.64 [R1+0x388], R14 ;  /* 0x0003880e01007387 */ /* 0x0003e40000100a00 */
[----:B------:R-:W2:Y:S02]  /*32cc0*/  LDL.LU.64 R20, [R1+0x360] ;  /* 0x0003600001147983 */ /* 0x000ea40000300a00 */
[----:B------:R-:W2:Y:S01]  /*32cd0*/  LDL.LU.64 R22, [R1+0x368] ;  /* 0x0003680001167983 */ /* 0x000ea20000300a00 */
[----:B0-----:R-:W3:Y:S01]  /*32ce0*/  LDL.LU.64 R12, [R1+0x610] ;  /* 0x00061000010c7983 */ /* 0x001ee20000300a00 */
[----:B-1----:R-:W3:Y:S01]  /*32cf0*/  LDL.LU.64 R14, [R1+0x618] ;  /* 0x00061800010e7983 */ /* 0x002ee20000300a00 */
[C---:B----4-:R-:W-:Y:S11]  /*32d00*/  HMMA.16816.F32.BF16 R24, R16.reuse, R8, R24 ;  /* 0x000000081018723c */ /* 0x050ff60000041818 */
[----:B------:R-:W-:Y:S11]  /*32d10*/  @!UPT UIADD3 URZ, URZ, URZ, URZ ;  /* 0x0000003f3f3ff290 */ /* 0x000ff6000fffe03f */
[----:B------:R-:W-:Y:S01]  /*32d20*/  @!UPT UIADD3 URZ, URZ, URZ, URZ ;  /* 0x0000003f3f3ff290 */ /* 0x000fe2000fffe03f */
[----:B------:R-:W-:Y:S01]  /*32d30*/  STL.64 [R1+0x370], R24 ;  /* 0x0003701801007387 */ /* 0x000fe20000100a00 */
[----:B------:R-:W-:Y:S01]  /*32d40*/  STL.64 [R1+0x378], R26 ;  /* 0x0003781a01007387 */ /* 0x000fe20000100a00 */
[----:B--2---:R-:W-:Y:S02]  /*32d50*/  HMMA.16816.F32.BF16 R20, R16, R4, R20 ;  /* 0x000000041014723c */ /* 0x004fe40000041814 */
[----:B---3--:R-:W-:Y:S01]  /*32d60*/  STL.64 [R1+0x3658], R14 ;  /* 0x0036580e01007387 */ /* 0x008fe20000100a00 */
[----:B------:R0:W-:Y:S03]  /*32d70*/  STL.64 [R1+0x3650], R12 ;  /* 0x0036500c01007387 */ /* 0x0001e60000100a00 */
[----:B0-----:R-:W2:Y:S01]  /*32d80*/  LDL.LU.64 R12, [R1+0x620] ;  /* 0x00062000010c7983 */ /* 0x001ea20000300a00 */
[----:B------:R-:W2:Y:S02]  /*32d90*/  LDL.LU.64 R14, [R1+0x628] ;  /* 0x00062800010e7983 */ /* 0x000ea40000300a00 */
[----:B------:R-:W3:Y:S02]  /*32da0*/  LDL.LU.64 R24, [R1+0x600] ;  /* 0x0006000001187983 */ /* 0x000ee40000300a00 */
[----:B------:R-:W3:Y:S01]  /*32db0*/  LDL.LU.64 R26, [R1+0x608] ;  /* 0x00060800011a7983 */ /* 0x000ee20000300a00 */
[----:B------:R-:W-:Y:S01]  /*32dc0*/  STL.64 [R1+0x3608], R10 ;  /* 0x0036080a01007387 */ /* 0x000fe20000100a00 */
[----:B------:R0:W-:Y:S02]  /*32dd0*/  STL.64 [R1+0x3600], R8 ;  /* 0x0036000801007387 */ /* 0x0001e40000100a00 */
[----:B0-----:R-:W-:-:S02]  /*32de0*/  IMAD.MOV.U32 R8, RZ, RZ, R28 ;  /* 0x000000ffff087224 */ /* 0x001fc400078e001c */
[----:B------:R-:W-:-:S05]  /*32df0*/  IMAD.MOV.U32 R9, RZ, RZ, R7 ;  /* 0x000000ffff097224 */ /* 0x000fca00078e0007 */
[----:B------:R0:W-:Y:S04]  /*32e00*/  STL.64 [R1+0x3620], R8 ;  /* 0x0036200801007387 */ /* 0x0001e80000100a00 */
[----:B0-----:R-:W4:Y:S01]  /*32e10*/  LDL.LU.64 R8, [R1+0x5f0] ;  /* 0x0005f00001087983 */ /* 0x001f220000300a00 */
[----:B------:R-:W4:Y:S02]  /*32e20*/  LDL.LU.64 R10, [R1+0x5f8] ;  /* 0x0005f800010a7983 */ /* 0x000f240000300a00 */
[----:B------:R0:W-:Y:S02]  /*32e30*/  STL.64 [R1+0x360], R20 ;  /* 0x0003601401007387 */ /* 0x0001e40000100a00 */
[----:B------:R-:W-:Y:S01]  /*32e40*/  STL.64 [R1+0x368], R22 ;  /* 0x0003681601007387 */ /* 0x000fe20000100a00 */
[----:B0-----:R-:W2:Y:S01]  /*32e50*/  LDL.LU.64 R20, [R1+0x3660] ;  /* 0x0036600001147983 */ /* 0x001ea20000300a00 */
[----:B------:R-:W-:Y:S02]  /*32e60*/  STL [R1+0x35f8], R6 ;  /* 0x0035f80601007387 */ /* 0x000fe40000100800 */
[----:B------:R0:W-:Y:S02]  /*32e70*/  STL.64 [R1+0x35f0], R4 ;  /* 0x0035f00401007387 */ /* 0x0001e40000100a00 */
[----:B0-----:R-:W-:-:S02]  /*32e80*/  IMAD.MOV.U32 R4, RZ, RZ, R3 ;  /* 0x000000ffff047224 */ /* 0x001fc400078e0003 */
[----:B------:R-:W-:Y:S01]  /*32e90*/  IMAD.MOV.U32 R5, RZ, RZ, R2 ;  /* 0x000000ffff057224 */ /* 0x000fe200078e0002 */
        /* <DEDUP_REMOVED lines=8> */
[----:B------:R-:W2:Y:S02]  /*32f20*/  LDL.LU.64 R20, [R1+0x3648] ;  /* 0x0036480001147983 */ /* 0x000ea40000300a00 */
[C---:B--2---:R-:W-:Y:S01]  /*32f30*/  HMMA.16816.F32.BF16 R20, R16.reuse, R20, R12 ;  /* 0x000000141014723c */ /* 0x044fe2000004180c */
[----:B------:R-:W2:Y:S11]  /*32f40*/  LDL.LU.64 R12, [R1+0x3640] ;  /* 0x00364000010c7983 */ /* 0x000eb60000300a00 */
[----:B------:R-:W-:Y:S11]  /*32f50*/  @!UPT UIADD3 URZ, URZ, URZ, URZ ;  /* 0x0000003f3f3ff290 */ /* 0x000ff6000fffe03f */
[----:B------:R0:W-:Y:S01]  /*32f60*/  STL.64 [R1+0x340], R20 ;  /* 0x0003401401007387 */ /* 0x0001e20000100a00 */
[----:B------:R-:W-:Y:S03]  /*32f70*/  STL.64 [R1+0x348], R22 ;  /* 0x0003481601007387 */ /* 0x000fe60000100a00 */
[----:B0-----:R-:W4:Y:S01]  /*32f80*/  LDL.LU.64 R20, [R1+0x3638] ;  /* 0x0036380001147983 */ /* 0x001f220000300a00 */
[C---:B---3--:R-:W-:Y:S01]  /*32f90*/  HMMA.16816.F32.BF16 R4, R16.reuse, R4, R24 ;  /* 0x000000041004723c */ /* 0x048fe20000041818 */
[----:B------:R-:W2:Y:S02]  /*32fa0*/  LDL.LU.64 R26, [R1+0x3630] ;  /* 0x00363000011a7983 */ /* 0x000ea40000300a00 */
[----:B------:R-:W2:Y:S11]  /*32fb0*/  LDL.LU.64 R24, [R1+0x3628] ;  /* 0x0036280001187983 */ /* 0x000eb60000300a00 */
[----:B------:R-:W-:Y:S09]  /*32fc0*/  @!UPT UIADD3 URZ, URZ, URZ, URZ ;  /* 0x0000003f3f3ff290 */ /* 0x000ff2000fffe03f */
[----:B------:R-:W-:Y:S01]  /*32fd0*/  STL.64 [R1+0x330], R4 ;  /* 0x0003300401007387 */ /* 0x000fe20000100a00 */
[----:B------:R4:W-:Y:S02]  /*32fe0*/  STL.64 [R1+0x338], R6 ;  /* 0x0003380601007387 */ /* 0x0009e40000100a00 */
[----:B----4-:R-:W-:Y:S01]  /*32ff0*/  HMMA.16816.F32.BF16 R4, R16, R20, R8 ;  /* 0x000000141004723c */ /* 0x010fe20000041808 */
[----:B------:R-:W2:Y:S01]  /*33000*/  LDL.LU.64 R8, [R1+0x4b0] ;  /* 0x0004b00001087983 */ /* 0x000ea20000300a00 */
[----:B------:R-:W2:Y:S11]  /*33010*/  LDL.LU.64 R10, [R1+0x4b8] ;  /* 0x0004b800010a7983 */ /* 0x000eb60000300a00 */
[----:B------:R-:W-:Y:S10]  /*33020*/  @!UPT UIADD3 URZ, URZ, URZ, URZ ;  /* 0x0000003f3f3ff290 */ /* 0x000ff4000fffe03f */
[----:B------:R0:W-:Y:S01]  /*33030*/  STL.64 [R1+0x290], R4 ;  /* 0x0002900401007387 */ /* 0x0001e20000100a00 */
[----:B------:R1:W-:Y:S03]  /*33040*/  STL.64 [R1+0x298], R6 ;  /* 0x0002980601007387 */ /* 0x0003e60000100a00 */
[----:B0-----:R-:W3:Y:S01]  /*33050*/  LDL.LU.64 R4, [R1+0x240] ;  /* 0x0002400001047983 */ /* 0x001ee20000300a00 */
[----:B-1----:R-:W4:Y:S03]  /*33060*/  LDL.LU.64 R6, [R1+0x248] ;  /* 0x0002480001067983 */ /* 0x002f260000300a00 */
[----:B----4-:R-:W-:Y:S01]  /*33070*/  STL.64 [R1+0x3618], R6 ;  /* 0x0036180601007387 */ /* 0x010fe20000100a00 */
[----:B---3--:R0:W-:Y:S03]  /*33080*/  STL.64 [R1+0x3610], R4 ;  /* 0x0036100401007387 */ /* 0x0081e60000100a00 */
[----:B0-----:R-:W3:Y:S01]  /*33090*/  LDL.LU.64 R4, [R1+0x4a0] ;  /* 0x0004a00001047983 */ /* 0x001ee20000300a00 */
[----:B------:R-:W3:Y:S02]  /*330a0*/  LDL.LU.64 R6, [R1+0x4a8] ;  /* 0x0004a80001067983 */ /* 0x000ee40000300a00 */
[----:B------:R0:W-:Y:S02]  /*330b0*/  STL.64 [R1+0x35b8], R20 ;  /* 0x0035b81401007387 */ /* 0x0001e40000100a00 */
[----:B0-----:R-:W4:Y:S04]  /*330c0*/  LDL.LU.64 R20, [R1+0x40] ;  /* 0x0000400001147983 */ /* 0x001f280000300a00 */
[----:B----4-:R0:W-:Y:S04]  /*330d0*/  STL.64 [R1+0x35c8], R20 ;  /* 0x0035c81401007387 */ /* 0x0101e80000100a00 */
[----:B0-----:R-:W4:Y:S01]  /*330e0*/  LDL.LU.64 R20, [R1+0x1a0] ;  /* 0x0001a00001147983 */ /* 0x001f220000300a00 */
[----:B------:R-:W3:Y:S01]  /*330f0*/  LDL.LU.64 R22, [R1+0x1a8] ;  /* 0x0001a80001167983 */ /* 0x000ee20000300a00 */
[C---:B--2---:R-:W-:Y:S02]  /*33100*/  HMMA.16816.F32.BF16 R8, R24.reuse, R12, R8 ;  /* 0x0000000c1808723c */ /* 0x044fe40000041808 */
[----:B---3--:R-:W-:Y:S01]  /*33110*/  STL.64 [R1+0x35d8], R22 ;  /* 0x0035d81601007387 */ /* 0x008fe20000100a00 */
[----:B----4-:R0:W-:Y:S03]  /*33120*/  STL.64 [R1+0x35d0], R20 ;  /* 0x0035d01401007387 */ /* 0x0101e60000100a00 */
[----:B0-----:R-:W2:Y:S01]  /*33130*/  LDL.LU.64 R20, [R1+0x1b0] ;  /* 0x0001b00001147983 */ /* 0x001ea20000300a00 */
[----:B------:R-:W3:Y:S03]  /*33140*/  LDL.LU.64 R22, [R1+0x1b8] ;  /* 0x0001b80001167983 */ /* 0x000ee60000300a00 */
[----:B---3--:R-:W-:Y:S01]  /*33150*/  STL.64 [R1+0x35e8], R22 ;  /* 0x0035e81601007387 */ /* 0x008fe20000100a00 */
[----:B--2---:R0:W-:Y:S03]  /*33160*/  STL.64 [R1+0x35e0], R20 ;  /* 0x0035e01401007387 */ /* 0x0041e60000100a00 */
[----:B0-----:R-:W2:Y:S01]  /*33170*/  LDL.LU.64 R20, [R1+0x230] ;  /* 0x0002300001147983 */ /* 0x001ea20000300a00 */
[----:B------:R-:W2:Y:S02]  /*33180*/  LDL.LU.64 R22, [R1+0x238] ;  /* 0x0002380001167983 */ /* 0x000ea40000300a00 */
[----:B------:R-:W3:Y:S06]  /*33190*/  LDL.LU.64 R16, [R1+0x50] ;  /* 0x0000500001107983 */ /* 0x000eec0000300a00 */
[----:B------:R0:W-:Y:S01]  /*331a0*/  STL.64 [R1+0x280], R8 ;  /* 0x0002800801007387 */ /* 0x0001e20000100a00 */
[----:B------:R-:W-:Y:S04]  /*331b0*/  STL.64 [R1+0x288], R10 ;  /* 0x0002880a01007387 */ /* 0x000fe80000100a00 */
[----:B0-----:R-:W4:Y:S01]  /*331c0*/  LDL.LU.64 R8, [R1+0x3620] ;  /* 0x0036200001087983 */ /* 0x001f220000300a00 */
[----:B------:R0:W-:Y:S03]  /*331d0*/  STL.64 [R1+0x35c0], R12 ;  /* 0x0035c00c01007387 */ /* 0x0001e60000100a00 */
[----:B0-----:R-:W2:Y:S01]  /*331e0*/  LDL.LU.64 R12, [R1+0x190] ;  /* 0x00019000010c7983 */ /* 0x001ea20000300a00 */
[----:B------:R-:W2:Y:S01]  /*331f0*/  LDL.LU.64 R14, [R1+0x198] ;  /* 0x00019800010e7983 */ /* 0x000ea20000300a00 */
[C---:B----4-:R-:W-:Y:S02]  /*33200*/  HMMA.16816.F32.BF16 R8, R24.reuse, R8, R4 ;  /* 0x000000081808723c */ /* 0x050fe40000041804 */
[----:B------:R-:W4:Y:S01]  /*33210*/  LDL.LU.64 R6, [R1+0x3618] ;  /* 0x0036180001067983 */ /* 0x000f220000300a00 */
[----:B------:R-:W4:Y:S11]  /*33220*/  LDL.LU.64 R4, [R1+0x3610] ;  /* 0x0036100001047983 */ /* 0x000f360000300a00 */
[----:B------:R-:W-:Y:S09]  /*33230*/  @!UPT UIADD3 URZ, URZ, URZ, URZ ;  /* 0x0000003f3f3ff290 */ /* 0x000ff2000fffe03f */
[----:B------:R-:W-:Y:S01]  /*33240*/  STL.64 [R1+0x270], R8 ;  /* 0x0002700801007387 */ /* 0x000fe20000100a00 */
[----:B------:R0:W-:Y:S03]  /*33250*/  STL.64 [R1+0x278], R10 ;  /* 0x0002780a01007387 */ /* 0x0001e60000100a00 */
        /* <DEDUP_REMOVED lines=8> */
[----:B------:R-:W3:Y:S02]  /*332e0*/  LDL.LU.64 R4, [R1+0x35f0] ;  /* 0x0035f00001047983 */ /* 0x000ee40000300a00 */
[----:B--2---:R-:W-:Y:S02]  /*332f0*/  STL.64 [R1+0x3590], R10 ;  /* 0x0035900a01007387 */ /* 0x004fe40000100a00 */
[----:B------:R0:W-:Y:S02]  /*33300*/  STL.64 [R1+0x3588], R8 ;  /* 0x0035880801007387 */ /* 0x0001e40000100a00 */
[----:B0-----:R-:W2:Y:S01]  /*33310*/  LDL.LU.64 R8, [R1+0x110] ;  /* 0x0001100001087983 */ /* 0x001ea20000300a00 */
[----:B------:R-:W2:Y:S01]  /*33320*/  LDL.LU.64 R10, [R1+0x118] ;  /* 0x00011800010a7983 */ /* 0x000ea20000300a00 */
[----:B---3--:R-:W-:Y:S11]  /*33330*/  HMMA.16816.F32.BF16 R20, R24, R4, R20 ;  /* 0x000000041814723c */ /* 0x008ff60000041814 */
[----:B------:R-:W-:Y:S11]  /*33340*/  @!UPT UIADD3 URZ, URZ, URZ, URZ ;  /* 0x0000003f3f3ff290 */ /* 0x000ff6000fffe03f */
[----:B------:R-:W-:Y:S01]  /*33350*/  @!UPT UIADD3 URZ, URZ, URZ, URZ ;  /* 0x0000003f3f3ff290 */ /* 0x000fe2000fffe03f */
[----:B------:R-:W-:Y:S01]  /*33360*/  STL.64 [R1+0x250], R20 ;  /* 0x0002501401007387 */ /* 0x000fe20000100a00 */
[----:B------:R0:W-:Y:S03]  /*33370*/  STL.64 [R1+0x258], R22 ;  /* 0x0002581601007387 */ /* 0x0001e60000100a00 */
[----:B0-----:R-:W3:Y:S01]  /*33380*/  LDL.LU.64 R22, [R1+0x35e8] ;  /* 0x0035e80001167983 */ /* 0x001ee20000300a00 */
[----:B------:R-:W3:Y:S02]  /*33390*/  LDL.LU.64 R20, [R1+0x35e0] ;  /* 0x0035e00001147983 */ /* 0x000ee40000300a00 */
[----:B----4-:R-:W-:Y:S02]  /*333a0*/  STL [R1+0x35a0], R6 ;  /* 0x0035a00601007387 */ /* 0x010fe40000100800 */
[----:B------:R0:W-:Y:S02]  /*333b0*/  STL.64 [R1+0x3598], R4 ;  /* 0x0035980401007387 */ /* 0x0001e40000100a00 */
[----:B0-----:R-:W-:-:S02]  /*333c0*/  IMAD.MOV.U32 R4, RZ, RZ, R3 ;  /* 0x000000ffff047224 */ /* 0x001fc400078e0003 */
[----:B------:R-:W-:-:S07]  /*333d0*/  IMAD.MOV.U32 R5, RZ, RZ, R2 ;  /* 0x000000ffff057224 */ /* 0x000fce00078e0002 */
[C---:B---3--:R-:W-:Y:S01]  /*333e0*/  HMMA.16816.F32.BF16 R4, R24.reuse, R4, R20 ;  /* 0x000000041804723c */ /* 0x048fe20000041814 */
[----:B------:R-:W3:Y:S01]  /*333f0*/  LDL.LU.64 R22, [R1+0x35d8] ;  /* 0x0035d80001167983 */ /* 0x000ee20000300a00 */
[----:B------:R-:W3:Y:S11]  /*33400*/  LDL.LU.64 R20, [R1+0x35d0] ;  /* 0x0035d00001147983 */ /* 0x000ef60000300a00 */
[----:B------:R-:W-:Y:S10]  /*33410*/  @!UPT UIADD3 URZ, URZ, URZ, URZ ;  /* 0x0000003f3f3ff290 */ /* 0x000ff4000fffe03f */
[----:B------:R0:W-:Y:S01]  /*33420*/  STL.64 [R1+0x240], R4 ;  /* 0x0002400401007387 */ /* 0x0001e20000100a00 */
[----:B------:R1:W-:Y:S03]  /*33430*/  STL.64 [R1+0x248], R6 ;  /* 0x0002480601007387 */ /* 0x0003e60000100a00 */
[----:B0-----:R-:W4:Y:S01]  /*33440*/  LDL.LU.64 R4, [R1+0x5c0] ;  /* 0x0005c00001047983 */ /* 0x001f220000300a00 */
[----:B-1----:R-:W4:Y:S01]  /*33450*/  LDL.LU.64 R6, [R1+0x5c8] ;  /* 0x0005c80001067983 */ /* 0x002f220000300a00 */
[C---:B---3--:R-:W-:Y:S11]  /*33460*/  HMMA.16816.F32.BF16 R20, R24.reuse, R16, R20 ;  /* 0x000000101814723c */ /* 0x048ff60000041814 */
[----:B------:R-:W-:Y:S11]  /*33470*/  @!UPT UIADD3 URZ, URZ, URZ, URZ ;  /* 0x0000003f3f3ff290 */ /* 0x000ff6000fffe03f */
[----:B------:R-:W-:Y:S01]  /*33480*/  @!UPT UIADD3 URZ, URZ, URZ, URZ ;  /* 0x0000003f3f3ff290 */ /* 0x000fe2000fffe03f */
[----:B------:R0:W-:Y:S01]  /*33490*/  STL.64 [R1+0x230], R20 ;  /* 0x0002301401007387 */ /* 0x0001e20000100a00 */
[----:B------:R-:W-:Y:S03]  /*334a0*/  STL.64 [R1+0x238], R22 ;  /* 0x0002381601007387 */ /* 0x000fe60000100a00 */
[----:B0-----:R-:W3:Y:S01]  /*334b0*/  LDL.LU.64 R20, [R1+0x35c8] ;  /* 0x0035c80001147983 */ /* 0x001ee20000300a00 */
[----:B------:R0:W-:Y:S03]  /*334c0*/  STL.64 [R1+0x3560], R16 ;  /* 0x0035601001007387 */ /* 0x0001e60000100a00 */
[----:B0-----:R-:W2:Y:S01]  /*334d0*/  LDL.LU.64 R16, [R1+0x60] ;  /* 0x0000600001107983 */ /* 0x001ea20000300a00 */
[C---:B---3--:R-:W-:Y:S01]  /*334e0*/  HMMA.16816.F32.BF16 R12, R24.reuse, R20, R12 ;  /* 0x00000014180c723c */ /* 0x048fe2000004180c */
[----:B------:R-:W-:Y:S11]  /*334f0*/  IMAD.MOV.U32 R2, RZ, RZ, R21 ;  /* 0x000000ffff027224 */ /* 0x000ff600078e0015 */
[----:B------:R-:W-:Y:S11]  /*33500*/  @!UPT UIADD3 URZ, URZ, URZ, URZ ;  /* 0x0000003f3f3ff290 */ /* 0x000ff6000fffe03f */
[----:B------:R0:W-:Y:S01]  /*33510*/  STL.64 [R1+0x220], R12 ;  /* 0x0002200c01007387 */ /* 0x0001e20000100a00 */
[----:B------:R1:W-:Y:S03]  /*33520*/  STL.64 [R1+0x228], R14 ;  /* 0x0002280e01007387 */ /* 0x0003e60000100a00 */
[----:B0-----:R-:W4:Y:S01]  /*33530*/  LDL.LU.64 R12, [R1+0x35c0] ;  /* 0x0035c000010c7983 */ /* 0x001f220000300a00 */
[----:B-1----:R-:W-:Y:S02]  /*33540*/  IMAD.MOV.U32 R14, RZ, RZ, R20 ;  /* 0x000000ffff0e7224 */ /* 0x002fe400078e0014 */
[----:B------:R-:W2:Y:S02]  /*33550*/  LDL.LU.64 R20, [R1+0x35b8] ;  /* 0x0035b80001147983 */ /* 0x000ea40000300a00 */
[----:B--2---:R-:W-:Y:S01]  /*33560*/  HMMA.16816.F32.BF16 R8, R24, R20, R8 ;  /* 0x000000141808723c */ /* 0x004fe20000041808 */
[----:B------:R-:W-:-:S02]  /*33570*/  IMAD.MOV.U32 R28, RZ, RZ, R20 ;  /* 0x000000ffff1c7224 */ /* 0x000fc400078e0014 */
[----:B------:R-:W-:Y:S11]  /*33580*/  IMAD.MOV.U32 R3, RZ, RZ, R21 ;  /* 0x000000ffff037224 */ /* 0x000ff600078e0015 */
[----:B------:R-:W-:Y:S09]  /*33590*/  @!UPT UIADD3 URZ, URZ, URZ, URZ ;  /* 0x0000003f3f3ff290 */ /* 0x000ff2000fffe03f */
[----:B------:R0:W-:Y:S01]  /*335a0*/  STL.64 [R1+0x110], R8 ;  /* 0x0001100801007387 */ /* 0x0001e20000100a00 */
[----:B------:R1:W-:Y:S02]  /*335b0*/  STL.64 [R1+0x118], R10 ;  /* 0x0001180a01007387 */ /* 0x0003e40000100a00 */
[----:B------:R-:W4:Y:S02]  /*335c0*/  LDL.LU.64 R22, [R1+0x35b0] ;  /* 0x0035b00001167983 */ /* 0x000f240000300a00 */
[----:B------:R-:W4:Y:S01]  /*335d0*/  LDL.LU.64 R20, [R1+0x35a8] ;  /* 0x0035a80001147983 */ /* 0x000f220000300a00 */
[----:B0-----:R-:W2:Y:S01]  /*335e0*/  LDL.LU.64 R8, [R1+0x5b0] ;  /* 0x0005b00001087983 */ /* 0x001ea20000300a00 */
[----:B-1----:R-:W2:Y:S02]  /*335f0*/  LDL.LU.64 R10, [R1+0x5b8] ;  /* 0x0005b800010a7983 */ /* 0x002ea40000300a00 */
[----:B------:R-:W3:Y:S02]  /*33600*/  LDL R26, [R1+0x48] ;  /* 0x00004800011a7983 */ /* 0x000ee40000100800 */
[----:B------:R-:W3:Y:S02]  /*33610*/  LDL R27, [R1+0x4c] ;  /* 0x00004c00011b7983 */ /* 0x000ee40000100800 */
[----:B------:R-:W-:-:S02]  /*33620*/  IMAD.MOV.U32 R24, RZ, RZ, R14 ;  /* 0x000000ffff187224 */ /* 0x000fc400078e000e */
[----:B------:R-:W-:Y:S01]  /*33630*/  IMAD.MOV.U32 R25, RZ, RZ, R2 ;  /* 0x000000ffff197224 */ /* 0x000fe200078e0002 */
[C---:B----4-:R-:W-:Y:S01]  /*33640*/  HMMA.16816.F32.BF16 R4, R20.reuse, R12, R4 ;  /* 0x0000000c1404723c */ /* 0x050fe20000041804 */
[----:B---3--:R-:W-:Y:S03]  /*33650*/  STL.64 [R1+0x3558], R26 ;  /* 0x0035581a01007387 */ /* 0x008fe60000100a00 */
[----:B------:R0:W-:Y:S02]  /*33660*/  STL.64 [R1+0x3550], R24 ;  /* 0x0035501801007387 */ /* 0x0001e40000100a00 */
[----:B0-----:R-:W2:Y:S11]  /*33670*/  LDL.LU.64 R24, [R1+0x10] ;  /* 0x0000100001187983 */ /* 0x001eb60000300a00 */
[----:B------:R-:W-:Y:S06]  /*33680*/  @!UPT UIADD3 URZ, URZ, URZ, URZ ;  /* 0x0000003f3f3ff290 */ /* 0x000fec000fffe03f */
[----:B------:R-:W-:Y:S02]  /*33690*/  STL.64 [R1+0x1f0], R4 ;  /* 0x0001f00401007387 */ /* 0x000fe40000100a00 */
[----:B------:R0:W-:Y:S02]  /*336a0*/  STL.64 [R1+0x1f8], R6 ;  /* 0x0001f80601007387 */ /* 0x0001e40000100a00 */
[----:B0-----:R-:W3:Y:S01]  /*336b0*/  LDL.LU R6, [R1+0x35a0] ;  /* 0x0035a00001067983 */ /* 0x001ee20000300800 */
[----:B------:R-:W4:Y:S02]  /*336c0*/  LDL.LU.64 R4, [R1+0x3598] ;  /* 0x0035980001047983 */ /* 0x000f240000300a00 */
[----:B------:R-:W-:Y:S02]  /*336d0*/  IMAD.MOV.U32 R7, RZ, RZ, R12 ;  /* 0x000000ffff077224 */ /* 0x000fe400078e000c */
[----:B------:R-:W-:Y:S01]  /*336e0*/  IMAD.MOV.U32 R2, RZ, RZ, R13 ;  /* 0x000000ffff027224 */ /* 0x000fe200078e000d */
[C---:B--2---:R-:W-:Y:S02]  /*336f0*/  HMMA.16816.F32.BF16 R8, R20.reuse, R24, R8 ;  /* 0x000000181408723c */ /* 0x044fe40000041808 */
[----:B---3--:R-:W-:Y:S01]  /*33700*/  STL.64 [R1+0x3580], R6 ;  /* 0x0035800601007387 */ /* 0x008fe20000100a00 */
[----:B----4-:R0:W-:Y:S03]  /*33710*/  STL.64 [R1+0x3578], R4 ;  /* 0x0035780401007387 */ /* 0x0101e60000100a00 */
[----:B0-----:R-:W2:Y:S01]  /*33720*/  LDL.LU.64 R4, [R1+0x590] ;  /* 0x0005900001047983 */ /* 0x001ea20000300a00 */
[----:B------:R-:W2:Y:S02]  /*33730*/  LDL.LU.64 R6, [R1+0x598] ;  /* 0x0005980001067983 */ /* 0x000ea40000300a00 */
[----:B------:R-:W3:Y:S02]  /*33740*/  LDL.LU.64 R12, [R1+0x580] ;  /* 0x00058000010c7983 */ /* 0x000ee40000300a00 */
[----:B------:R-:W3:Y:S11]  /*33750*/  LDL.LU.64 R14, [R1+0x588] ;  /* 0x00058800010e7983 */ /* 0x000ef60000300a00 */
[----:B------:R-:W-:Y:S01]  /*33760*/  @!UPT UIADD3 URZ, URZ, URZ, URZ ;  /* 0x0000003f3f3ff290 */ /* 0x000fe2000fffe03f */
[----:B------:R-:W-:Y:S01]  /*33770*/  STL.64 [R1+0x1e0], R8 ;  /* 0x0001e00801007387 */ /* 0x000fe20000100a00 */
[----:B------:R0:W-:Y:S03]  /*33780*/  STL.64 [R1+0x1e8], R10 ;  /* 0x0001e80a01007387 */ /* 0x0001e60000100a00 */
[----:B0-----:R-:W4:Y:S01]  /*33790*/  LDL.LU.64 R10, [R1+0x3590] ;  /* 0x00359000010a7983 */ /* 0x001f220000300a00 */
[----:B------:R-:W2:Y:S02]  /*337a0*/  LDL.LU.64 R8, [R1+0x3588] ;  /* 0x0035880001087983 */ /* 0x000ea40000300a00 */
[----:B------:R-:W-:Y:S02]  /*337b0*/  IMAD.MOV.U32 R19, RZ, RZ, R24 ;  /* 0x000000ffff137224 */ /* 0x000fe400078e0018 */
[----:B------:R-:W-:Y:S02]  /*337c0*/  IMAD.MOV.U32 R18, RZ, RZ, R25 ;  /* 0x000000ffff127224 */ /* 0x000fe400078e0019 */
[----:B------:R-:W3:Y:S01]  /*337d0*/  LDL.LU.64 R24, [R1+0x560] ;  /* 0x0005600001187983 */ /* 0x000ee20000300a00 */
[----:B------:R-:W3:Y:S01]  /*337e0*/  LDL.LU.64 R26, [R1+0x568] ;  /* 0x00056800011a7983 */ /* 0x000ee20000300a00 */
[----:B--2---:R-:W-:Y:S02]  /*337f0*/  HMMA.16816.F32.BF16 R4, R20, R8, R4 ;  /* 0x000000081404723c */ /* 0x004fe40000041804 */
[----:B---3--:R-:W-:Y:S01]  /*33800*/  STL.64 [R1+0x3570], R26 ;  /* 0x0035701a01007387 */ /* 0x008fe20000100a00 */
[----:B------:R0:W-:Y:S03]  /*33810*/  STL.64 [R1+0x3568], R24 ;  /* 0x0035681801007387 */ /* 0x0001e60000100a00 */
[----:B0-----:R-:W2:Y:S01]  /*33820*/  LDL.LU.64 R24, [R1+0x570] ;  /* 0x0005700001187983 */ /* 0x001ea20000300a00 */
[----:B------:R-:W2:Y:S11]  /*33830*/  LDL.LU.64 R26, [R1+0x578] ;  /* 0x00057800011a7983 */ /* 0x000eb60000300a00 */
[----:B------:R-:W-:Y:S05]  /*33840*/  @!UPT UIADD3 URZ, URZ, URZ, URZ ;  /* 0x0000003f3f3ff290 */ /* 0x000fea000fffe03f */
[----:B------:R-:W-:Y:S01]  /*33850*/  STL.64 [R1+0x1d0], R4 ;  /* 0x0001d00401007387 */ /* 0x000fe20000100a00 */
[----:B------:R0:W-:Y:S03]  /*33860*/  STL.64 [R1+0x1d8], R6 ;  /* 0x0001d80601007387 */ /* 0x0001e60000100a00 */
[----:B0-----:R-:W3:Y:S01]  /*33870*/  LDL.LU.64 R6, [R1+0x3580] ;  /* 0x0035800001067983 */ /* 0x001ee20000300a00 */
[----:B------:R-:W3:Y:S02]  /*33880*/  LDL.LU.64 R4, [R1+0x3578] ;  /* 0x0035780001047983 */ /* 0x000ee40000300a00 */
[----:B----4-:R0:W-:Y:S02]  /*33890*/  STL.64 [R1+0x34e8], R10 ;  /* 0x0034e80a01007387 */ /* 0x0101e40000100a00 */
[----:B0-----:R-:W4:Y:S01]  /*338a0*/  LDL R11, [R1+0x5a4] ;  /* 0x0005a400010b7983 */ /* 0x001f220000100800 */
[----:B------:R0:W-:Y:S02]  /*338b0*/  STL.64 [R1+0x34e0], R8 ;  /* 0x0034e00801007387 */ /* 0x0001e40000100a00 */
[----:B0-----:R-:W-:-:S02]  /*338c0*/  IMAD.MOV.U32 R8, RZ, RZ, R19 ;  /* 0x000000ffff087224 */ /* 0x001fc400078e0013 */
[----:B------:R-:W-:-:S05]  /*338d0*/  IMAD.MOV.U32 R9, RZ, RZ, R18 ;  /* 0x000000ffff097224 */ /* 0x000fca00078e0012 */
[----:B------:R0:W-:Y:S02]  /*338e0*/  STL.64 [R1+0x3500], R8 ;  /* 0x0035000801007387 */ /* 0x0001e40000100a00 */
[----:B0-----:R-:W-:Y:S01]  /*338f0*/  IMAD.MOV.U32 R9, RZ, RZ, R2 ;  /* 0x000000ffff097224 */ /* 0x001fe200078e0002 */
[C---:B--2---:R-:W-:Y:S08]  /*33900*/  HMMA.16816.F32.BF16 R24, R20.reuse, R16, R24 ;  /* 0x000000101418723c */ /* 0x044ff00000041818 */
[----:B---3--:R-:W-:Y:S01]  /*33910*/  HMMA.16816.F32.BF16 R12, R20, R4, R12 ;  /* 0x00000004140c723c */ /* 0x008fe2000004180c */
[----:B------:R-:W-:Y:S11]  /*33920*/  IMAD.MOV.U32 R8, RZ, RZ, R7 ;  /* 0x000000ffff087224 */ /* 0x000ff600078e0007 */
[----:B------:R-:W-:Y:S11]  /*33930*/  @!UPT UIADD3 URZ, URZ, URZ, URZ ;  /* 0x0000003f3f3ff290 */ /* 0x000ff6000fffe03f */
[----:B------:R0:W-:Y:S01]  /*33940*/  STL.64 [R1+0x1c0], R12 ;  /* 0x0001c00c01007387 */ /* 0x0001e20000100a00 */
[----:B------:R1:W-:Y:S03]  /*33950*/  STL.64 [R1+0x1c8], R14 ;  /* 0x0001c80e01007387 */ /* 0x0003e60000100a00 */
[----:B0-----:R-:W2:Y:S01]  /*33960*/  LDL.LU.64 R12, [R1+0x5e0] ;  /* 0x0005e000010c7983 */ /* 0x001ea20000300a00 */
[----:B-1----:R-:W2:Y:S02]  /*33970*/  LDL.LU.64 R14, [R1+0x5e8] ;  /* 0x0005e800010e7983 */ /* 0x002ea40000300a00 */
[----:B------:R0:W-:Y:S02]  /*33980*/  STL.64 [R1+0x3518], R8 ;  /* 0x0035180801007387 */ /* 0x0001e40000100a00 */
[----:B------:R-:W-:Y:S01]  /*33990*/  STL.64 [R1+0x1b0], R24 ;  /* 0x0001b01801007387 */ /* 0x000fe20000100a00 */
[----:B------:R1:W-:Y:S01]  /*339a0*/  STL.64 [R1+0x1b8], R26 ;  /* 0x0001b81a01007387 */ /* 0x0003e20000100a00 */
[----:B0-----:R-:W-:-:S02]  /*339b0*/  IMAD.MOV.U32 R9, RZ, RZ, R16 ;  /* 0x000000ffff097224 */ /* 0x001fc400078e0010 */
[----:B------:R-:W-:Y:S01]  /*339c0*/  IMAD.MOV.U32 R8, RZ, RZ, R17 ;  /* 0x000000ffff087224 */ /* 0x000fe200078e0011 */
[----:B-1----:R-:W3:Y:S01]  /*339d0*/  LDL.LU.64 R26, [R1+0x3570] ;  /* 0x00357000011a7983 */ /* 0x002ee20000300a00 */
[----:B------:R-:W3:Y:S02]  /*339e0*/  LDL.LU.64 R24, [R1+0x3568] ;  /* 0x0035680001187983 */ /* 0x000ee40000300a00 */
[----:B------:R-:W3:Y:S02]  /*339f0*/  LDL.LU.64 R16, [R1+0x3560] ;  /* 0x0035600001107983 */ /* 0x000ee40000300a00 */
[----:B---3--:R-:W-:Y:S01]  /*33a00*/  HMMA.16816.F32.BF16 R24, R20, R16, R24 ;  /* 0x000000101418723c */ /* 0x008fe20000041818 */
[----:B------:R-:W-:Y:S02]  /*33a10*/  IMAD.MOV.U32 R7, RZ, RZ, R16 ;  /* 0x000000ffff077224 */ /* 0x000fe400078e0010 */
[----:B------:R-:W-:Y:S02]  /*33a20*/  IMAD.MOV.U32 R2, RZ, RZ, R17 ;  /* 0x000000ffff027224 */ /* 0x000fe400078e0011 */
[----:B------:R-:W0:Y:S11]  /*33a30*/  LDSM.16.MT88.4 R16, [R29+0x20080] ;  /* 0x020080001d10783b */ /* 0x000e360000004200 */
[----:B------:R-:W-:Y:S07]  /*33a40*/  @!UPT UIADD3 URZ, URZ, URZ, URZ ;  /* 0x0000003f3f3ff290 */ /* 0x000fee000fffe03f */
[----:B------:R-:W-:Y:S01]  /*33a50*/  STL.64 [R1+0x1a0], R24 ;  /* 0x0001a01801007387 */ /* 0x000fe20000100a00 */
[----:B------:R1:W-:Y:S03]  /*33a60*/  STL.64 [R1+0x1a8], R26 ;  /* 0x0001a81a01007387 */ /* 0x0003e60000100a00 */
[----:B-1----:R-:W3:Y:S01]  /*33a70*/  LDL.LU.64 R26, [R1+0x3558] ;  /* 0x00355800011a7983 */ /* 0x002ee20000300a00 */
[----:B------:R-:W2:Y:S02]  /*33a80*/  LDL.LU.64 R24, [R1+0x3550] ;  /* 0x0035500001187983 */ /* 0x000ea40000300a00 */
[----:B------:R-:W-:Y:S02]  /*33a90*/  STL.64 [R1+0x34f8], R6 ;  /* 0x0034f80601007387 */ /* 0x000fe40000100a00 */
[----:B------:R-:W-:Y:S01]  /*33aa0*/  STL.64 [R1+0x34f0], R4 ;  /* 0x0034f00401007387 */ /* 0x000fe20000100a00 */
[----:B------:R-:W3:Y:S04]  /*33ab0*/  LDL.LU R29, [R1+0x3548] ;  /* 0x00354800011d7983 */ /* 0x000ee80000300800 */
[----:B0-----:R-:W-:Y:S01]  /*33ac0*/  STL.64 [R1+0x3528], R18 ;  /* 0x0035281201007387 */ /* 0x001fe20000100a00 */
[----:B------:R0:W-:Y:S02]  /*33ad0*/  STL.64 [R1+0x3520], R16 ;  /* 0x0035201001007387 */ /* 0x0001e40000100a00 */
[----:B0-----:R-:W-:-:S02]  /*33ae0*/  IMAD.MOV.U32 R16, RZ, RZ, R28 ;  /* 0x000000ffff107224 */ /* 0x001fc400078e001c */
[----:B------:R-:W-:Y:S01]  /*33af0*/  IMAD.MOV.U32 R17, RZ, RZ, R3 ;  /* 0x000000ffff117224 */ /* 0x000fe200078e0003 */
[----:B------:R-:W3:Y:S01]  /*33b00*/  LDL.LU R28, [R1+0x3544] ;  /* 0x00354400011c7983 */ /* 0x000ee20000300800 */
[----:B------:R-:W3:Y:S02]  /*33b10*/  LDL.LU R3, [R1+0x3540] ;  /* 0x0035400001037983 */ /* 0x000ee40000300800 */
[----:B------:R-:W3:Y:S02]  /*33b20*/  LDL.LU.64 R4, [R1+0x490] ;  /* 0x0004900001047983 */ /* 0x000ee40000300a00 */
[----:B------:R-:W3:Y:S01]  /*33b30*/  LDL.LU.64 R6, [R1+0x498] ;  /* 0x0004980001067983 */ /* 0x000ee20000300a00 */
[C---:B--2---:R-:W-:Y:S11]  /*33b40*/  HMMA.16816.F32.BF16 R12, R20.reuse, R24, R12 ;  /* 0x00000018140c723c */ /* 0x044ff6000004180c */
[----:B------:R-:W-:Y:S11]  /*33b50*/  @!UPT UIADD3 URZ, URZ, URZ, URZ ;  /* 0x0000003f3f3ff290 */ /* 0x000ff6000fffe03f */
[----:B------:R-:W-:Y:S01]  /*33b60*/  @!UPT UIADD3 URZ, URZ, URZ, URZ ;  /* 0x0000003f3f3ff290 */ /* 0x000fe2000fffe03f */
[----:B------:R-:W-:Y:S01]  /*33b70*/  STL.64 [R1+0x190], R12 ;  /* 0x0001900c01007387 */ /* 0x000fe20000100a00 */
[----:B------:R-:W-:Y:S02]  /*33b80*/  STL.64 [R1+0x198], R14 ;  /* 0x0001980e01007387 */ /* 0x000fe40000100a00 */
[----:B---3--:R-:W-:Y:S02]  /*33b90*/  STL.64 [R1+0x3510], R6 ;  /* 0x0035100601007387 */ /* 0x008fe40000100a00 */
[----:B------:R0:W-:Y:S01]  /*33ba0*/  STL.64 [R1+0x3508], R4 ;  /* 0x0035080401007387 */ /* 0x0001e20000100a00 */
[----:B----4-:R-:W1:Y:S04]  /*33bb0*/  LDSM.16.MT88.4 R12, [R11+0x21000] ;  /* 0x021000000b0c783b */ /* 0x010e680000004200 */
[----:B0-----:R-:W2:Y:S01]  /*33bc0*/  LDL.LU.64 R4, [R1+0x4c0] ;  /* 0x0004c00001047983 */ /* 0x001ea20000300a00 */
[----:B------:R-:W3:Y:S03]  /*33bd0*/  LDL.LU.64 R6, [R1+0x4c8] ;  /* 0x0004c80001067983 */ /* 0x000ee60000300a00 */
[----:B---3--:R-:W-:Y:S01]  /*33be0*/  STL.64 [R1+0x3538], R6 ;  /* 0x0035380601007387 */ /* 0x008fe20000100a00 */
[----:B--2---:R0:W-:Y:S03]  /*33bf0*/  STL.64 [R1+0x3530], R4 ;  /* 0x0035300401007387 */ /* 0x0041e60000100a00 */
[----:B0-----:R-:W2:Y:S01]  /*33c00*/  LDL.LU.64 R4, [R1+0x5d0] ;  /* 0x0005d00001047983 */ /* 0x001ea20000300a00 */
[----:B------:R-:W2:Y:S02]  /*33c10*/  LDL.LU.64 R6, [R1+0x5d8] ;  /* 0x0005d80001067983 */ /* 0x000ea40000300a00 */
[----:B------:R-:W-:Y:S02]  /*33c20*/  STL.64 [R1+0x34c0], R26 ;  /* 0x0034c01a01007387 */ /* 0x000fe40000100a00 */
[----:B------:R0:W-:Y:S02]  /*33c30*/  STL.64 [R1+0x34b8], R24 ;  /* 0x0034b81801007387 */ /* 0x0001e40000100a00 */
[----:B0-----:R-:W3:Y:S01]  /*33c40*/  LDL.LU.64 R24, [R1+0x480] ;  /* 0x0004800001187983 */ /* 0x001ee20000300a00 */
[----:B------:R-:W3:Y:S02]  /*33c50*/  LDL.LU.64 R26, [R1+0x488] ;  /* 0x00048800011a7983 */ /* 0x000ee40000300a00 */
[----:B-1----:R-:W-:Y:S02]  /*33c60*/  STL.64 [R1+0x34b0], R14 ;  /* 0x0034b00e01007387 */ /* 0x002fe40000100a00 */
[----:B------:R-:W-:Y:S01]  /*33c70*/  STL.64 [R1+0x34a8], R12 ;  /* 0x0034a80c01007387 */ /* 0x000fe20000100a00 */
[----:B--2---:R-:W-:Y:S01]  /*33c80*/  HMMA.16816.F32.BF16 R20, R20, R16, R4 ;  /* 0x000000101414723c */ /* 0x004fe20000041804 */
[----:B------:R-:W2:Y:S01]  /*33c90*/  LDL.LU.64 R6, [R1+0x3538] ;  /* 0x0035380001067983 */ /* 0x000ea20000300a00 */
[----:B------:R-:W2:Y:S02]  /*33ca0*/  LDL.LU.64 R4, [R1+0x3530] ;  /* 0x0035300001047983 */ /* 0x000ea40000300a00 */
[----:B------:R-:W2:Y:S02]  /*33cb0*/  LDL.LU.64 R18, [R1+0x3528] ;  /* 0x0035280001127983 */ /* 0x000ea40000300a00 */
[----:B------:R-:W2:Y:S11]  /*33cc0*/  LDL.LU.64 R16, [R1+0x3520] ;  /* 0x0035200001107983 */ /* 0x000eb60000300a00 */
[----:B------:R-:W-:Y:S06]  /*33cd0*/  @!UPT UIADD3 URZ, URZ, URZ, URZ ;  /* 0x0000003f3f3ff290 */ /* 0x000fec000fffe03f */
[----:B------:R-:W-:Y:S01]  /*33ce0*/  STL.64 [R1+0xc0], R20 ;  /* 0x0000c01401007387 */ /* 0x000fe20000100a00 */
[----:B------:R-:W-:Y:S02]  /*33cf0*/  STL.64 [R1+0xc8], R22 ;  /* 0x0000c81601007387 */ /* 0x000fe40000100a00 */
[----:B------:R-:W0:Y:S02]  /*33d00*/  LDSM.16.MT88.4 R20, [R11+0x21080] ;  /* 0x021080000b14783b */ /* 0x000e240000004200 */
[----:B0-----:R-:W-:Y:S02]  /*33d10*/  STL.64 [R1+0x3420], R22 ;  /* 0x0034201601007387 */ /* 0x001fe40000100a00 */
[----:B------:R0:W-:Y:S02]  /*33d20*/  STL.64 [R1+0x3418], R20 ;  /* 0x0034181401007387 */ /* 0x0001e40000100a00 */
[----:B0-----:R-:W4:Y:S01]  /*33d30*/  LDL.LU.64 R20, [R1+0x30] ;  /* 0x0000300001147983 */ /* 0x001f220000300a00 */
[----:B------:R-:W2:Y:S02]  /*33d40*/  LDL.64 R22, [R1+0x38] ;  /* 0x0000380001167983 */ /* 0x000ea40000100a00 */
[----:B------:R-:W-:-:S02]  /*33d50*/  IMAD.MOV.U32 R12, RZ, RZ, R9 ;  /* 0x000000ffff0c7224 */ /* 0x000fc400078e0009 */
[----:B------:R-:W-:Y:S02]  /*33d60*/  IMAD.MOV.U32 R13, RZ, RZ, R8 ;  /* 0x000000ffff0d7224 */ /* 0x000fe400078e0008 */
[----:B------:R-:W0:Y:S04]  /*33d70*/  LDSM.16.MT88.4 R8, [R0+0x21000] ;  /* 0x021000000008783b */ /* 0x000e280000004200 */
[----:B--2---:R-:W-:Y:S01]  /*33d80*/  STL.64 [R1+0x34d0], R22 ;  /* 0x0034d01601007387 */ /* 0x004fe20000100a00 */
[----:B----4-:R1:W-:Y:S03]  /*33d90*/  STL.64 [R1+0x34c8], R20 ;  /* 0x0034c81401007387 */ /* 0x0103e60000100a00 */
[----:B-1----:R-:W2:Y:S01]  /*33da0*/  LDL.LU.64 R20, [R1+0x430] ;  /* 0x0004300001147983 */ /* 0x002ea20000300a00 */
[----:B------:R-:W2:Y:S02]  /*33db0*/  LDL.LU.64 R22, [R1+0x438] ;  /* 0x0004380001167983 */ /* 0x000ea40000300a00 */
[----:B0-----:R0:W-:Y:S02]  /*33dc0*/  STL.64 [R1], R8 ;  /* 0x0000000801007387 */ /* 0x0011e40000100a00 */
[----:B------:R1:W-:Y:S01]  /*33dd0*/  STL.64 [R1+0x8], R10 ;  /* 0x0000080a01007387 */ /* 0x0003e20000100a00 */
[----:B0-----:R-:W1:Y:S02]  /*33de0*/  LDL.LU.64 R8, [R1+0x3518] ;  /* 0x0035180001087983 */ /* 0x001e640000300a00 */
[C---:B-1----:R-:W-:Y:S02]  /*33df0*/  HMMA.16816.F32.BF16 R8, R16.reuse, R8, R4 ;  /* 0x000000081008723c */ /* 0x042fe40000041804 */
[----:B------:R-:W4:Y:S01]  /*33e00*/  LDL.LU.64 R6, [R1+0x3510] ;  /* 0x0035100001067983 */ /* 0x000f220000300a00 */
[----:B------:R-:W4:Y:S11]  /*33e10*/  LDL.LU.64 R4, [R1+0x3508] ;  /* 0x0035080001047983 */ /* 0x000f360000300a00 */
[----:B------:R-:W-:Y:S09]  /*33e20*/  @!UPT UIADD3 URZ, URZ, URZ, URZ ;  /* 0x0000003f3f3ff290 */ /* 0x000ff2000fffe03f */
[----:B------:R0:W-:Y:S01]  /*33e30*/  STL.64 [R1+0xa0], R8 ;  /* 0x0000a00801007387 */ /* 0x0001e20000100a00 */
[----:B------:R4:W-:Y:S03]  /*33e40*/  STL.64 [R1+0xa8], R10 ;  /* 0x0000a80a01007387 */ /* 0x0009e60000100a00 */
[----:B0-----:R-:W4:Y:S02]  /*33e50*/  LDL.LU.64 R8, [R1+0x3500] ;  /* 0x0035000001087983 */ /* 0x001f240000300a00 */
[C---:B----4-:R-:W-:Y:S02]  /*33e60*/  HMMA.16816.F32.BF16 R8, R16.reuse, R8, R4 ;  /* 0x000000081008723c */ /* 0x050fe40000041804 */
[----:B------:R-:W4:Y:S01]  /*33e70*/  LDL.LU.64 R6, [R1+0x34f8] ;  /* 0x0034f80001067983 */ /* 0x000f220000300a00 */
[----:B------:R-:W2:Y:S11]  /*33e80*/  LDL.LU.64 R4, [R1+0x34f0] ;  /* 0x0034f00001047983 */ /* 0x000eb60000300a00 */
[----:B------:R-:W-:Y:S09]  /*33e90*/  @!UPT UIADD3 URZ, URZ, URZ, URZ ;  /* 0x0000003f3f3ff290 */ /* 0x000ff2000fffe03f */
[----:B------:R-:W-:Y:S01]  /*33ea0*/  STL.64 [R1+0x90], R8 ;  /* 0x0000900801007387 */ /* 0x000fe20000100a00 */
[----:B------:R0:W-:Y:S03]  /*33eb0*/  STL.64 [R1+0x98], R10 ;  /* 0x0000980a01007387 */ /* 0x0001e60000100a00 */
[----:B0-----:R-:W2:Y:S01]  /*33ec0*/  LDL.LU.64 R10, [R1+0x34e8] ;  /* 0x0034e800010a7983 */ /* 0x001ea20000300a00 */
[----:B------:R-:W3:Y:S02]  /*33ed0*/  LDL.LU.64 R8, [R1+0x34e0] ;  /* 0x0034e00001087983 */ /* 0x000ee40000300a00 */
[C---:B---3--:R-:W-:Y:S11]  /*33ee0*/  HMMA.16816.F32.BF16 R24, R16.reuse, R8, R24 ;  /* 0x000000081018723c */ /* 0x048ff60000041818 */
[----:B------:R-:W-:Y:S11]  /*33ef0*/  @!UPT UIADD3 URZ, URZ, URZ, URZ ;  /* 0x0000003f3f3ff290 */ /* 0x000ff6000fffe03f */
[----:B------:R-:W-:Y:S01]  /*33f00*/  @!UPT UIADD3 URZ, URZ, URZ, URZ ;  /* 0x0000003f3f3ff290 */ /* 0x000fe2000fffe03f */
[----:B------:R4:W-:Y:S01]  /*33f10*/  STL [R1+0x80], R24 ;  /* 0x0000801801007387 */ /* 0x0009e20000100800 */
[----:B------:R-:W-:Y:S02]  /*33f20*/  IMAD.MOV.U32 R9, RZ, RZ, R25 ;  /* 0x000000ffff097224 */ /* 0x000fe400078e0019 */
[----:B------:R-:W-:Y:S02]  /*33f30*/  IMAD.MOV.U32 R8, RZ, RZ, R27 ;  /* 0x000000ffff087224 */ /* 0x000fe400078e001b */
[----:B------:R-:W-:Y:S02]  /*33f40*/  IMAD.MOV.U32 R25, RZ, RZ, R2 ;  /* 0x000000ffff197224 */ /* 0x000fe400078e0002 */
[----:B----4-:R-:W-:Y:S02]  /*33f50*/  IMAD.MOV.U32 R24, RZ, RZ, R7 ;  /* 0x000000ffff187224 */ /* 0x010fe400078e0007 */
[----:B------:R-:W3:Y:S01]  /*33f60*/  LDL.LU R7, [R1+0x34dc] ;  /* 0x0034dc0001077983 */ /* 0x000ee20000300800 */
[----:B------:R-:W4:Y:S02]  /*33f70*/  LDL.LU R2, [R1+0x34d8] ;  /* 0x0034d80001027983 */ /* 0x000f240000300800 */
[----:B--2---:R-:W-:Y:S02]  /*33f80*/  STL.64 [R1+0x3478], R10 ;  /* 0x0034780a01007387 */ /* 0x004fe40000100a00 */
[----:B------:R0:W-:Y:S02]  /*33f90*/  STL.64 [R1+0x3470], R8 ;  /* 0x0034700801007387 */ /* 0x0001e40000100a00 */
[----:B0-----:R-:W2:Y:S01]  /*33fa0*/  LDL.LU.64 R8, [R1+0x470] ;  /* 0x0004700001087983 */ /* 0x001ea20000300a00 */
[----:B------:R-:W2:Y:S02]  /*33fb0*/  LDL.LU.64 R10, [R1+0x478] ;  /* 0x00047800010a7983 */ /* 0x000ea40000300a00 */
[C---:B--2---:R-:W-:Y:S11]  /*33fc0*/  HMMA.16816.F32.BF16 R8, R16.reuse, R4, R8 ;  /* 0x000000041008723c */ /* 0x044ff60000041808 */
[----:B------:R-:W-:Y:S11]  /*33fd0*/  @!UPT UIADD3 URZ, URZ, URZ, URZ ;  /* 0x0000003f3f3ff290 */ /* 0x000ff6000fffe03f */
[----:B------:R-:W-:Y:S02]  /*33fe0*/  @!UPT UIADD3 URZ, URZ, URZ, URZ ;  /* 0x0000003f3f3ff290 */ /* 0x000fe4000fffe03f */
[----:B------:R-:W-:Y:S02]  /*33ff0*/  IMAD.MOV.U32 R5, RZ, RZ, R10 ;  /* 0x000000ffff057224 */ /* 0x000fe400078e000a */
[----:B------:R-:W-:Y:S01]  /*34000*/  IMAD.MOV.U32 R4, RZ, RZ, R11 ;  /* 0x000000ffff047224 */ /* 0x000fe200078e000b */
[----:B------:R-:W-:Y:S01]  /*34010*/  STL.64 [R1+0x70], R8 ;  /* 0x0000700801007387 */ /* 0x000fe20000100a00 */
[----:B---3--:R-:W-:Y:S03]  /*34020*/  STL.64 [R1+0x3468], R6 ;  /* 0x0034680601007387 */ /* 0x008fe60000100a00 */
[----:B------:R0:W-:Y:S02]  /*34030*/  STL.64 [R1+0x3460], R4 ;  /* 0x0034600401007387 */ /* 0x0001e40000100a00 */
[----:B0-----:R-:W-:Y:S02]  /*34040*/  HMMA.16816.F32.BF16 R4, R16, R12, R20 ;  /* 0x0000000c1004723c */ /* 0x001fe40000041814 */
[----:B------:R-:W2:Y:S01]  /*34050*/  LDL.LU.64 R20, [R1+0x440] ;  /* 0x0004400001147983 */ /* 0x000ea20000300a00 */
[----:B------:R-:W2:Y:S11]  /*34060*/  LDL.LU.64 R22, [R1+0x448] ;  /* 0x0004480001167983 */ /* 0x000eb60000300a00 */
[----:B------:R-:W-:Y:S09]  /*34070*/  @!UPT UIADD3 URZ, URZ, URZ, URZ ;  /* 0x0000003f3f3ff290 */ /* 0x000ff2000fffe03f */
[----:B------:R0:W-:Y:S01]  /*34080*/  STL.64 [R1+0x430], R4 ;  /* 0x0004300401007387 */ /* 0x0001e20000100a00 */
[----:B------:R1:W-:Y:S02]  /*34090*/  STL.64 [R1+0x438], R6 ;  /* 0x0004380601007387 */ /* 0x0003e40000100a00 */
[----:B------:R-:W3:Y:S02]  /*340a0*/  LDL R10, [R1+0x18] ;  /* 0x00001800010a7983 */ /* 0x000ee40000100800 */
[----:B------:R-:W3:Y:S01]  /*340b0*/  LDL R11, [R1+0x1c] ;  /* 0x00001c00010b7983 */ /* 0x000ee20000100800 */
[----:B------:R-:W2:Y:S01]  /*340c0*/  LDL.LU.64 R12, [R1+0x460] ;  /* 0x00046000010c7983 */ /* 0x000ea20000300a00 */
[----:B------:R-:W2:Y:S03]  /*340d0*/  LDL.LU.64 R14, [R1+0x468] ;  /* 0x00046800010e7983 */ /* 0x000ea60000300a00 */
[----:B---3--:R3:W-:Y:S01]  /*340e0*/  STL.64 [R1+0x3490], R10 ;  /* 0x0034900a01007387 */ /* 0x0087e20000100a00 */
[----:B0-----:R-:W2:Y:S02]  /*340f0*/  LDL.LU R4, [R1+0x2f0] ;  /* 0x0002f00001047983 */ /* 0x001ea40000300800 */
[----:B------:R-:W2:Y:S02]  /*34100*/  LDL.LU R5, [R1+0x2f4] ;  /* 0x0002f40001057983 */ /* 0x000ea40000300800 */
[----:B-1----:R-:W2:Y:S01]  /*34110*/  LDL.LU R6, [R1+0x2f8] ;  /* 0x0002f80001067983 */ /* 0x002ea20000300800 */
[----:B------:R-:W2:Y:S04]  /*34120*/  LDL.LU R7, [R1+0x2fc] ;  /* 0x0002fc0001077983 */ /* 0x000ea80000300800 */
[----:B---3--:R-:W3:Y:S04]  /*34130*/  LDL R10, [R1+0x28] ;  /* 0x00002800010a7983 */ /* 0x008ee80000100800 */
[----:B------:R-:W3:Y:S01]  /*34140*/  LDL R11, [R1+0x2c] ;  /* 0x00002c00010b7983 */ /* 0x000ee20000100800 */
[----:B------:R-:W-:-:S03]  /*34150*/  IMAD.MOV.U32 R0, RZ, RZ, R26 ;  /* 0x000000ffff007224 */ /* 0x000fc600078e001a */
[----:B--2---:R-:W-:Y:S01]  /*34160*/  STL.64 [R1+0x3488], R6 ;  /* 0x0034880601007387 */ /* 0x004fe20000100a00 */
[----:B------:R0:W-:Y:S03]  /*34170*/  STL.64 [R1+0x3480], R4 ;  /* 0x0034800401007387 */ /* 0x0001e60000100a00 */
[----:B0-----:R-:W2:Y:S01]  /*34180*/  LDL.LU R4, [R1+0x300] ;  /* 0x0003000001047983 */ /* 0x001ea20000300800 */
[----:B------:R-:W2:Y:S02]  /*34190*/  LDL.LU R5, [R1+0x304] ;  /* 0x0003040001057983 */ /* 0x000ea40000300800 */
[----:B------:R-:W2:Y:S02]  /*341a0*/  LDL.LU R6, [R1+0x308] ;  /* 0x0003080001067983 */ /* 0x000ea40000300800 */
[----:B------:R-:W2:Y:S01]  /*341b0*/  LDL.LU R7, [R1+0x30c] ;  /* 0x00030c0001077983 */ /* 0x000ea20000300800 */
[C---:B------:R-:W-:Y:S01]  /*341c0*/  HMMA.16816.F32.BF16 R24, R16.reuse, R24, R20 ;  /* 0x000000181018723c */ /* 0x040fe20000041814 */
[----:B--2---:R-:W-:Y:S01]  /*341d0*/  STL.64 [R1+0x34a0], R6 ;  /* 0x0034a00601007387 */ /* 0x004fe20000100a00 */
[----:B------:R0:W-:Y:S03]  /*341e0*/  STL.64 [R1+0x3498], R4 ;  /* 0x0034980401007387 */ /* 0x0001e60000100a00 */
[----:B0-----:R-:W3:Y:S01]  /*341f0*/  LDL.LU R4, [R1+0x310] ;  /* 0x0003100001047983 */ /* 0x001ee20000300800 */
[----:B------:R-:W3:Y:S02]  /*34200*/  LDL.LU R5, [R1+0x314] ;  /* 0x0003140001057983 */ /* 0x000ee40000300800 */
[----:B------:R-:W3:Y:S02]  /*34210*/  LDL.LU R6, [R1+0x318] ;  /* 0x0003180001067983 */ /* 0x000ee40000300800 */
[----:B------:R-:W3:Y:S01]  /*34220*/  LDL.LU R7, [R1+0x31c] ;  /* 0x00031c0001077983 */ /* 0x000ee20000300800 */
[----:B------:R-:W2:Y:S01]  /*34230*/  LDL.LU.64 R22, [R1+0x34d0] ;  /* 0x0034d00001167983 */ /* 0x000ea20000300a00 */
[----:B------:R-:W2:Y:S11]  /*34240*/  LDL.LU.64 R20, [R1+0x34c8] ;  /* 0x0034c80001147983 */ /* 0x000eb60000300a00 */
[----:B------:R-:W-:Y:S02]  /*34250*/  STL.64 [R1+0x440], R24 ;  /* 0x0004401801007387 */ /* 0x000fe40000100a00 */
[----:B------:R0:W-:Y:S02]  /*34260*/  STL.64 [R1+0x448], R26 ;  /* 0x0004481a01007387 */ /* 0x0001e40000100a00 */
[----:B0-----:R-:W2:Y:S01]  /*34270*/  LDL.LU.64 R26, [R1+0x34c0] ;  /* 0x0034c000011a7983 */ /* 0x001ea20000300a00 */
[----:B------:R-:W2:Y:S02]  /*34280*/  LDL.LU.64 R24, [R1+0x34b8] ;  /* 0x0034b80001187983 */ /* 0x000ea40000300a00 */
[C---:B--2---:R-:W-:Y:S11]  /*34290*/  HMMA.16816.F32.BF16 R12, R16.reuse, R24, R12 ;  /* 0x00000018100c723c */ /* 0x044ff6000004180c */
[----:B------:R-:W-:Y:S11]  /*342a0*/  @!UPT UIADD3 URZ, URZ, URZ, URZ ;  /* 0x0000003f3f3ff290 */ /* 0x000ff6000fffe03f */
[----:B------:R-:W-:Y:S01]  /*342b0*/  @!UPT UIADD3 URZ, URZ, URZ, URZ ;  /* 0x0000003f3f3ff290 */ /* 0x000fe2000fffe03f */
[----:B------:R-:W-:Y:S01]  /*342c0*/  STL.64 [R1+0x4e0], R12 ;  /* 0x0004e00c01007387 */ /* 0x000fe20000100a00 */
[----:B------:R0:W-:Y:S03]  /*342d0*/  STL.64 [R1+0x4e8], R14 ;  /* 0x0004e80e01007387 */ /* 0x0001e60000100a00 */
[----:B0-----:R-:W3:Y:S01]  /*342e0*/  LDL.LU.64 R14, [R1+0x34b0] ;  /* 0x0034b000010e7983 */ /* 0x001ee20000300a00 */
[----:B------:R-:W3:Y:S02]  /*342f0*/  LDL.LU.64 R12, [R1+0x34a8] ;  /* 0x0034a800010c7983 */ /* 0x000ee40000300a00 */
[----:B------:R0:W-:Y:S02]  /*34300*/  STL.64 [R1+0x3430], R26 ;  /* 0x0034301a01007387 */ /* 0x0001e40000100a00 */
[----:B0-----:R-:W2:Y:S04]  /*34310*/  LDL.64 R26, [R1+0x58] ;  /* 0x00005800011a7983 */ /* 0x001ea80000100a00 */
[----:B--2---:R0:W-:Y:S01]  /*34320*/  STL.64 [R1+0x3448], R26 ;  /* 0x0034481a01007387 */ /* 0x0041e20000100a00 */
[----:B------:R-:W2:Y:S03]  /*34330*/  LDL.LU.64 R24, [R1+0x450] ;  /* 0x0004500001187983 */ /* 0x000ea60000300a00 */
[----:B0-----:R-:W2:Y:S02]  /*34340*/  LDL.LU.64 R26, [R1+0x458] ;  /* 0x00045800011a7983 */ /* 0x001ea40000300a00 */
[----:B--2---:R-:W-:Y:S02]  /*34350*/  HMMA.16816.F32.BF16 R16, R16, R20, R24 ;  /* 0x000000141010723c */ /* 0x004fe40000041818 */
[----:B------:R-:W2:Y:S11]  /*34360*/  LDL.LU R24, [R1+0x2d0] ;  /* 0x0002d00001187983 */ /* 0x000eb60000300800 */
[----:B------:R-:W-:Y:S10]  /*34370*/  @!UPT UIADD3 URZ, URZ, URZ, URZ ;  /* 0x0000003f3f3ff290 */ /* 0x000ff4000fffe03f */
[----:B------:R-:W-:Y:S01]  /*34380*/  STL.64 [R1+0x4d0], R16 ;  /* 0x0004d01001007387 */ /* 0x000fe20000100a00 */
[----:B------:R-:W-:Y:S02]  /*34390*/  STL.64 [R1+0x4d8], R18 ;  /* 0x0004d81201007387 */ /* 0x000fe40000100a00 */
[----:B------:R-:W2:Y:S02]  /*343a0*/  LDL.LU R25, [R1+0x2d4] ;  /* 0x0002d40001197983 */ /* 0x000ea40000300800 */
[----:B------:R-:W2:Y:S01]  /*343b0*/  LDL.LU R26, [R1+0x2d8] ;  /* 0x0002d800011a7983 */ /* 0x000ea20000300800 */
[----:B------:R-:W2:Y:S01]  /*343c0*/  LDL.LU R27, [R1+0x2dc] ;  /* 0x0002dc00011b7983 */ /* 0x000ea20000300800 */
[C---:B---3--:R-:W-:Y:S03]  /*343d0*/  HMMA.16816.F32.BF16 R8, R12.reuse, R10, R4 ;  /* 0x0000000a0c08723c */ /* 0x048fe60000041804 */
[----:B--2---:R-:W-:Y:S01]  /*343e0*/  STL.64 [R1+0x3458], R26 ;  /* 0x0034581a01007387 */ /* 0x004fe20000100a00 */
[----:B------:R0:W-:Y:S03]  /*343f0*/  STL.64 [R1+0x3450], R24 ;  /* 0x0034501801007387 */ /* 0x0001e60000100a00 */
[----:B0-----:R-:W2:Y:S01]  /*34400*/  LDL.LU R24, [R1+0x2e0] ;  /* 0x0002e00001187983 */ /* 0x001ea20000300800 */
[----:B------:R-:W2:Y:S02]  /*34410*/  LDL.LU R25, [R1+0x2e4] ;  /* 0x0002e40001197983 */ /* 0x000ea40000300800 */
[----:B------:R-:W2:Y:S02]  /*34420*/  LDL.LU R26, [R1+0x2e8] ;  /* 0x0002e800011a7983 */ /* 0x000ea40000300800 */
[----:B------:R-:W2:Y:S01]  /*34430*/  LDL.LU R27, [R1+0x2ec] ;  /* 0x0002ec00011b7983 */ /* 0x000ea20000300800 */
[----:B------:R0:W-:Y:S01]  /*34440*/  STL.64 [R1+0x3428], R22 ;  /* 0x0034281601007387 */ /* 0x0001e20000100a00 */
[----:B------:R-:W3:Y:S02]  /*34450*/  LDL.LU R20, [R1+0x2b0] ;  /* 0x0002b00001147983 */ /* 0x000ee40000300800 */
[----:B------:R-:W3:Y:S01]  /*34460*/  LDL.LU R21, [R1+0x2b4] ;  /* 0x0002b40001157983 */ /* 0x000ee20000300800 */
[----:B0-----:R-:W2:Y:S01]  /*34470*/  LDL.LU R22, [R1+0x2b8] ;  /* 0x0002b80001167983 */ /* 0x001ea20000300800 */
[----:B------:R-:W2:Y:S03]  /*34480*/  LDL.LU R23, [R1+0x2bc] ;  /* 0x0002bc0001177983 */ /* 0x000ea60000300800 */
[----:B--2---:R-:W-:Y:S01]  /*34490*/  STL.64 [R1+0x3440], R22 ;  /* 0x0034401601007387 */ /* 0x004fe20000100a00 */
[----:B---3--:R0:W-:Y:S03]  /*344a0*/  STL.64 [R1+0x3438], R20 ;  /* 0x0034381401007387 */ /* 0x0081e60000100a00 */
[----:B0-----:R-:W2:Y:S01]  /*344b0*/  LDL.LU R20, [R1+0x2c0] ;  /* 0x0002c00001147983 */ /* 0x001ea20000300800 */
[----:B------:R-:W2:Y:S02]  /*344c0*/  LDL.LU R21, [R1+0x2c4] ;  /* 0x0002c40001157983 */ /* 0x000ea40000300800 */
[----:B------:R-:W2:Y:S02]  /*344d0*/  LDL.LU R22, [R1+0x2c8] ;  /* 0x0002c80001167983 */ /* 0x000ea40000300800 */
[----:B------:R-:W2:Y:S01]  /*344e0*/  LDL.LU R23, [R1+0x2cc] ;  /* 0x0002cc0001177983 */ /* 0x000ea20000300800 */
[----:B------:R-:W3:Y:S01]  /*344f0*/  LDL.64 R18, [R1+0x68] ;  /* 0x0000680001127983 */ /* 0x000ee20000100a00 */
[----:B------:R-:W2:Y:S02]  /*34500*/  LDL.LU.64 R6, [R1+0x34a0] ;  /* 0x0034a00001067983 */ /* 0x000ea40000300a00 */
[----:B------:R-:W2:Y:S02]  /*34510*/  LDL.LU.64 R4, [R1+0x3498] ;  /* 0x0034980001047983 */ /* 0x000ea40000300a00 */
[----:B------:R-:W-:Y:S01]  /*34520*/  STL.64 [R1+0x310], R8 ;  /* 0x0003100801007387 */ /* 0x000fe20000100a00 */
[----:B------:R0:W-:Y:S04]  /*34530*/  STL.64 [R1+0x318], R10 ;  /* 0x0003180a01007387 */ /* 0x0001e80000100a00 */
[----:B0-----:R-:W2:Y:S02]  /*34540*/  LDL.LU.64 R10, [R1+0x3490] ;  /* 0x00349000010a7983 */ /* 0x001ea40000300a00 */
[C---:B--2---:R-:W-:Y:S02]  /*34550*/  HMMA.16816.F32.BF16 R8, R12.reuse, R10, R4 ;  /* 0x0000000a0c08723c */ /* 0x044fe40000041804 */
[----:B------:R-:W2:Y:S01]  /*34560*/  LDL.LU.64 R6, [R1+0x3488] ;  /* 0x0034880001067983 */ /* 0x000ea20000300a00 */
[----:B------:R-:W2:Y:S11]  /*34570*/  LDL.LU.64 R4, [R1+0x3480] ;  /* 0x0034800001047983 */ /* 0x000eb60000300a00 */
[----:B------:R-:W-:Y:S09]  /*34580*/  @!UPT UIADD3 URZ, URZ, URZ, URZ ;  /* 0x0000003f3f3ff290 */ /* 0x000ff2000fffe03f */
[----:B------:R-:W-:Y:S01]  /*34590*/  STL.64 [R1+0x300], R8 ;  /* 0x0003000801007387 */ /* 0x000fe20000100a00 */
[----:B------:R0:W-:Y:S03]  /*345a0*/  STL.64 [R1+0x308], R10 ;  /* 0x0003080a01007387 */ /* 0x0001e60000100a00 */
[----:B0-----:R-:W2:Y:S01]  /*345b0*/  LDL.LU.64 R10, [R1+0x3478] ;  /* 0x00347800010a7983 */ /* 0x001ea20000300a00 */
[----:B------:R-:W3:Y:S01]  /*345c0*/  LDL.LU.64 R8, [R1+0x3470] ;  /* 0x0034700001087983 */ /* 0x000ee20000300a00 */
[C---:B--2---:R-:W-:Y:S11]  /*345d0*/  HMMA.16816.F32.BF16 R4, R12.reuse, R10, R4 ;  /* 0x0000000a0c04723c */ /* 0x044ff60000041804 */
[----:B------:R-:W-:Y:S11]  /*345e0*/  @!UPT UIADD3 URZ, URZ, URZ, URZ ;  /* 0x0000003f3f3ff290 */ /* 0x000ff6000fffe03f */
[----:B------:R-:W-:Y:S01]  /*345f0*/  @!UPT UIADD3 URZ, URZ, URZ, URZ ;  /* 0x0000003f3f3ff290 */ /* 0x000fe2000fffe03f */
[----:B------:R-:W-:Y:S01]  /*34600*/  STL.64 [R1+0x2f0], R4 ;  /* 0x0002f00401007387 */ /* 0x000fe20000100a00 */
[----:B------:R0:W-:Y:S03]  /*34610*/  STL.64 [R1+0x2f8], R6 ;  /* 0x0002f80601007387 */ /* 0x0001e60000100a00 */
[----:B0-----:R-:W2:Y:S01]  /*34620*/  LDL.LU.64 R6, [R1+0x3468] ;  /* 0x0034680001067983 */ /* 0x001ea20000300a00 */
[----:B------:R-:W4:Y:S02]  /*34630*/  LDL.LU.64 R4, [R1+0x3460] ;  /* 0x0034600001047983 */ /* 0x000f240000300a00 */
[----:B------:R0:W-:Y:S02]  /*34640*/  STL.64 [R1+0x33f8], R10 ;  /* 0x0033f80a01007387 */ /* 0x0001e40000100a00 */
[----:B---3--:R-:W-:Y:S01]  /*34650*/  STL.64 [R1+0x33f0], R8 ;  /* 0x0033f00801007387 */ /* 0x008fe20000100a00 */
[----:B0-----:R-:W3:Y:S01]  /*34660*/  LDL.64 R10, [R1+0x18] ;  /* 0x00001800010a7983 */ /* 0x001ee20000100a00 */
[C---:B--2---:R-:W-:Y:S03]  /*34670*/  HMMA.16816.F32.BF16 R24, R12.reuse, R6, R24 ;  /* 0x000000060c18723c */ /* 0x044fe60000041818 */
[----:B---3--:R0:W-:Y:S04]  /*34680*/  STL.64 [R1+0x3410], R10 ;  /* 0x0034100a01007387 */ /* 0x0081e80000100a00 */
[----:B0-----:R-:W2:Y:S11]  /*34690*/  LDL.64 R10, [R1+0x28] ;  /* 0x00002800010a7983 */ /* 0x001eb60000100a00 */
[----:B------:R-:W-:Y:S05]  /*346a0*/  @!UPT UIADD3 URZ, URZ, URZ, URZ ;  /* 0x0000003f3f3ff290 */ /* 0x000fea000fffe03f */
[----:B------:R-:W-:Y:S02]  /*346b0*/  STL.64 [R1+0x2e0], R24 ;  /* 0x0002e01801007387 */ /* 0x000fe40000100a00 */
[----:B------:R0:W-:Y:S02]  /*346c0*/  STL.64 [R1+0x2e8], R26 ;  /* 0x0002e81a01007387 */ /* 0x0001e40000100a00 */
[----:B0-----:R-:W3:Y:S01]  /*346d0*/  LDL.LU.64 R26, [R1+0x3458] ;  /* 0x00345800011a7983 */ /* 0x001ee20000300a00 */
[----:B------:R-:W3:Y:S02]  /*346e0*/  LDL.LU.64 R24, [R1+0x3450] ;  /* 0x0034500001187983 */ /* 0x000ee40000300a00 */
[----:B------:R-:W-:Y:S02]  /*346f0*/  STL.64 [R1+0x33e8], R6 ;  /* 0x0033e80601007387 */ /* 0x000fe40000100a00 */
[----:B----4-:R0:W-:Y:S02]  /*34700*/  STL.64 [R1+0x33e0], R4 ;  /* 0x0033e00401007387 */ /* 0x0101e40000100a00 */
[----:B0-----:R-:W4:Y:S01]  /*34710*/  LDL.LU R4, [R1+0x160] ;  /* 0x0001600001047983 */ /* 0x001f220000300800 */
[----:B------:R-:W4:Y:S02]  /*34720*/  LDL.LU R5, [R1+0x164] ;  /* 0x0001640001057983 */ /* 0x000f240000300800 */
[----:B------:R-:W2:Y:S02]  /*34730*/  LDL.LU R6, [R1+0x168] ;  /* 0x0001680001067983 */ /* 0x000ea40000300800 */
[----:B------:R-:W2:Y:S01]  /*34740*/  LDL.LU R7, [R1+0x16c] ;  /* 0x00016c0001077983 */ /* 0x000ea20000300800 */
[C---:B---3--:R-:W-:Y:S01]  /*34750*/  HMMA.16816.F32.BF16 R24, R12.reuse, R18, R24 ;  /* 0x000000120c18723c */ /* 0x048fe20000041818 */
[----:B--2---:R-:W-:Y:S01]  /*34760*/  STL.64 [R1+0x3408], R6 ;  /* 0x0034080601007387 */ /* 0x004fe20000100a00 */
[----:B----4-:R0:W-:Y:S03]  /*34770*/  STL.64 [R1+0x3400], R4 ;  /* 0x0034000401007387 */ /* 0x0101e60000100a00 */
[----:B0-----:R-:W2:Y:S01]  /*34780*/  LDL.LU R4, [R1+0x170] ;  /* 0x0001700001047983 */ /* 0x001ea20000300800 */
[----:B------:R-:W2:Y:S02]  /*34790*/  LDL.LU R5, [R1+0x174] ;  /* 0x0001740001057983 */ /* 0x000ea40000300800 */
[----:B------:R-:W2:Y:S02]  /*347a0*/  LDL.LU R6, [R1+0x178] ;  /* 0x0001780001067983 */ /* 0x000ea40000300800 */
[----:B------:R-:W2:Y:S11]  /*347b0*/  LDL.LU R7, [R1+0x17c] ;  /* 0x00017c0001077983 */ /* 0x000eb60000300800 */
[----:B------:R-:W-:Y:S02]  /*347c0*/  @!UPT UIADD3 URZ, URZ, URZ, URZ ;  /* 0x0000003f3f3ff290 */ /* 0x000fe4000fffe03f */
[----:B------:R-:W-:Y:S01]  /*347d0*/  STL.64 [R1+0x2d0], R24 ;  /* 0x0002d01801007387 */ /* 0x000fe20000100a00 */
[----:B------:R0:W-:Y:S03]  /*347e0*/  STL.64 [R1+0x2d8], R26 ;  /* 0x0002d81a01007387 */ /* 0x0001e60000100a00 */
[----:B0-----:R-:W3:Y:S02]  /*347f0*/  LDL.LU.64 R26, [R1+0x3448] ;  /* 0x00344800011a7983 */ /* 0x001ee40000300a00 */
[C---:B---3--:R-:W-:Y:S01]  /*34800*/  HMMA.16816.F32.BF16 R20, R12.reuse, R26, R20 ;  /* 0x0000001a0c14723c */ /* 0x048fe20000041814 */
[----:B------:R-:W-:Y:S02]  /*34810*/  IMAD.MOV.U32 R17, RZ, RZ, R26 ;  /* 0x000000ffff117224 */ /* 0x000fe400078e001a */
[----:B------:R-:W-:Y:S11]  /*34820*/  IMAD.MOV.U32 R16, RZ, RZ, R27 ;  /* 0x000000ffff107224 */ /* 0x000ff600078e001b */
[----:B------:R-:W-:Y:S09]  /*34830*/  @!UPT UIADD3 URZ, URZ, URZ, URZ ;  /* 0x0000003f3f3ff290 */ /* 0x000ff2000fffe03f */
[----:B------:R-:W-:Y:S01]  /*34840*/  STL.64 [R1+0x2c0], R20 ;  /* 0x0002c01401007387 */ /* 0x000fe20000100a00 */
[----:B------:R0:W-:Y:S03]  /*34850*/  STL.64 [R1+0x2c8], R22 ;  /* 0x0002c81601007387 */ /* 0x0001e60000100a00 */
[----:B0-----:R-:W3:Y:S01]  /*34860*/  LDL.LU.64 R22, [R1+0x3440] ;  /* 0x0034400001167983 */ /* 0x001ee20000300a00 */
[----:B------:R-:W3:Y:S02]  /*34870*/  LDL.LU.64 R20, [R1+0x3438] ;  /* 0x0034380001147983 */ /* 0x000ee40000300a00 */
[----:B------:R-:W3:Y:S02]  /*34880*/  LDL.LU.64 R26, [R1+0x3430] ;  /* 0x00343000011a7983 */ /* 0x000ee40000300a00 */
[C---:B---3--:R-:W-:Y:S11]  /*34890*/  HMMA.16816.F32.BF16 R20, R12.reuse, R26, R20 ;  /* 0x0000001a0c14723c */ /* 0x048ff60000041814 */
[----:B------:R-:W-:Y:S11]  /*348a0*/  @!UPT UIADD3 URZ, URZ, URZ, URZ ;  /* 0x0000003f3f3ff290 */ /* 0x000ff6000fffe03f */
[----:B------:R-:W-:Y:S01]  /*348b0*/  @!UPT UIADD3 URZ, URZ, URZ, URZ ;  /* 0x0000003f3f3ff290 */ /* 0x000fe2000fffe03f */
[----:B------:R-:W-:Y:S01]  /*348c0*/  STL.64 [R1+0x2b0], R20 ;  /* 0x0002b01401007387 */ /* 0x000fe20000100a00 */
[----:B------:R0:W-:Y:S03]  /*348d0*/  STL.64 [R1+0x2b8], R22 ;  /* 0x0002b81601007387 */ /* 0x0001e60000100a00 */
[----:B0-----:R-:W3:Y:S01]  /*348e0*/  LDL.LU.64 R22, [R1+0x3428] ;  /* 0x0034280001167983 */ /* 0x001ee20000300a00 */
[----:B------:R0:W-:Y:S02]  /*348f0*/  STL.64 [R1+0x33c0], R26 ;  /* 0x0033c01a01007387 */ /* 0x0001e40000100a00 */
[----:B------:R-:W3:Y:S02]  /*34900*/  LDL.LU R24, [R1+0x210] ;  /* 0x0002100001187983 */ /* 0x000ee40000300800 */
[----:B------:R-:W3:Y:S01]  /*34910*/  LDL.LU R25, [R1+0x214] ;  /* 0x0002140001197983 */ /* 0x000ee20000300800 */
[----:B0-----:R-:W3:Y:S01]  /*34920*/  LDL.LU R26, [R1+0x218] ;  /* 0x00021800011a7983 */ /* 0x001ee20000300800 */
[----:B------:R-:W3:Y:S02]  /*34930*/  LDL.LU R27, [R1+0x21c] ;  /* 0x00021c00011b7983 */ /* 0x000ee40000300800 */
[----:B---3--:R-:W-:Y:S07]  /*34940*/  HMMA.16816.F32.BF16 R12, R12, R22, R24 ;  /* 0x000000160c0c723c */ /* 0x008fee0000041818 */
[----:B------:R-:W-:-:S02]  /*34950*/  IMAD.MOV.U32 R25, RZ, RZ, R22 ;  /* 0x000000ffff197224 */ /* 0x000fc400078e0016 */
[----:B------:R-:W-:Y:S11]  /*34960*/  IMAD.MOV.U32 R24, RZ, RZ, R23 ;  /* 0x000000ffff187224 */ /* 0x000ff600078e0017 */
[----:B------:R-:W-:Y:S03]  /*34970*/  @!UPT UIADD3 URZ, URZ, URZ, URZ ;  /* 0x0000003f3f3ff290 */ /* 0x000fe6000fffe03f */
[----:B------:R0:W-:Y:S01]  /*34980*/  STL.64 [R1+0x210], R12 ;  /* 0x0002100c01007387 */ /* 0x0001e20000100a00 */
[----:B------:R1:W-:Y:S02]  /*34990*/  STL.64 [R1+0x218], R14 ;  /* 0x0002180e01007387 */ /* 0x0003e40000100a00 */
[----:B------:R-:W3:Y:S02]  /*349a0*/  LDL.LU.64 R22, [R1+0x3420] ;  /* 0x0034200001167983 */ /* 0x000ee40000300a00 */
[----:B------:R-:W3:Y:S01]  /*349b0*/  LDL.LU.64 R20, [R1+0x3418] ;  /* 0x0034180001147983 */ /* 0x000ee20000300a00 */
[----:B0-----:R-:W3:Y:S01]  /*349c0*/  LDL.LU R12, [R1+0x180] ;  /* 0x00018000010c7983 */ /* 0x001ee20000300800 */
[----:B------:R-:W3:Y:S02]  /*349d0*/  LDL.LU R13, [R1+0x184] ;  /* 0x00018400010d7983 */ /* 0x000ee40000300800 */
[----:B-1----:R-:W3:Y:S02]  /*349e0*/  LDL.LU R14, [R1+0x188] ;  /* 0x00018800010e7983 */ /* 0x002ee40000300800 */
[----:B------:R-:W3:Y:S02]  /*349f0*/  LDL.LU R15, [R1+0x18c] ;  /* 0x00018c00010f7983 */ /* 0x000ee40000300800 */
[C---:B---3--:R-:W-:Y:S11]  /*34a00*/  HMMA.16816.F32.BF16 R12, R20.reuse, R10, R12 ;  /* 0x0000000a140c723c */ /* 0x048ff6000004180c */
[----:B------:R-:W-:Y:S11]  /*34a10*/  @!UPT UIADD3 URZ, URZ, URZ, URZ ;  /* 0x0000003f3f3ff290 */ /* 0x000ff6000fffe03f */
[----:B------:R-:W-:Y:S01]  /*34a20*/  @!UPT UIADD3 URZ, URZ, URZ, URZ ;  /* 0x0000003f3f3ff290 */ /* 0x000fe2000fffe03f */
[----:B------:R0:W-:Y:S01]  /*34a30*/  STL.64 [R1+0x180], R12 ;  /* 0x0001800c01007387 */ /* 0x0001e20000100a00 */
[----:B------:R1:W-:Y:S02]  /*34a40*/  STL.64 [R1+0x188], R14 ;  /* 0x0001880e01007387 */ /* 0x0003e40000100a00 */
[----:B0-----:R-:W-:Y:S02]  /*34a50*/  IMAD.MOV.U32 R13, RZ, RZ, R10 ;  /* 0x000000ffff0d7224 */ /* 0x001fe400078e000a */
[----:B------:R-:W-:Y:S02]  /*34a60*/  IMAD.MOV.U32 R12, RZ, RZ, R11 ;  /* 0x000000ffff0c7224 */ /* 0x000fe400078e000b */
[----:B------:R-:W2:Y:S02]  /*34a70*/  LDL.LU.64 R10, [R1+0x3410] ;  /* 0x00341000010a7983 */ /* 0x000ea40000300a00 */
[----:B--2---:R-:W-:Y:S01]  /*34a80*/  HMMA.16816.F32.BF16 R4, R20, R10, R4 ;  /* 0x0000000a1404723c */ /* 0x004fe20000041804 */
[----:B-1----:R-:W-:-:S02]  /*34a90*/  IMAD.MOV.U32 R15, RZ, RZ, R10 ;  /* 0x000000ffff0f7224 */ /* 0x002fc400078e000a */
[----:B------:R-:W-:Y:S11]  /*34aa0*/  IMAD.MOV.U32 R14, RZ, RZ, R11 ;  /* 0x000000ffff0e7224 */ /* 0x000ff600078e000b */
[----:B------:R-:W-:Y:S09]  /*34ab0*/  @!UPT UIADD3 URZ, URZ, URZ, URZ ;  /* 0x0000003f3f3ff290 */ /* 0x000ff2000fffe03f */
[----:B------:R-:W-:Y:S01]  /*34ac0*/  STL.64 [R1+0x170], R4 ;  /* 0x0001700401007387 */ /* 0x000fe20000100a00 */
[----:B------:R0:W-:Y:S03]  /*34ad0*/  STL.64 [R1+0x178], R6 ;  /* 0x0001780601007387 */ /* 0x0001e60000100a00 */
[----:B0-----:R-:W2:Y:S01]  /*34ae0*/  LDL.LU.64 R6, [R1+0x3408] ;  /* 0x0034080001067983 */ /* 0x001ea20000300a00 */
[----:B------:R-:W2:Y:S02]  /*34af0*/  LDL.LU.64 R4, [R1+0x3400] ;  /* 0x0034000001047983 */ /* 0x000ea40000300a00 */
[----:B------:R-:W2:Y:S02]  /*34b00*/  LDL.LU.64 R10, [R1+0x33f8] ;  /* 0x0033f800010a7983 */ /* 0x000ea40000300a00 */
[----:B------:R-:W3:Y:S01]  /*34b10*/  LDL.LU.64 R8, [R1+0x33f0] ;  /* 0x0033f00001087983 */ /* 0x000ee20000300a00 */
        /* <DEDUP_REMOVED lines=8> */
[----:B---3--:R1:W-:Y:S02]  /*34ba0*/  STL.64 [R1+0x3368], R8 ;  /* 0x0033680801007387 */ /* 0x0083e40000100a00 */
[----:B0-----:R-:W-:-:S02]  /*34bb0*/  IMAD.MOV.U32 R10, RZ, RZ, R15 ;  /* 0x000000ffff0a7224 */ /* 0x001fc400078e000f */
[----:B------:R-:W-:-:S05]  /*34bc0*/  IMAD.MOV.U32 R11, RZ, RZ, R14 ;  /* 0x000000ffff0b7224 */ /* 0x000fca00078e000e */
[----:B------:R0:W-:Y:S01]  /*34bd0*/  STL.64 [R1+0x3388], R10 ;  /* 0x0033880a01007387 */ /* 0x0001e20000100a00 */
[----:B-1----:R-:W2:Y:S02]  /*34be0*/  LDL.LU R8, [R1+0x150] ;  /* 0x0001500001087983 */ /* 0x002ea40000300800 */
[----:B------:R-:W2:Y:S01]  /*34bf0*/  LDL.LU R9, [R1+0x154] ;  /* 0x0001540001097983 */ /* 0x000ea20000300800 */
[----:B0-----:R-:W2:Y:S01]  /*34c00*/  LDL.LU R10, [R1+0x158] ;  /* 0x00015800010a7983 */ /* 0x001ea20000300800 */
[----:B------:R-:W2:Y:S02]  /*34c10*/  LDL.LU R11, [R1+0x15c] ;  /* 0x00015c00010b7983 */ /* 0x000ea40000300800 */
[----:B------:R-:W-:Y:S02]  /*34c20*/  IMAD.MOV.U32 R14, RZ, RZ, R17 ;  /* 0x000000ffff0e7224 */ /* 0x000fe400078e0011 */
[----:B------:R-:W-:Y:S01]  /*34c30*/  IMAD.MOV.U32 R15, RZ, RZ, R16 ;  /* 0x000000ffff0f7224 */ /* 0x000fe200078e0010 */
[----:B--2---:R-:W-:Y:S11]  /*34c40*/  HMMA.16816.F32.BF16 R8, R20, R6, R8 ;  /* 0x000000061408723c */ /* 0x004ff60000041808 */
[----:B------:R-:W-:Y:S11]  /*34c50*/  @!UPT UIADD3 URZ, URZ, URZ, URZ ;  /* 0x0000003f3f3ff290 */ /* 0x000ff6000fffe03f */
[----:B------:R-:W-:Y:S01]  /*34c60*/  @!UPT UIADD3 URZ, URZ, URZ, URZ ;  /* 0x0000003f3f3ff290 */ /* 0x000fe2000fffe03f */
[----:B------:R-:W-:Y:S01]  /*34c70*/  STL.64 [R1+0x150], R8 ;  /* 0x0001500801007387 */ /* 0x000fe20000100a00 */
[----:B------:R0:W-:Y:S02]  /*34c80*/  STL.64 [R1+0x158], R10 ;  /* 0x0001580a01007387 */ /* 0x0001e40000100a00 */
[----:B0-----:R-:W-:Y:S02]  /*34c90*/  IMAD.MOV.U32 R10, RZ, RZ, R13 ;  /* 0x000000ffff0a7224 */ /* 0x001fe400078e000d */
[----:B------:R-:W-:-:S05]  /*34ca0*/  IMAD.MOV.U32 R11, RZ, RZ, R12 ;  /* 0x000000ffff0b7224 */ /* 0x000fca00078e000c */
[----:B------:R0:W-:Y:S01]  /*34cb0*/  STL.64 [R1+0x33a0], R10 ;  /* 0x0033a00a01007387 */ /* 0x0001e20000100a00 */
[----:B------:R1:W-:Y:S02]  /*34cc0*/  STL.64 [R1+0x33c8], R14 ;  /* 0x0033c80e01007387 */ /* 0x0003e40000100a00 */
[----:B------:R-:W2:Y:S02]  /*34cd0*/  LDL.LU R12, [R1+0x140] ;  /* 0x00014000010c7983 */ /* 0x000ea40000300800 */
[----:B------:R-:W2:Y:S02]  /*34ce0*/  LDL.LU R13, [R1+0x144] ;  /* 0x00014400010d7983 */ /* 0x000ea40000300800 */
[----:B0-----:R-:W-:Y:S01]  /*34cf0*/  IMAD.MOV.U32 R10, RZ, RZ, R25 ;  /* 0x000000ffff0a7224 */ /* 0x001fe200078e0019 */
[----:B-1----:R-:W2:Y:S01]  /*34d00*/  LDL.LU R14, [R1+0x148] ;  /* 0x00014800010e7983 */ /* 0x002ea20000300800 */
[----:B------:R-:W-:Y:S02]  /*34d10*/  IMAD.MOV.U32 R11, RZ, RZ, R24 ;  /* 0x000000ffff0b7224 */ /* 0x000fe400078e0018 */
[----:B------:R-:W2:Y:S02]  /*34d20*/  LDL.LU R15, [R1+0x14c] ;  /* 0x00014c00010f7983 */ /* 0x000ea40000300800 */
[----:B------:R-:W3:Y:S01]  /*34d30*/  LDL.LU R24, [R1+0x130] ;  /* 0x0001300001187983 */ /* 0x000ee20000300800 */
[----:B------:R-:W3:Y:S01]  /*34d40*/  LDL.LU R25, [R1+0x134] ;  /* 0x0001340001197983 */ /* 0x000ee20000300800 */
[----:B------:R-:W3:Y:S02]  /*34d50*/  LDL.LU R26, [R1+0x138] ;  /* 0x00013800011a7983 */ /* 0x000ee40000300800 */
[----:B------:R-:W3:Y:S02]  /*34d60*/  LDL.LU R27, [R1+0x13c] ;  /* 0x00013c00011b7983 */ /* 0x000ee40000300800 */
[----:B------:R-:W-:Y:S01]  /*34d70*/  STL.64 [R1+0x33b8], R10 ;  /* 0x0033b80a01007387 */ /* 0x000fe20000100a00 */
[----:B------:R-:W-:Y:S01]  /*34d80*/  STL.64 [R1+0x3360], R6 ;  /* 0x0033600601007387 */ /* 0x000fe20000100a00 */
[----:B----4-:R0:W-:Y:S03]  /*34d90*/  STL.64 [R1+0x3358], R4 ;  /* 0x0033580401007387 */ /* 0x0101e60000100a00 */
[----:B0-----:R-:W4:Y:S01]  /*34da0*/  LDL.LU R4, [R1+0xe0] ;  /* 0x0000e00001047983 */ /* 0x001f220000300800 */
[----:B------:R-:W4:Y:S02]  /*34db0*/  LDL.LU R5, [R1+0xe4] ;  /* 0x0000e40001057983 */ /* 0x000f240000300800 */
[----:B------:R-:W2:Y:S02]  /*34dc0*/  LDL.LU R6, [R1+0xe8] ;  /* 0x0000e80001067983 */ /* 0x000ea40000300800 */
[----:B------:R-:W2:Y:S01]  /*34dd0*/  LDL.LU R7, [R1+0xec] ;  /* 0x0000ec0001077983 */ /* 0x000ea20000300800 */
[----:B------:R-:W3:Y:S01]  /*34de0*/  LDL.LU R8, [R1+0x120] ;  /* 0x0001200001087983 */ /* 0x000ee20000300800 */
[----:B------:R-:W3:Y:S02]  /*34df0*/  LDL.LU R9, [R1+0x124] ;  /* 0x0001240001097983 */ /* 0x000ee40000300800 */
[----:B------:R-:W3:Y:S02]  /*34e00*/  LDL.LU R10, [R1+0x128] ;  /* 0x00012800010a7983 */ /* 0x000ee40000300800 */
[----:B------:R-:W3:Y:S01]  /*34e10*/  LDL.LU R11, [R1+0x12c] ;  /* 0x00012c00010b7983 */ /* 0x000ee20000300800 */
[----:B--2---:R0:W-:Y:S01]  /*34e20*/  STL.64 [R1+0x3380], R6 ;  /* 0x0033800601007387 */ /* 0x0041e20000100a00 */
[----:B----4-:R1:W-:Y:S02]  /*34e30*/  STL.64 [R1+0x3378], R4 ;  /* 0x0033780401007387 */ /* 0x0103e40000100a00 */
[----:B0-----:R-:W-:-:S02]  /*34e40*/  IMAD.MOV.U32 R6, RZ, RZ, R28 ;  /* 0x000000ffff067224 */ /* 0x001fc400078e001c */
[----:B-1----:R-:W-:Y:S02]  /*34e50*/  IMAD.MOV.U32 R4, RZ, RZ, R2 ;  /* 0x000000ffff047224 */ /* 0x002fe400078e0002 */
[----:B------:R-:W-:Y:S01]  /*34e60*/  IMAD.MOV.U32 R7, RZ, RZ, R29 ;  /* 0x000000ffff077224 */ /* 0x000fe200078e001d */
[----:B------:R-:W2:Y:S01]  /*34e70*/  LDL.LU R2, [R1+0x33dc] ;  /* 0x0033dc0001027983 */ /* 0x000ea20000300800 */
[----:B------:R-:W-:Y:S02]  /*34e80*/  IMAD.MOV.U32 R5, RZ, RZ, R3 ;  /* 0x000000ffff057224 */ /* 0x000fe400078e0003 */
[----:B------:R-:W4:Y:S02]  /*34e90*/  LDL.LU R3, [R1+0x33d8] ;  /* 0x0033d80001037983 */ /* 0x000f240000300800 */
[----:B------:R-:W2:Y:S01]  /*34ea0*/  LDL.LU R28, [R1+0x33d4] ;  /* 0x0033d400011c7983 */ /* 0x000ea20000300800 */
[----:B------:R-:W2:Y:S01]  /*34eb0*/  LDL.LU R29, [R1+0x33d0] ;  /* 0x0033d000011d7983 */ /* 0x000ea20000300800 */
[----:B------:R-:W-:Y:S02]  /*34ec0*/  STL.64 [R1+0x3398], R6 ;  /* 0x0033980601007387 */ /* 0x000fe40000100a00 */
[----:B------:R0:W-:Y:S02]  /*34ed0*/  STL.64 [R1+0x3390], R4 ;  /* 0x0033900401007387 */ /* 0x0001e40000100a00 */
[----:B0-----:R-:W2:Y:S01]  /*34ee0*/  LDL.LU R4, [R1+0x100] ;  /* 0x0001000001047983 */ /* 0x001ea20000300800 */
[----:B------:R-:W2:Y:S02]  /*34ef0*/  LDL.LU R5, [R1+0x104] ;  /* 0x0001040001057983 */ /* 0x000ea40000300800 */
[----:B------:R-:W2:Y:S02]  /*34f00*/  LDL.LU R6, [R1+0x108] ;  /* 0x0001080001067983 */ /* 0x000ea40000300800 */
[----:B------:R-:W2:Y:S01]  /*34f10*/  LDL.LU R7, [R1+0x10c] ;  /* 0x00010c0001077983 */ /* 0x000ea20000300800 */
[C---:B------:R-:W-:Y:S01]  /*34f20*/  HMMA.16816.F32.BF16 R12, R20.reuse, R18, R12 ;  /* 0x00000012140c723c */ /* 0x040fe2000004180c */
[----:B--2---:R-:W-:Y:S01]  /*34f30*/  STL.64 [R1+0x33b0], R6 ;  /* 0x0033b00601007387 */ /* 0x004fe20000100a00 */
[----:B------:R-:W-:Y:S11]  /*34f40*/  STL.64 [R1+0x33a8], R4 ;  /* 0x0033a80401007387 */ /* 0x000ff60000100a00 */
[----:B------:R-:W-:Y:S10]  /*34f50*/  @!UPT UIADD3 URZ, URZ, URZ, URZ ;  /* 0x0000003f3f3ff290 */ /* 0x000ff4000fffe03f */
[----:B------:R-:W-:Y:S02]  /*34f60*/  STL.64 [R1+0x140], R12 ;  /* 0x0001400c01007387 */ /* 0x000fe40000100a00 */
[----:B------:R0:W-:Y:S02]  /*34f70*/  STL.64 [R1+0x148], R14 ;  /* 0x0001480e01007387 */ /* 0x0001e40000100a00 */
[----:B0-----:R-:W3:Y:S02]  /*34f80*/  LDL.LU.64 R14, [R1+0x33c8] ;  /* 0x0033c800010e7983 */ /* 0x001ee40000300a00 */
[----:B---3--:R-:W-:Y:S02]  /*34f90*/  HMMA.16816.F32.BF16 R12, R20, R14, R24 ;  /* 0x0000000e140c723c */ /* 0x008fe40000041818 */
[----:B------:R-:W2:Y:S01]  /*34fa0*/  LDL.LU.64 R26, [R1+0x33c0] ;  /* 0x0033c000011a7983 */ /* 0x000ea20000300a00 */
[----:B------:R-:W-:Y:S02]  /*34fb0*/  IMAD.MOV.U32 R4, RZ, RZ, R29 ;  /* 0x000000ffff047224 */ /* 0x000fe400078e001d */
[----:B------:R-:W-:-:S02]  /*34fc0*/  IMAD.MOV.U32 R7, RZ, RZ, R2 ;  /* 0x000000ffff077224 */ /* 0x000fc400078e0002 */
[----:B------:R-:W-:Y:S02]  /*34fd0*/  IMAD.MOV.U32 R5, RZ, RZ, R28 ;  /* 0x000000ffff057224 */ /* 0x000fe400078e001c */
[----:B----4-:R-:W-:Y:S11]  /*34fe0*/  IMAD.MOV.U32 R6, RZ, RZ, R3 ;  /* 0x000000ffff067224 */ /* 0x010ff600078e0003 */
[----:B------:R-:W-:Y:S04]  /*34ff0*/  @!UPT UIADD3 URZ, URZ, URZ, URZ ;  /* 0x0000003f3f3ff290 */ /* 0x000fe8000fffe03f */
[----:B------:R-:W-:Y:S02]  /*35000*/  IMAD.MOV.U32 R29, RZ, RZ, R12 ;  /* 0x000000ffff1d7224 */ /* 0x000fe400078e000c */
[----:B------:R-:W-:Y:S02]  /*35010*/  IMAD.MOV.U32 R2, RZ, RZ, R15 ;  /* 0x000000ffff027224 */ /* 0x000fe400078e000f */
[----:B------:R-:W-:Y:S02]  /*35020*/  IMAD.MOV.U32 R28, RZ, RZ, R13 ;  /* 0x000000ffff1c7224 */ /* 0x000fe400078e000d */
[----:B------:R-:W-:Y:S01]  /*35030*/  IMAD.MOV.U32 R3, RZ, RZ, R14 ;  /* 0x000000ffff037224 */ /* 0x000fe200078e000e */
[----:B------:R-:W3:Y:S01]  /*35040*/  LDL.LU R12, [R1+0xd0] ;  /* 0x0000d000010c7983 */ /* 0x000ee20000300800 */
[----:B------:R-:W3:Y:S02]  /*35050*/  LDL.LU R13, [R1+0xd4] ;  /* 0x0000d400010d7983 */ /* 0x000ee40000300800 */
[----:B------:R-:W3:Y:S02]  /*35060*/  LDL.LU R14, [R1+0xd8] ;  /* 0x0000d800010e7983 */ /* 0x000ee40000300800 */
[----:B------:R-:W3:Y:S01]  /*35070*/  LDL.LU R15, [R1+0xdc] ;  /* 0x0000dc00010f7983 */ /* 0x000ee20000300800 */
[----:B------:R-:W-:Y:S01]  /*35080*/  STL [R1+0x30cc], R2 ;  /* 0x0030cc0201007387 */ /* 0x000fe20000100800 */
[----:B------:R-:W-:Y:S02]  /*35090*/  STL [R1+0x30c8], R3 ;  /* 0x0030c80301007387 */ /* 0x000fe40000100800 */
[----:B------:R-:W-:Y:S02]  /*350a0*/  STL [R1+0x30c4], R28 ;  /* 0x0030c41c01007387 */ /* 0x000fe40000100800 */
[----:B------:R-:W-:Y:S01]  /*350b0*/  STL [R1+0x30c0], R29 ;  /* 0x0030c01d01007387 */ /* 0x000fe20000100800 */
[C---:B--2---:R-:W-:Y:S11]  /*350c0*/  HMMA.16816.F32.BF16 R8, R20.reuse, R26, R8 ;  /* 0x0000001a1408723c */ /* 0x044ff60000041808 */
[----:B------:R-:W-:Y:S11]  /*350d0*/  @!UPT UIADD3 URZ, URZ, URZ, URZ ;  /* 0x0000003f3f3ff290 */ /* 0x000ff6000fffe03f */
[----:B------:R-:W-:Y:S01]  /*350e0*/  @!UPT UIADD3 URZ, URZ, URZ, URZ ;  /* 0x0000003f3f3ff290 */ /* 0x000fe2000fffe03f */
[----:B------:R-:W-:Y:S01]  /*350f0*/  STL.64 [R1+0x120], R8 ;  /* 0x0001200801007387 */ /* 0x000fe20000100a00 */
[----:B------:R0:W-:Y:S03]  /*35100*/  STL.64 [R1+0x128], R10 ;  /* 0x0001280a01007387 */ /* 0x0001e60000100a00 */
[----:B0-----:R-:W2:Y:S02]  /*35110*/  LDL.LU.64 R10, [R1+0x33b8] ;  /* 0x0033b800010a7983 */ /* 0x001ea40000300a00 */
[----:B--2---:R-:W-:Y:S02]  /*35120*/  HMMA.16816.F32.BF16 R20, R20, R10, R4 ;  /* 0x0000000a1414723c */ /* 0x004fe40000041804 */
[----:B------:R-:W2:Y:S01]  /*35130*/  LDL.LU.64 R6, [R1+0x33b0] ;  /* 0x0033b00001067983 */ /* 0x000ea20000300a00 */
[----:B------:R-:W2:Y:S02]  /*35140*/  LDL.LU.64 R4, [R1+0x33a8] ;  /* 0x0033a80001047983 */ /* 0x000ea40000300a00 */
[----:B------:R-:W2:Y:S11]  /*35150*/  LDL.LU.64 R10, [R1+0x33a0] ;  /* 0x0033a000010a7983 */ /* 0x000eb60000300a00 */
[----:B------:R-:W-:Y:S07]  /*35160*/  @!UPT UIADD3 URZ, URZ, URZ, URZ ;  /* 0x0000003f3f3ff290 */ /* 0x000fee000fffe03f */
[----:B------:R0:W-:Y:S01]  /*35170*/  STL.64 [R1+0xb0], R20 ;  /* 0x0000b01401007387 */ /* 0x0001e20000100a00 */
[----:B------:R1:W-:Y:S03]  /*35180*/  STL.64 [R1+0xb8], R22 ;  /* 0x0000b81601007387 */ /* 0x0003e60000100a00 */
[----:B0-----:R-:W2:Y:S04]  /*35190*/  LDL R20, [R1] ;  /* 0x0000000001147983 */ /* 0x001ea80000100800 */
[----:B------:R-:W2:Y:S04]  /*351a0*/  LDL R21, [R1+0x4] ;  /* 0x0000040001157983 */ /* 0x000ea80000100800 */
[----:B-1----:R-:W2:Y:S04]  /*351b0*/  LDL R22, [R1+0x8] ;  /* 0x0000080001167983 */ /* 0x002ea80000100800 */
[----:B------:R-:W2:Y:S02]  /*351c0*/  LDL R23, [R1+0xc] ;  /* 0x00000c0001177983 */ /* 0x000ea40000100800 */
[C---:B--2---:R-:W-:Y:S02]  /*351d0*/  HMMA.16816.F32.BF16 R8, R20.reuse, R10, R4 ;  /* 0x0000000a1408723c */ /* 0x044fe40000041804 */
[----:B------:R-:W2:Y:S01]  /*351e0*/  LDL.LU.64 R6, [R1+0x3398] ;  /* 0x0033980001067983 */ /* 0x000ea20000300a00 */
[----:B------:R-:W2:Y:S11]  /*351f0*/  LDL.LU.64 R4, [R1+0x3390] ;  /* 0x0033900001047983 */ /* 0x000eb60000300a00 */
[----:B------:R-:W-:Y:S09]  /*35200*/  @!UPT UIADD3 URZ, URZ, URZ, URZ ;  /* 0x0000003f3f3ff290 */ /* 0x000ff2000fffe03f */
[----:B------:R-:W-:Y:S01]  /*35210*/  STL.64 [R1+0x100], R8 ;  /* 0x0001000801007387 */ /* 0x000fe20000100a00 */
[----:B------:R0:W-:Y:S03]  /*35220*/  STL.64 [R1+0x108], R10 ;  /* 0x0001080a01007387 */ /* 0x0001e60000100a00 */
        /* <DEDUP_REMOVED lines=8> */
[----:B------:R-:W4:Y:S01]  /*352b0*/  LDL.LU.64 R8, [R1+0x3368] ;  /* 0x0033680001087983 */ /* 0x000f220000300a00 */
[----:B--2---:R-:W-:Y:S02]  /*352c0*/  HMMA.16816.F32.BF16 R20, R20, R10, R4 ;  /* 0x0000000a1414723c */ /* 0x004fe40000041804 */
[----:B------:R-:W3:Y:S01]  /*352d0*/  LDL.LU.64 R6, [R1+0x3360] ;  /* 0x0033600001067983 */ /* 0x000ee20000300a00 */
[----:B------:R-:W2:Y:S02]  /*352e0*/  LDL.LU.64 R4, [R1+0x3358] ;  /* 0x0033580001047983 */ /* 0x000ea40000300a00 */
[----:B------:R-:W2:Y:S02]  /*352f0*/  LDL R25, [R1+0x5ac] ;  /* 0x0005ac0001197983 */ /* 0x000ea40000100800 */
[----:B------:R-:W3:Y:S11]  /*35300*/  LDL R17, [R1+0x760] ;  /* 0x0007600001117983 */ /* 0x000ef60000100800 */
[----:B------:R-:W-:Y:S05]  /*35310*/  @!UPT UIADD3 URZ, URZ, URZ, URZ ;  /* 0x0000003f3f3ff290 */ /* 0x000fea000fffe03f */
[----:B------:R-:W-:Y:S01]  /*35320*/  STL.64 [R1+0xe0], R20 ;  /* 0x0000e01401007387 */ /* 0x000fe20000100a00 */
[----:B------:R-:W-:Y:S02]  /*35330*/  STL.64 [R1+0xe8], R22 ;  /* 0x0000e81601007387 */ /* 0x000fe40000100a00 */
[----:B------:R-:W-:Y:S01]  /*35340*/  STL.64 [R1+0x3350], R26 ;  /* 0x0033501a01007387 */ /* 0x000fe20000100a00 */
[----:B--2---:R-:W-:Y:S01]  /*35350*/  STL [R1+0x3348], R25 ;  /* 0x0033481901007387 */ /* 0x004fe20000100800 */
[----:B------:R-:W-:Y:S02]  /*35360*/  STL.64 [R1+0x32f0], R10 ;  /* 0x0032f00a01007387 */ /* 0x000fe40000100a00 */
[----:B----4-:R0:W-:Y:S02]  /*35370*/  STL.64 [R1+0x32e8], R8 ;  /* 0x0032e80801007387 */ /* 0x0101e40000100a00 */
[----:B0-----:R-:W2:Y:S01]  /*35380*/  LDL.LU R8, [R1+0x410] ;  /* 0x0004100001087983 */ /* 0x001ea20000300800 */
[----:B------:R-:W2:Y:S02]  /*35390*/  LDL.LU R9, [R1+0x414] ;  /* 0x0004140001097983 */ /* 0x000ea40000300800 */
[----:B------:R-:W4:Y:S02]  /*353a0*/  LDL.LU R10, [R1+0x418] ;  /* 0x00041800010a7983 */ /* 0x000f240000300800 */
[----:B------:R-:W4:Y:S01]  /*353b0*/  LDL.LU R11, [R1+0x41c] ;  /* 0x00041c00010b7983 */ /* 0x000f220000300800 */
[----:B------:R-:W2:Y:S01]  /*353c0*/  LDL.LU R24, [R1+0x200] ;  /* 0x0002000001187983 */ /* 0x000ea20000300800 */
[----:B------:R-:W3:Y:S02]  /*353d0*/  LDL.LU R25, [R1+0x204] ;  /* 0x0002040001197983 */ /* 0x000ee40000300800 */
[----:B------:R-:W3:Y:S02]  /*353e0*/  LDL.LU R26, [R1+0x208] ;  /* 0x00020800011a7983 */ /* 0x000ee40000300800 */
[----:B------:R-:W3:Y:S01]  /*353f0*/  LDL.LU R27, [R1+0x20c] ;  /* 0x00020c00011b7983 */ /* 0x000ee20000300800 */
[----:B------:R-:W3:Y:S04]  /*35400*/  LDL.64 R22, [R1+0x58] ;  /* 0x0000580001167983 */ /* 0x000ee80000100a00 */
[----:B----4-:R0:W-:Y:S01]  /*35410*/  STL.64 [R1+0x3300], R10 ;  /* 0x0033000a01007387 */ /* 0x0101e20000100a00 */
[----:B--2---:R1:W-:Y:S03]  /*35420*/  STL.64 [R1+0x32f8], R8 ;  /* 0x0032f80801007387 */ /* 0x0043e60000100a00 */
[----:B0-----:R-:W2:Y:S04]  /*35430*/  LDL.64 R10, [R1+0x28] ;  /* 0x00002800010a7983 */ /* 0x001ea80000100a00 */
[----:B-1----:R-:W4:Y:S04]  /*35440*/  LDL R9, [R1+0x5a8] ;  /* 0x0005a80001097983 */ /* 0x002f280000100800 */
[----:B--2---:R-:W-:Y:S01]  /*35450*/  STL.64 [R1+0x3308], R10 ;  /* 0x0033080a01007387 */ /* 0x004fe20000100a00 */
[----:B----4-:R0:W-:Y:S03]  /*35460*/  STL [R1+0x3330], R9 ;  /* 0x0033300901007387 */ /* 0x0101e60000100800 */
[----:B0-----:R-:W3:Y:S01]  /*35470*/  LDL.LU.64 R8, [R1] ;  /* 0x0000000001087983 */ /* 0x001ee20000300a00 */
[----:B------:R-:W3:Y:S02]  /*35480*/  LDL.LU.64 R10, [R1+0x8] ;  /* 0x00000800010a7983 */ /* 0x000ee40000300a00 */
[----:B---3--:R-:W-:Y:S01]  /*35490*/  HMMA.16816.F32.BF16 R12, R8, R6, R12 ;  /* 0x00000006080c723c */ /* 0x008fe2000004180c */
[----:B------:R-:W-:-:S02]  /*354a0*/  IMAD.MOV.U32 R3, RZ, RZ, R10 ;  /* 0x000000ffff037224 */ /* 0x000fc400078e000a */
[----:B------:R-:W-:Y:S11]  /*354b0*/  IMAD.MOV.U32 R2, RZ, RZ, R11 ;  /* 0x000000ffff027224 */ /* 0x000ff600078e000b */
[----:B------:R-:W-:Y:S09]  /*354c0*/  @!UPT UIADD3 URZ, URZ, URZ, URZ ;  /* 0x0000003f3f3ff290 */ /* 0x000ff2000fffe03f */
[----:B------:R0:W-:Y:S01]  /*354d0*/  STL.64 [R1+0xd0], R12 ;  /* 0x0000d00c01007387 */ /* 0x0001e20000100a00 */
[----:B------:R-:W-:Y:S02]  /*354e0*/  STL.64 [R1+0xd8], R14 ;  /* 0x0000d80e01007387 */ /* 0x000fe40000100a00 */
[----:B0-----:R-:W-:Y:S02]  /*354f0*/  IMAD.MOV.U32 R13, RZ, RZ, R8 ;  /* 0x000000ffff0d7224 */ /* 0x001fe400078e0008 */
[----:B------:R-:W-:Y:S01]  /*35500*/  IMAD.MOV.U32 R12, RZ, RZ, R9 ;  /* 0x000000ffff0c7224 */ /* 0x000fe200078e0009 */
[----:B------:R-:W2:Y:S01]  /*35510*/  LDL.LU R8, [R1+0x3b0] ;  /* 0x0003b00001087983 */ /* 0x000ea20000300800 */
[----:B------:R-:W2:Y:S02]  /*35520*/  LDL.LU R9, [R1+0x3b4] ;  /* 0x0003b40001097983 */ /* 0x000ea40000300800 */
[----:B------:R-:W3:Y:S02]  /*35530*/  LDL.LU R10, [R1+0x3b8] ;  /* 0x0003b800010a7983 */ /* 0x000ee40000300800 */
[----:B------:R-:W3:Y:S02]  /*35540*/  LDL.LU R11, [R1+0x3bc] ;  /* 0x0003bc00010b7983 */ /* 0x000ee40000300800 */
[----:B---3--:R-:W-:Y:S01]  /*35550*/  STL.64 [R1+0x3340], R10 ;  /* 0x0033400a01007387 */ /* 0x008fe20000100a00 */
[----:B--2---:R0:W-:Y:S03]  /*35560*/  STL.64 [R1+0x3338], R8 ;  /* 0x0033380801007387 */ /* 0x0041e60000100a00 */
[----:B0-----:R-:W2:Y:S01]  /*35570*/  LDL.LU R8, [R1+0x2a0] ;  /* 0x0002a00001087983 */ /* 0x001ea20000300800 */
[----:B------:R-:W2:Y:S02]  /*35580*/  LDL.LU R9, [R1+0x2a4] ;  /* 0x0002a40001097983 */ /* 0x000ea40000300800 */
[----:B------:R-:W2:Y:S02]  /*35590*/  LDL.LU R10, [R1+0x2a8] ;  /* 0x0002a800010a7983 */ /* 0x000ea40000300800 */
[----:B------:R-:W2:Y:S01]  /*355a0*/  LDL.LU R11, [R1+0x2ac] ;  /* 0x0002ac00010b7983 */ /* 0x000ea20000300800 */
[----:B------:R-:W-:Y:S01]  /*355b0*/  STL.64 [R1+0x3318], R6 ;  /* 0x0033180601007387 */ /* 0x000fe20000100a00 */
[----:B------:R0:W-:Y:S02]  /*355c0*/  STL.64 [R1+0x3310], R4 ;  /* 0x0033100401007387 */ /* 0x0001e40000100a00 */
[----:B0-----:R-:W-:-:S02]  /*355d0*/  IMAD.MOV.U32 R4, RZ, RZ, R13 ;  /* 0x000000ffff047224 */ /* 0x001fc400078e000d */
[----:B------:R-:W-:Y:S02]  /*355e0*/  IMAD.MOV.U32 R5, RZ, RZ, R12 ;  /* 0x000000ffff057224 */ /* 0x000fe400078e000c */
[----:B------:R-:W0:Y:S01]  /*355f0*/  LDSM.16.MT88.4 R12, [R17+0x21080] ;  /* 0x02108000110c783b */ /* 0x000e220000004200 */
[----:B------:R-:W-:Y:S02]  /*35600*/  IMAD.MOV.U32 R6, RZ, RZ, R3 ;  /* 0x000000ffff067224 */ /* 0x000fe400078e0003 */
[----:B------:R-:W-:-:S07]  /*35610*/  IMAD.MOV.U32 R7, RZ, RZ, R2 ;  /* 0x000000ffff077224 */ /* 0x000fce00078e0002 */
[C---:B------:R-:W-:Y:S01]  /*35620*/  HMMA.16816.F32.BF16 R24, R4.reuse, R18, R24 ;  /* 0x000000120418723c */ /* 0x040fe20000041818 */
[----:B0-----:R-:W-:Y:S01]  /*35630*/  STL.64 [R1+0x3328], R14 ;  /* 0x0033280e01007387 */ /* 0x001fe20000100a00 */
[----:B------:R0:W-:Y:S03]  /*35640*/  STL.64 [R1+0x3320], R12 ;  /* 0x0033200c01007387 */ /* 0x0001e60000100a00 */
[----:B0-----:R-:W3:Y:S01]  /*35650*/  LDL.LU R12, [R1+0x3a0] ;  /* 0x0003a000010c7983 */ /* 0x001ee20000300800 */
[----:B------:R-:W3:Y:S02]  /*35660*/  LDL.LU R13, [R1+0x3a4] ;  /* 0x0003a400010d7983 */ /* 0x000ee40000300800 */
[----:B------:R-:W3:Y:S02]  /*35670*/  LDL.LU R14, [R1+0x3a8] ;  /* 0x0003a800010e7983 */ /* 0x000ee40000300800 */
[----:B------:R-:W3:Y:S11]  /*35680*/  LDL.LU R15, [R1+0x3ac] ;  /* 0x0003ac00010f7983 */ /* 0x000ef60000300800 */
[----:B------:R-:W-:Y:S02]  /*35690*/  @!UPT UIADD3 URZ, URZ, URZ, URZ ;  /* 0x0000003f3f3ff290 */ /* 0x000fe4000fffe03f */
[----:B------:R-:W-:Y:S01]  /*356a0*/  STL.64 [R1+0x200], R24 ;  /* 0x0002001801007387 */ /* 0x000fe20000100a00 */
[----:B------:R0:W-:Y:S03]  /*356b0*/  STL.64 [R1+0x208], R26 ;  /* 0x0002081a01007387 */ /* 0x0001e60000100a00 */
[----:B0-----:R-:W4:Y:S01]  /*356c0*/  LDL.LU.64 R26, [R1+0x3350] ;  /* 0x00335000011a7983 */ /* 0x001f220000300a00 */
[----:B------:R-:W3:Y:S02]  /*356d0*/  LDL.LU R25, [R1+0x3348] ;  /* 0x0033480001197983 */ /* 0x000ee40000300800 */
[----:B------:R-:W-:Y:S02]  /*356e0*/  IMAD.MOV.U32 R3, RZ, RZ, R18 ;  /* 0x000000ffff037224 */ /* 0x000fe400078e0012 */
[----:B------:R-:W-:Y:S01]  /*356f0*/  IMAD.MOV.U32 R2, RZ, RZ, R19 ;  /* 0x000000ffff027224 */ /* 0x000fe200078e0013 */
[C---:B--2---:R-:W-:Y:S01]  /*35700*/  HMMA.16816.F32.BF16 R8, R4.reuse, R22, R8 ;  /* 0x000000160408723c */ /* 0x044fe20000041808 */
[----:B---3--:R-:W0:Y:S04]  /*35710*/  LDSM.16.MT88.4 R16, [R25+0x21000] ;  /* 0x021000001910783b */ /* 0x008e280000004200 */
[----:B0-----:R0:W-:Y:S01]  /*35720*/  STL.64 [R1+0x3298], R18 ;  /* 0x0032981201007387 */ /* 0x0011e20000100a00 */
[----:B------:R-:W-:Y:S03]  /*35730*/  STL.64 [R1+0x3290], R16 ;  /* 0x0032901001007387 */ /* 0x000fe60000100a00 */
[----:B0-----:R-:W2:Y:S11]  /*35740*/  LDL.64 R18, [R1+0x38] ;  /* 0x0000380001127983 */ /* 0x001eb60000100a00 */
[----:B------:R-:W-:Y:S03]  /*35750*/  @!UPT UIADD3 URZ, URZ, URZ, URZ ;  /* 0x0000003f3f3ff290 */ /* 0x000fe6000fffe03f */
[----:B------:R-:W-:Y:S02]  /*35760*/  STL.64 [R1+0x2a0], R8 ;  /* 0x0002a00801007387 */ /* 0x000fe40000100a00 */
[----:B------:R0:W-:Y:S02]  /*35770*/  STL.64 [R1+0x2a8], R10 ;  /* 0x0002a80a01007387 */ /* 0x0001e40000100a00 */
[----:B0-----:R-:W4:Y:S01]  /*35780*/  LDL.LU.64 R10, [R1+0x3340] ;  /* 0x00334000010a7983 */ /* 0x001f220000300a00 */
[----:B------:R-:W4:Y:S02]  /*35790*/  LDL.LU.64 R8, [R1+0x3338] ;  /* 0x0033380001087983 */ /* 0x000f240000300a00 */
[----:B------:R-:W-:Y:S02]  /*357a0*/  IMAD.MOV.U32 R29, RZ, RZ, R22 ;  /* 0x000000ffff1d7224 */ /* 0x000fe400078e0016 */
[----:B------:R-:W-:Y:S02]  /*357b0*/  IMAD.MOV.U32 R28, RZ, RZ, R23 ;  /* 0x000000ffff1c7224 */ /* 0x000fe400078e0017 */
[----:B------:R-:W0:Y:S04]  /*357c0*/  LDSM.16.MT88.4 R20, [R25+0x21080] ;  /* 0x021080001914783b */ /* 0x000e280000004200 */
[----:B0-----:R-:W-:Y:S01]  /*357d0*/  STL.64 [R1+0x3228], R22 ;  /* 0x0032281601007387 */ /* 0x001fe20000100a00 */
[----:B------:R0:W-:Y:S03]  /*357e0*/  STL.64 [R1+0x3220], R20 ;  /* 0x0032201401007387 */ /* 0x0001e60000100a00 */
[----:B0-----:R-:W3:Y:S01]  /*357f0*/  LDL.LU R20, [R1+0x400] ;  /* 0x0004000001147983 */ /* 0x001ee20000300800 */
[----:B------:R-:W3:Y:S02]  /*35800*/  LDL.LU R21, [R1+0x404] ;  /* 0x0004040001157983 */ /* 0x000ee40000300800 */
[----:B------:R-:W3:Y:S02]  /*35810*/  LDL.LU R22, [R1+0x408] ;  /* 0x0004080001167983 */ /* 0x000ee40000300800 */
[----:B------:R-:W3:Y:S01]  /*35820*/  LDL.LU R23, [R1+0x40c] ;  /* 0x00040c0001177983 */ /* 0x000ee20000300800 */
[C---:B----4-:R-:W-:Y:S01]  /*35830*/  HMMA.16816.F32.BF16 R24, R4.reuse, R26, R8 ;  /* 0x0000001a0418723c */ /* 0x050fe20000041808 */
[----:B------:R-:W4:Y:S11]  /*35840*/  LDL.LU R9, [R1+0x3330] ;  /* 0x0033300001097983 */ /* 0x000f360000300800 */
[----:B------:R-:W-:Y:S11]  /*35850*/  @!UPT UIADD3 URZ, URZ, URZ, URZ ;  /* 0x0000003f3f3ff290 */ /* 0x000ff6000fffe03f */
[----:B------:R-:W-:Y:S01]  /*35860*/  STL.64 [R1+0x3b0], R24 ;  /* 0x0003b01801007387 */ /* 0x000fe20000100a00 */
[----:B------:R-:W-:Y:S01]  /*35870*/  STL.64 [R1+0x3b8], R26 ;  /* 0x0003b81a01007387 */ /* 0x000fe20000100a00 */
[----:B--2---:R-:W-:Y:S02]  /*35880*/  HMMA.16816.F32.BF16 R4, R4, R18, R12 ;  /* 0x000000120404723c */ /* 0x004fe4000004180c */
[----:B----4-:R-:W0:Y:S02]  /*35890*/  LDSM.16.MT88.4 R24, [R9+0x21000] ;  /* 0x021000000918783b */ /* 0x010e240000004200 */
[----:B------:R-:W1:Y:S02]  /*358a0*/  LDSM.16.MT88.4 R8, [R9+0x21080] ;  /* 0x021080000908783b */ /* 0x000e640000004200 */
[----:B0-----:R0:W-:Y:S02]  /*358b0*/  STL.64 [R1+0x3198], R26 ;  /* 0x0031981a01007387 */ /* 0x0011e40000100a00 */
[----:B------:R-:W-:Y:S02]  /*358c0*/  STL.64 [R1+0x3190], R24 ;  /* 0x0031901801007387 */ /* 0x000fe40000100a00 */
[----:B0-----:R-:W2:Y:S01]  /*358d0*/  LDL.64 R26, [R1+0x18] ;  /* 0x00001800011a7983 */ /* 0x001ea20000100a00 */
[----:B------:R-:W4:Y:S02]  /*358e0*/  LDL.LU.64 R14, [R1+0x3328] ;  /* 0x00332800010e7983 */ /* 0x000f240000300a00 */
[----:B------:R-:W4:Y:S10]  /*358f0*/  LDL.LU.64 R12, [R1+0x3320] ;  /* 0x00332000010c7983 */ /* 0x000f340000300a00 */
[----:B------:R-:W-:Y:S01]  /*35900*/  STL.64 [R1+0x3a0], R4 ;  /* 0x0003a00401007387 */ /* 0x000fe20000100a00 */
[----:B------:R0:W-:Y:S04]  /*35910*/  STL.64 [R1+0x3a8], R6 ;  /* 0x0003a80601007387 */ /* 0x0001e80000100a00 */
[----:B0-----:R-:W2:Y:S01]  /*35920*/  LDL.LU.64 R6, [R1+0x3318] ;  /* 0x0033180001067983 */ /* 0x001ea20000300a00 */
[----:B------:R-:W2:Y:S02]  /*35930*/  LDL.LU.64 R4, [R1+0x3310] ;  /* 0x0033100001047983 */ /* 0x000ea40000300a00 */
[----:B------:R0:W-:Y:S02]  /*35940*/  STL.64 [R1+0x32a8], R18 ;  /* 0x0032a81201007387 */ /* 0x0001e40000100a00 */
[----:B------:R-:W4:Y:S01]  /*35950*/  LDL.LU R16, [R1+0x420] ;  /* 0x0004200001107983 */ /* 0x000f220000300800 */
[----:B------:R-:W4:Y:S04]  /*35960*/  LDL.LU R17, [R1+0x424] ;  /* 0x0004240001117983 */ /* 0x000f280000300800 */
[----:B0-----:R-:W4:Y:S01]  /*35970*/  LDL.LU R18, [R1+0x428] ;  /* 0x0004280001127983 */ /* 0x001f220000300800 */
[----:B------:R-:W4:Y:S02]  /*35980*/  LDL.LU R19, [R1+0x42c] ;  /* 0x00042c0001137983 */ /* 0x000f240000300800 */
[----:B-1----:R-:W-:Y:S02]  /*35990*/  STL.64 [R1], R8 ;  /* 0x0000000801007387 */ /* 0x002fe40000100a00 */
[----:B------:R0:W-:Y:S02]  /*359a0*/  STL.64 [R1+0x8], R10 ;  /* 0x0000080a01007387 */ /* 0x0001e40000100a00 */
[----:B0-----:R-:W4:Y:S02]  /*359b0*/  LDL.LU.64 R10, [R1+0x3308] ;  /* 0x00330800010a7983 */ /* 0x001f240000300a00 */
[C---:B----4-:R-:W-:Y:S11]  /*359c0*/  HMMA.16816.F32.BF16 R16, R12.reuse, R10, R16 ;  /* 0x0000000a0c10723c */ /* 0x050ff60000041810 */
[----:B------:R-:W-:Y:S11]  /*359d0*/  @!UPT UIADD3 URZ, URZ, URZ, URZ ;  /* 0x0000003f3f3ff290 */ /* 0x000ff6000fffe03f */
[----:B------:R-:W-:Y:S01]  /*359e0*/  @!UPT UIADD3 URZ, URZ, URZ, URZ ;  /* 0x0000003f3f3ff290 */ /* 0x000fe2000fffe03f */
[----:B------:R0:W-:Y:S01]  /*359f0*/  STL.64 [R1+0x4f0], R16 ;  /* 0x0004f01001007387 */ /* 0x0001e20000100a00 */
[----:B------:R-:W-:Y:S02]  /*35a00*/  STL.64 [R1+0x4f8], R18 ;  /* 0x0004f81201007387 */ /* 0x000fe40000100a00 */
[----:B0-----:R-:W-:Y:S02]  /*35a10*/  IMAD.MOV.U32 R17, RZ, RZ, R10 ;  /* 0x000000ffff117224 */ /* 0x001fe400078e000a */
[----:B------:R-:W-:Y:S02]  /*35a20*/  IMAD.MOV.U32 R16, RZ, RZ, R11 ;  /* 0x000000ffff107224 */ /* 0x000fe400078e000b */
[----:B------:R-:W2:Y:S01]  /*35a30*/  LDL.LU.64 R10, [R1+0x3300] ;  /* 0x00330000010a7983 */ /* 0x000ea20000300a00 */
[----:B------:R-:W2:Y:S02]  /*35a40*/  LDL.LU.64 R8, [R1+0x32f8] ;  /* 0x0032f80001087983 */ /* 0x000ea40000300a00 */
[C---:B--2---:R-:W-:Y:S11]  /*35a50*/  HMMA.16816.F32.BF16 R8, R12.reuse, R26, R8 ;  /* 0x0000001a0c08723c */ /* 0x044ff60000041808 */
[----:B------:R-:W-:Y:S11]  /*35a60*/  @!UPT UIADD3 URZ, URZ, URZ, URZ ;  /* 0x0000003f3f3ff290 */ /* 0x000ff6000fffe03f */
[----:B------:R-:W-:Y:S01]  /*35a70*/  @!UPT UIADD3 URZ, URZ, URZ, URZ ;  /* 0x0000003f3f3ff290 */ /* 0x000fe2000fffe03f */
[----:B------:R-:W-:Y:S01]  /*35a80*/  STL.64 [R1+0x420], R8 ;  /* 0x0004200801007387 */ /* 0x000fe20000100a00 */
[----:B------:R0:W-:Y:S03]  /*35a90*/  STL.64 [R1+0x428], R10 ;  /* 0x0004280a01007387 */ /* 0x0001e60000100a00 */
[----:B0-----:R-:W3:Y:S01]  /*35aa0*/  LDL.LU.64 R10, [R1+0x32f0] ;  /* 0x0032f000010a7983 */ /* 0x001ee20000300a00 */
[----:B------:R-:W2:Y:S02]  /*35ab0*/  LDL.LU.64 R8, [R1+0x32e8] ;  /* 0x0032e80001087983 */ /* 0x000ea40000300a00 */
[----:B------:R-:W-:Y:S02]  /*35ac0*/  IMAD.MOV.U32 R19, RZ, RZ, R26 ;  /* 0x000000ffff137224 */ /* 0x000fe400078e001a */
[----:B------:R-:W-:Y:S01]  /*35ad0*/  IMAD.MOV.U32 R18, RZ, RZ, R27 ;  /* 0x000000ffff127224 */ /* 0x000fe200078e001b */
[----:B---3--:R-:W-:Y:S01]  /*35ae0*/  HMMA.16816.F32.BF16 R20, R12, R10, R20 ;  /* 0x0000000a0c14723c */ /* 0x008fe20000041814 */
[----:B------:R0:W-:Y:S01]  /*35af0*/  STL.64 [R1+0x3260], R10 ;  /* 0x0032600a01007387 */ /* 0x0001e20000100a00 */
[----:B--2---:R-:W-:Y:S05]  /*35b00*/  STL.64 [R1+0x3258], R8 ;  /* 0x0032580801007387 */ /* 0x004fea0000100a00 */
[----:B0-----:R-:W-:-:S02]  /*35b10*/  IMAD.MOV.U32 R10, RZ, RZ, R19 ;  /* 0x000000ffff0a7224 */ /* 0x001fc400078e0013 */
[----:B------:R-:W-:Y:S11]  /*35b20*/  IMAD.MOV.U32 R11, RZ, RZ, R18 ;  /* 0x000000ffff0b7224 */ /* 0x000ff600078e0012 */
[----:B------:R-:W-:Y:S03]  /*35b30*/  @!UPT UIADD3 URZ, URZ, URZ, URZ ;  /* 0x0000003f3f3ff290 */ /* 0x000fe6000fffe03f */
[----:B------:R-:W-:Y:S01]  /*35b40*/  STL.64 [R1+0x410], R20 ;  /* 0x0004101401007387 */ /* 0x000fe20000100a00 */
[----:B------:R0:W-:Y:S02]  /*35b50*/  STL.64 [R1+0x418], R22 ;  /* 0x0004181601007387 */ /* 0x0001e40000100a00 */
[----:B0-----:R-:W-:Y:S02]  /*35b60*/  IMAD.MOV.U32 R22, RZ, RZ, R29 ;  /* 0x000000ffff167224 */ /* 0x001fe400078e001d */
[----:B------:R-:W-:-:S05]  /*35b70*/  IMAD.MOV.U32 R23, RZ, RZ, R28 ;  /* 0x000000ffff177224 */ /* 0x000fca00078e001c */
[----:B------:R0:W-:Y:S01]  /*35b80*/  STL.64 [R1+0x32c8], R22 ;  /* 0x0032c81601007387 */ /* 0x0001e20000100a00 */
[----:B------:R-:W-:Y:S02]  /*35b90*/  STL.64 [R1+0x3278], R10 ;  /* 0x0032780a01007387 */ /* 0x000fe40000100a00 */
[----:B------:R-:W2:Y:S02]  /*35ba0*/  LDL.LU R24, [R1+0x370] ;  /* 0x0003700001187983 */ /* 0x000ea40000300800 */
[----:B------:R-:W2:Y:S01]  /*35bb0*/  LDL.LU R25, [R1+0x374] ;  /* 0x0003740001197983 */ /* 0x000ea20000300800 */
[----:B------:R-:W3:Y:S01]  /*35bc0*/  LDL.LU R26, [R1+0x378] ;  /* 0x00037800011a7983 */ /* 0x000ee20000300800 */
[----:B------:R-:W3:Y:S02]  /*35bd0*/  LDL.LU R27, [R1+0x37c] ;  /* 0x00037c00011b7983 */ /* 0x000ee40000300800 */
[----:B0-----:R-:W-:Y:S02]  /*35be0*/  IMAD.MOV.U32 R22, RZ, RZ, R3 ;  /* 0x000000ffff167224 */ /* 0x001fe400078e0003 */
[----:B------:R-:W-:-:S05]  /*35bf0*/  IMAD.MOV.U32 R23, RZ, RZ, R2 ;  /* 0x000000ffff177224 */ /* 0x000fca00078e0002 */
[----:B------:R0:W-:Y:S01]  /*35c00*/  STL.64 [R1+0x32e0], R22 ;  /* 0x0032e01601007387 */ /* 0x0001e20000100a00 */
[----:B------:R-:W4:Y:S02]  /*35c10*/  LDL.LU R20, [R1+0x3f0] ;  /* 0x0003f00001147983 */ /* 0x000f240000300800 */
[----:B------:R-:W4:Y:S01]  /*35c20*/  LDL.LU R21, [R1+0x3f4] ;  /* 0x0003f40001157983 */ /* 0x000f220000300800 */
[----:B0-----:R-:W4:Y:S01]  /*35c30*/  LDL.LU R22, [R1+0x3f8] ;  /* 0x0003f80001167983 */ /* 0x001f220000300800 */
[----:B------:R-:W4:Y:S02]  /*35c40*/  LDL.LU R23, [R1+0x3fc] ;  /* 0x0003fc0001177983 */ /* 0x000f240000300800 */
[----:B------:R-:W2:Y:S02]  /*35c50*/  LDL.64 R18, [R1+0x48] ;  /* 0x0000480001127983 */ /* 0x000ea40000100a00 */
[----:B------:R-:W-:Y:S02]  /*35c60*/  IMAD.MOV.U32 R11, RZ, RZ, R16 ;  /* 0x000000ffff0b7224 */ /* 0x000fe400078e0010 */
[----:B------:R-:W-:Y:S01]  /*35c70*/  IMAD.MOV.U32 R10, RZ, RZ, R17 ;  /* 0x000000ffff0a7224 */ /* 0x000fe200078e0011 */
[----:B--2---:R0:W-:Y:S01]  /*35c80*/  STL.64 [R1+0x32c0], R18 ;  /* 0x0032c01201007387 */ /* 0x0041e20000100a00 */
[----:B------:R-:W2:Y:S02]  /*35c90*/  LDL.LU R16, [R1+0x3d0] ;  /* 0x0003d00001107983 */ /* 0x000ea40000300800 */
[----:B------:R-:W2:Y:S01]  /*35ca0*/  LDL.LU R17, [R1+0x3d4] ;  /* 0x0003d40001117983 */ /* 0x000ea20000300800 */
[----:B0-----:R-:W2:Y:S01]  /*35cb0*/  LDL.LU R18, [R1+0x3d8] ;  /* 0x0003d80001127983 */ /* 0x001ea20000300800 */
[----:B------:R-:W2:Y:S03]  /*35cc0*/  LDL.LU R19, [R1+0x3dc] ;  /* 0x0003dc0001137983 */ /* 0x000ea60000300800 */
[----:B--2---:R-:W-:Y:S01]  /*35cd0*/  STL.64 [R1+0x32d8], R18 ;  /* 0x0032d81201007387 */ /* 0x004fe20000100a00 */
[----:B------:R0:W-:Y:S03]  /*35ce0*/  STL.64 [R1+0x32d0], R16 ;  /* 0x0032d01001007387 */ /* 0x0001e60000100a00 */
[----:B0-----:R-:W2:Y:S01]  /*35cf0*/  LDL.LU R16, [R1+0x3e0] ;  /* 0x0003e00001107983 */ /* 0x001ea20000300800 */
[----:B------:R-:W2:Y:S02]  /*35d00*/  LDL.LU R17, [R1+0x3e4] ;  /* 0x0003e40001117983 */ /* 0x000ea40000300800 */
[----:B------:R-:W2:Y:S02]  /*35d10*/  LDL.LU R18, [R1+0x3e8] ;  /* 0x0003e80001127983 */ /* 0x000ea40000300800 */
[----:B------:R-:W2:Y:S01]  /*35d20*/  LDL.LU R19, [R1+0x3ec] ;  /* 0x0003ec0001137983 */ /* 0x000ea20000300800 */
[----:B------:R0:W-:Y:S01]  /*35d30*/  STL.64 [R1+0x32a0], R10 ;  /* 0x0032a00a01007387 */ /* 0x0001e20000100a00 */
[----:B------:R-:W2:Y:S02]  /*35d40*/  LDL.LU R8, [R1+0x320] ;  /* 0x0003200001087983 */ /* 0x000ea40000300800 */
[----:B------:R-:W2:Y:S01]  /*35d50*/  LDL.LU R9, [R1+0x324] ;  /* 0x0003240001097983 */ /* 0x000ea20000300800 */
[----:B0-----:R-:W2:Y:S01]  /*35d60*/  LDL.LU R10, [R1+0x328] ;  /* 0x00032800010a7983 */ /* 0x001ea20000300800 */
[----:B------:R-:W2:Y:S01]  /*35d70*/  LDL.LU R11, [R1+0x32c] ;  /* 0x00032c00010b7983 */ /* 0x000ea20000300800 */
[C---:B----4-:R-:W-:Y:S02]  /*35d80*/  HMMA.16816.F32.BF16 R20, R12.reuse, R6, R20 ;  /* 0x000000060c14723c */ /* 0x050fe40000041814 */
[----:B--2---:R-:W-:Y:S01]  /*35d90*/  STL.64 [R1+0x32b8], R10 ;  /* 0x0032b80a01007387 */ /* 0x004fe20000100a00 */
[----:B------:R0:W-:Y:S03]  /*35da0*/  STL.64 [R1+0x32b0], R8 ;  /* 0x0032b00801007387 */ /* 0x0001e60000100a00 */
[----:B0-----:R-:W2:Y:S01]  /*35db0*/  LDL.LU R8, [R1+0x3c0] ;  /* 0x0003c00001087983 */ /* 0x001ea20000300800 */
[----:B------:R-:W2:Y:S02]  /*35dc0*/  LDL.LU R9, [R1+0x3c4] ;  /* 0x0003c40001097983 */ /* 0x000ea40000300800 */
[----:B------:R-:W2:Y:S02]  /*35dd0*/  LDL.LU R10, [R1+0x3c8] ;  /* 0x0003c800010a7983 */ /* 0x000ea40000300800 */
[----:B------:R-:W2:Y:S01]  /*35de0*/  LDL.LU R11, [R1+0x3cc] ;  /* 0x0003cc00010b7983 */ /* 0x000ea20000300800 */
[----:B---3--:R-:W-:Y:S01]  /*35df0*/  STL.64 [R1+0x3270], R26 ;  /* 0x0032701a01007387 */ /* 0x008fe20000100a00 */
[----:B------:R0:W-:Y:S03]  /*35e00*/  STL.64 [R1+0x3268], R24 ;  /* 0x0032681801007387 */ /* 0x0001e60000100a00 */
[----:B0-----:R-:W3:Y:S01]  /*35e10*/  LDL.LU R24, [R1+0x380] ;  /* 0x0003800001187983 */ /* 0x001ee20000300800 */
[----:B------:R-:W3:Y:S02]  /*35e20*/  LDL.LU R25, [R1+0x384] ;  /* 0x0003840001197983 */ /* 0x000ee40000300800 */
[----:B------:R-:W4:Y:S02]  /*35e30*/  LDL.LU R26, [R1+0x388] ;  /* 0x00038800011a7983 */ /* 0x000f240000300800 */
[----:B------:R-:W4:Y:S02]  /*35e40*/  LDL.LU R27, [R1+0x38c] ;  /* 0x00038c00011b7983 */ /* 0x000f240000300800 */
[----:B----4-:R-:W-:Y:S01]  /*35e50*/  STL.64 [R1+0x3288], R26 ;  /* 0x0032881a01007387 */ /* 0x010fe20000100a00 */
[----:B---3--:R0:W-:Y:S03]  /*35e60*/  STL.64 [R1+0x3280], R24 ;  /* 0x0032801801007387 */ /* 0x0081e60000100a00 */
[----:B0-----:R-:W3:Y:S01]  /*35e70*/  LDL.LU R24, [R1+0x390] ;  /* 0x0003900001187983 */ /* 0x001ee20000300800 */
[----:B------:R-:W3:Y:S02]  /*35e80*/  LDL.LU R25, [R1+0x394] ;  /* 0x0003940001197983 */ /* 0x000ee40000300800 */
[----:B------:R-:W3:Y:S02]  /*35e90*/  LDL.LU R26, [R1+0x398] ;  /* 0x00039800011a7983 */ /* 0x000ee40000300800 */
[----:B------:R-:W3:Y:S01]  /*35ea0*/  LDL.LU R27, [R1+0x39c] ;  /* 0x00039c00011b7983 */ /* 0x000ee20000300800 */
[----:B------:R-:W-:Y:S01]  /*35eb0*/  STL.64 [R1+0x400], R20 ;  /* 0x0004001401007387 */ /* 0x000fe20000100a00 */
[----:B------:R0:W-:Y:S03]  /*35ec0*/  STL.64 [R1+0x408], R22 ;  /* 0x0004081601007387 */ /* 0x0001e60000100a00 */
[----:B0-----:R-:W4:Y:S02]  /*35ed0*/  LDL.LU.64 R22, [R1+0x32e0] ;  /* 0x0032e00001167983 */ /* 0x001f240000300a00 */
[C---:B----4-:R-:W-:Y:S02]  /*35ee0*/  HMMA.16816.F32.BF16 R20, R12.reuse, R22, R16 ;  /* 0x000000160c14723c */ /* 0x050fe40000041810 */
[----:B------:R-:W4:Y:S01]  /*35ef0*/  LDL.LU.64 R18, [R1+0x32d8] ;  /* 0x0032d80001127983 */ /* 0x000f220000300a00 */
[----:B------:R-:W4:Y:S11]  /*35f00*/  LDL.LU.64 R16, [R1+0x32d0] ;  /* 0x0032d00001107983 */ /* 0x000f360000300a00 */
[----:B------:R-:W-:Y:S09]  /*35f10*/  @!UPT UIADD3 URZ, URZ, URZ, URZ ;  /* 0x0000003f3f3ff290 */ /* 0x000ff2000fffe03f */
[----:B------:R-:W-:Y:S01]  /*35f20*/  STL.64 [R1+0x3f0], R20 ;  /* 0x0003f01401007387 */ /* 0x000fe20000100a00 */
[----:B------:R0:W-:Y:S03]  /*35f30*/  STL.64 [R1+0x3f8], R22 ;  /* 0x0003f81601007387 */ /* 0x0001e60000100a00 */
[----:B0-----:R-:W4:Y:S02]  /*35f40*/  LDL.LU.64 R22, [R1+0x32c8] ;  /* 0x0032c80001167983 */ /* 0x001f240000300a00 */
[C---:B----4-:R-:W-:Y:S02]  /*35f50*/  HMMA.16816.F32.BF16 R20, R12.reuse, R22, R16 ;  /* 0x000000160c14723c */ /* 0x050fe40000041810 */
[----:B------:R-:W2:Y:S11]  /*35f60*/  LDL.LU.64 R18, [R1+0x32c0] ;  /* 0x0032c00001127983 */ /* 0x000eb60000300a00 */
[----:B------:R-:W-:Y:S10]  /*35f70*/  @!UPT UIADD3 URZ, URZ, URZ, URZ ;  /* 0x0000003f3f3ff290 */ /* 0x000ff4000fffe03f */
[----:B------:R0:W-:Y:S01]  /*35f80*/  STL.64 [R1+0x3e0], R20 ;  /* 0x0003e01401007387 */ /* 0x0001e20000100a00 */
[----:B------:R1:W-:Y:S03]  /*35f90*/  STL.64 [R1+0x3e8], R22 ;  /* 0x0003e81601007387 */ /* 0x0003e60000100a00 */
[----:B0-----:R-:W4:Y:S01]  /*35fa0*/  LDL.LU R20, [R1+0x330] ;  /* 0x0003300001147983 */ /* 0x001f220000300800 */
[----:B------:R-:W4:Y:S02]  /*35fb0*/  LDL.LU R21, [R1+0x334] ;  /* 0x0003340001157983 */ /* 0x000f240000300800 */
[----:B-1----:R-:W2:Y:S02]  /*35fc0*/  LDL.LU R22, [R1+0x338] ;  /* 0x0003380001167983 */ /* 0x002ea40000300800 */
[----:B------:R-:W2:Y:S02]  /*35fd0*/  LDL.LU R23, [R1+0x33c] ;  /* 0x00033c0001177983 */ /* 0x000ea40000300800 */
[----:B--2---:R0:W-:Y:S01]  /*35fe0*/  STL.64 [R1+0x3238], R22 ;  /* 0x0032381601007387 */ /* 0x0041e20000100a00 */
[----:B----4-:R-:W-:Y:S03]  /*35ff0*/  STL.64 [R1+0x3230], R20 ;  /* 0x0032301401007387 */ /* 0x010fe60000100a00 */
[----:B0-----:R-:W2:Y:S01]  /*36000*/  LDL.64 R22, [R1+0x58] ;  /* 0x0000580001167983 */ /* 0x001ea20000100a00 */
[----:B------:R-:W-:Y:S03]  /*36010*/  HMMA.16816.F32.BF16 R8, R12, R18, R8 ;  /* 0x000000120c08723c */ /* 0x000fe60000041808 */
[----:B--2---:R0:W-:Y:S04]  /*36020*/  STL.64 [R1+0x3240], R22 ;  /* 0x0032401601007387 */ /* 0x0041e80000100a00 */
[----:B0-----:R-:W2:Y:S01]  /*36030*/  LDL.64 R22, [R1+0x68] ;  /* 0x0000680001167983 */ /* 0x001ea20000100a00 */
[----:B------:R-:W-:-:S02]  /*36040*/  IMAD.MOV.U32 R3, RZ, RZ, R18 ;  /* 0x000000ffff037224 */ /* 0x000fc400078e0012 */
[----:B------:R-:W-:Y:S01]  /*36050*/  IMAD.MOV.U32 R2, RZ, RZ, R19 ;  /* 0x000000ffff027224 */ /* 0x000fe200078e0013 */
[----:B--2---:R0:W-:Y:S01]  /*36060*/  STL.64 [R1+0x3250], R22 ;  /* 0x0032501601007387 */ /* 0x0041e20000100a00 */
[----:B------:R-:W2:Y:S02]  /*36070*/  LDL.LU R20, [R1+0x360] ;  /* 0x0003600001147983 */ /* 0x000ea40000300800 */
[----:B------:R-:W2:Y:S01]  /*36080*/  LDL.LU R21, [R1+0x364] ;  /* 0x0003640001157983 */ /* 0x000ea20000300800 */
[----:B0-----:R-:W2:Y:S01]  /*36090*/  LDL.LU R22, [R1+0x368] ;  /* 0x0003680001167983 */ /* 0x001ea20000300800 */
[----:B------:R-:W2:Y:S07]  /*360a0*/  LDL.LU R23, [R1+0x36c] ;  /* 0x00036c0001177983 */ /* 0x000eae0000300800 */
[----:B------:R-:W-:Y:S02]  /*360b0*/  STL.64 [R1+0x3d0], R8 ;  /* 0x0003d00801007387 */ /* 0x000fe40000100a00 */
[----:B------:R0:W-:Y:S02]  /*360c0*/  STL.64 [R1+0x3d8], R10 ;  /* 0x0003d80a01007387 */ /* 0x0001e40000100a00 */
[----:B0-----:R-:W4:Y:S01]  /*360d0*/  LDL.LU.64 R10, [R1+0x32b8] ;  /* 0x0032b800010a7983 */ /* 0x001f220000300a00 */
[----:B------:R-:W4:Y:S02]  /*360e0*/  LDL.LU.64 R8, [R1+0x32b0] ;  /* 0x0032b00001087983 */ /* 0x000f240000300a00 */
[----:B------:R-:W4:Y:S02]  /*360f0*/  LDL.LU.64 R18, [R1+0x32a8] ;  /* 0x0032a80001127983 */ /* 0x000f240000300a00 */
[----:B----4-:R-:W-:Y:S01]  /*36100*/  HMMA.16816.F32.BF16 R12, R12, R18, R8 ;  /* 0x000000120c0c723c */ /* 0x010fe20000041808 */
[----:B------:R-:W3:Y:S06]  /*36110*/  LDL.LU.64 R10, [R1+0x32a0] ;  /* 0x0032a000010a7983 */ /* 0x000eec0000300a00 */
[----:B------:R-:W-:-:S02]  /*36120*/  IMAD.MOV.U32 R9, RZ, RZ, R18 ;  /* 0x000000ffff097224 */ /* 0x000fc400078e0012 */
[----:B------:R-:W-:Y:S11]  /*36130*/  IMAD.MOV.U32 R8, RZ, RZ, R19 ;  /* 0x000000ffff087224 */ /* 0x000ff600078e0013 */
[----:B------:R-:W-:Y:S03]  /*36140*/  @!UPT UIADD3 URZ, URZ, URZ, URZ ;  /* 0x0000003f3f3ff290 */ /* 0x000fe6000fffe03f */
[----:B------:R-:W-:Y:S01]  /*36150*/  STL.64 [R1+0x4b0], R12 ;  /* 0x0004b00c01007387 */ /* 0x000fe20000100a00 */
[----:B------:R0:W-:Y:S02]  /*36160*/  STL.64 [R1+0x4b8], R14 ;  /* 0x0004b80e01007387 */ /* 0x0001e40000100a00 */
[----:B------:R-:W3:Y:S02]  /*36170*/  LDL.LU.64 R18, [R1+0x3298] ;  /* 0x0032980001127983 */ /* 0x000ee40000300a00 */
[----:B------:R-:W3:Y:S02]  /*36180*/  LDL.LU.64 R16, [R1+0x3290] ;  /* 0x0032900001107983 */ /* 0x000ee40000300a00 */
[----:B0-----:R-:W-:Y:S02]  /*36190*/  IMAD.MOV.U32 R14, RZ, RZ, R9 ;  /* 0x000000ffff0e7224 */ /* 0x001fe400078e0009 */
[----:B------:R-:W-:-:S05]  /*361a0*/  IMAD.MOV.U32 R15, RZ, RZ, R8 ;  /* 0x000000ffff0f7224 */ /* 0x000fca00078e0008 */
[----:B------:R0:W-:Y:S01]  /*361b0*/  STL.64 [R1+0x3248], R14 ;  /* 0x0032480e01007387 */ /* 0x0001e20000100a00 */
[----:B------:R-:W4:Y:S02]  /*361c0*/  LDL.LU R12, [R1+0x350] ;  /* 0x00035000010c7983 */ /* 0x000f240000300800 */
[----:B------:R-:W4:Y:S01]  /*361d0*/  LDL.LU R13, [R1+0x354] ;  /* 0x00035400010d7983 */ /* 0x000f220000300800 */
[----:B0-----:R-:W4:Y:S01]  /*361e0*/  LDL.LU R14, [R1+0x358] ;  /* 0x00035800010e7983 */ /* 0x001f220000300800 */
[----:B------:R-:W4:Y:S01]  /*361f0*/  LDL.LU R15, [R1+0x35c] ;  /* 0x00035c00010f7983 */ /* 0x000f220000300800 */
[C---:B---3--:R-:W-:Y:S02]  /*36200*/  HMMA.16816.F32.BF16 R8, R16.reuse, R10, R24 ;  /* 0x0000000a1008723c */ /* 0x048fe40000041818 */
[----:B------:R-:W3:Y:S01]  /*36210*/  LDL.LU.64 R26, [R1+0x3288] ;  /* 0x00328800011a7983 */ /* 0x000ee20000300a00 */
[----:B------:R-:W3:Y:S11]  /*36220*/  LDL.LU.64 R24, [R1+0x3280] ;  /* 0x0032800001187983 */ /* 0x000ef60000300a00 */
[----:B------:R-:W-:Y:S09]  /*36230*/  @!UPT UIADD3 URZ, URZ, URZ, URZ ;  /* 0x0000003f3f3ff290 */ /* 0x000ff2000fffe03f */
[----:B------:R-:W-:Y:S01]  /*36240*/  STL.64 [R1+0x4c0], R8 ;  /* 0x0004c00801007387 */ /* 0x000fe20000100a00 */
        /* <DEDUP_REMOVED lines=8> */
[----:B0-----:R-:W3:Y:S01]  /*362d0*/  LDL.LU.64 R10, [R1+0x3260] ;  /* 0x00326000010a7983 */ /* 0x001ee20000300a00 */
[----:B------:R-:W2:Y:S01]  /*362e0*/  LDL.LU.64 R8, [R1+0x3258] ;  /* 0x0032580001087983 */ /* 0x000ea20000300a00 */
[C---:B---3--:R-:W-:Y:S02]  /*362f0*/  HMMA.16816.F32.BF16 R24, R16.reuse, R10, R24 ;  /* 0x0000000a1018723c */ /* 0x048fe40000041818 */
[----:B------:R-:W-:Y:S01]  /*36300*/  STL.64 [R1+0x3200], R10 ;  /* 0x0032000a01007387 */ /* 0x000fe20000100a00 */
[----:B--2---:R0:W-:Y:S11]  /*36310*/  STL.64 [R1+0x31f8], R8 ;  /* 0x0031f80801007387 */ /* 0x0041f60000100a00 */
[----:B------:R-:W-:Y:S09]  /*36320*/  @!UPT UIADD3 URZ, URZ, URZ, URZ ;  /* 0x0000003f3f3ff290 */ /* 0x000ff2000fffe03f */
[----:B------:R1:W-:Y:S01]  /*36330*/  STL.64 [R1+0x380], R24 ;  /* 0x0003801801007387 */ /* 0x0003e20000100a00 */
[----:B------:R2:W-:Y:S02]  /*36340*/  STL.64 [R1+0x388], R26 ;  /* 0x0003881a01007387 */ /* 0x0005e40000100a00 */
[----:B0-----:R-:W3:Y:S02]  /*36350*/  LDL.LU R8, [R1+0x290] ;  /* 0x0002900001087983 */ /* 0x001ee40000300800 */
[----:B------:R-:W3:Y:S01]  /*36360*/  LDL.LU R9, [R1+0x294] ;  /* 0x0002940001097983 */ /* 0x000ee20000300800 */
[----:B------:R-:W3:Y:S01]  /*36370*/  LDL.LU R10, [R1+0x298] ;  /* 0x00029800010a7983 */ /* 0x000ee20000300800 */
[----:B------:R-:W3:Y:S03]  /*36380*/  LDL.LU R11, [R1+0x29c] ;  /* 0x00029c00010b7983 */ /* 0x000ee60000300800 */
[----:B-1----:R-:W3:Y:S01]  /*36390*/  LDL.LU R24, [R1+0x110] ;  /* 0x0001100001187983 */ /* 0x002ee20000300800 */
[----:B------:R-:W3:Y:S02]  /*363a0*/  LDL.LU R25, [R1+0x114] ;  /* 0x0001140001197983 */ /* 0x000ee40000300800 */
[----:B--2---:R-:W2:Y:S02]  /*363b0*/  LDL.LU R26, [R1+0x118] ;  /* 0x00011800011a7983 */ /* 0x004ea40000300800 */
[----:B------:R-:W2:Y:S01]  /*363c0*/  LDL.LU R27, [R1+0x11c] ;  /* 0x00011c00011b7983 */ /* 0x000ea20000300800 */
[C---:B------:R-:W-:Y:S01]  /*363d0*/  HMMA.16816.F32.BF16 R20, R16.reuse, R6, R20 ;  /* 0x000000061014723c */ /* 0x040fe20000041814 */
[----:B--2---:R-:W-:Y:S01]  /*363e0*/  STL.64 [R1+0x31a8], R26 ;  /* 0x0031a81a01007387 */ /* 0x004fe20000100a00 */
[----:B---3--:R-:W-:Y:S11]  /*363f0*/  STL.64 [R1+0x31a0], R24 ;  /* 0x0031a01801007387 */ /* 0x008ff60000100a00 */
[----:B------:R-:W-:Y:S10]  /*36400*/  @!UPT UIADD3 URZ, URZ, URZ, URZ ;  /* 0x0000003f3f3ff290 */ /* 0x000ff4000fffe03f */
[----:B------:R-:W-:Y:S02]  /*36410*/  STL.64 [R1+0x370], R20 ;  /* 0x0003701401007387 */ /* 0x000fe40000100a00 */
[----:B------:R0:W-:Y:S02]  /*36420*/  STL.64 [R1+0x378], R22 ;  /* 0x0003781601007387 */ /* 0x0001e40000100a00 */
[----:B0-----:R-:W4:Y:S01]  /*36430*/  LDL.LU.64 R22, [R1+0x3250] ;  /* 0x0032500001167983 */ /* 0x001f220000300a00 */
[----:B------:R-:W-:Y:S02]  /*36440*/  STL.64 [R1+0x31f0], R6 ;  /* 0x0031f00601007387 */ /* 0x000fe40000100a00 */
[----:B------:R0:W-:Y:S02]  /*36450*/  STL.64 [R1+0x31e8], R4 ;  /* 0x0031e80401007387 */ /* 0x0001e40000100a00 */
[----:B------:R-:W-:Y:S02]  /*36460*/  IMAD.MOV.U32 R26, RZ, RZ, R3 ;  /* 0x000000ffff1a7224 */ /* 0x000fe400078e0003 */
[----:B------:R-:W-:Y:S01]  /*36470*/  IMAD.MOV.U32 R27, RZ, RZ, R2 ;  /* 0x000000ffff1b7224 */ /* 0x000fe200078e0002 */
[----:B0-----:R-:W2:Y:S01]  /*36480*/  LDL.LU R4, [R1+0x340] ;  /* 0x0003400001047983 */ /* 0x001ea20000300800 */
[----:B------:R-:W2:Y:S02]  /*36490*/  LDL.LU R5, [R1+0x344] ;  /* 0x0003440001057983 */ /* 0x000ea40000300800 */
[----:B------:R-:W2:Y:S02]  /*364a0*/  LDL.LU R6, [R1+0x348] ;  /* 0x0003480001067983 */ /* 0x000ea40000300800 */
[----:B------:R-:W2:Y:S01]  /*364b0*/  LDL.LU R7, [R1+0x34c] ;  /* 0x00034c0001077983 */ /* 0x000ea20000300800 */
[----:B----4-:R-:W-:Y:S01]  /*364c0*/  HMMA.16816.F32.BF16 R12, R16, R22, R12 ;  /* 0x00000016100c723c */ /* 0x010fe2000004180c */
[----:B------:R-:W-:-:S02]  /*364d0*/  IMAD.MOV.U32 R3, RZ, RZ, R22 ;  /* 0x000000ffff037224 */ /* 0x000fc400078e0016 */
[----:B------:R-:W-:Y:S11]  /*364e0*/  IMAD.MOV.U32 R2, RZ, RZ, R23 ;  /* 0x000000ffff027224 */ /* 0x000ff600078e0017 */
[----:B------:R-:W-:Y:S09]  /*364f0*/  @!UPT UIADD3 URZ, URZ, URZ, URZ ;  /* 0x0000003f3f3ff290 */ /* 0x000ff2000fffe03f */
[----:B------:R-:W-:Y:S01]  /*36500*/  STL.64 [R1+0x360], R12 ;  /* 0x0003600c01007387 */ /* 0x000fe20000100a00 */
[----:B------:R0:W-:Y:S03]  /*36510*/  STL.64 [R1+0x368], R14 ;  /* 0x0003680e01007387 */ /* 0x0001e60000100a00 */
[----:B0-----:R-:W3:Y:S01]  /*36520*/  LDL.LU.64 R14, [R1+0x3248] ;  /* 0x00324800010e7983 */ /* 0x001ee20000300a00 */
[----:B------:R-:W2:Y:S02]  /*36530*/  LDL.LU.64 R22, [R1+0x3240] ;  /* 0x0032400001167983 */ /* 0x000ea40000300a00 */
[C---:B--2---:R-:W-:Y:S11]  /*36540*/  HMMA.16816.F32.BF16 R4, R16.reuse, R22, R4 ;  /* 0x000000161004723c */ /* 0x044ff60000041804 */
        /* <DEDUP_REMOVED lines=8> */
[----:B--2---:R-:W-:Y:S11]  /*365d0*/  HMMA.16816.F32.BF16 R20, R16, R26, R20 ;  /* 0x0000001a1014723c */ /* 0x004ff60000041814 */
[----:B------:R-:W-:Y:S11]  /*365e0*/  @!UPT UIADD3 URZ, URZ, URZ, URZ ;  /* 0x0000003f3f3ff290 */ /* 0x000ff6000fffe03f */
[----:B------:R-:W-:Y:S01]  /*365f0*/  @!UPT UIADD3 URZ, URZ, URZ, URZ ;  /* 0x0000003f3f3ff290 */ /* 0x000fe2000fffe03f */
[----:B------:R-:W-:Y:S01]  /*36600*/  STL.64 [R1+0x340], R20 ;  /* 0x0003401401007387 */ /* 0x000fe20000100a00 */
[----:B------:R0:W-:Y:S03]  /*36610*/  STL.64 [R1+0x348], R22 ;  /* 0x0003481601007387 */ /* 0x0001e60000100a00 */
[----:B0-----:R-:W2:Y:S01]  /*36620*/  LDL.LU.64 R22, [R1+0x3228] ;  /* 0x0032280001167983 */ /* 0x001ea20000300a00 */
[----:B------:R-:W2:Y:S02]  /*36630*/  LDL.LU.64 R20, [R1+0x3220] ;  /* 0x0032200001147983 */ /* 0x000ea40000300a00 */
[----:B------:R0:W-:Y:S02]  /*36640*/  STL.64 [R1+0x31b8], R26 ;  /* 0x0031b81a01007387 */ /* 0x0001e40000100a00 */
[----:B0-----:R-:W-:Y:S02]  /*36650*/  IMAD.MOV.U32 R26, RZ, RZ, R5 ;  /* 0x000000ffff1a7224 */ /* 0x001fe400078e0005 */
[----:B------:R-:W-:-:S02]  /*36660*/  IMAD.MOV.U32 R27, RZ, RZ, R4 ;  /* 0x000000ffff1b7224 */ /* 0x000fc400078e0004 */
[----:B---3--:R-:W-:Y:S03]  /*36670*/  HMMA.16816.F32.BF16 R4, R16, R14, R8 ;  /* 0x0000000e1004723c */ /* 0x008fe60000041808 */
[----:B------:R-:W-:Y:S01]  /*36680*/  STL.64 [R1+0x31d0], R26 ;  /* 0x0031d01a01007387 */ /* 0x000fe20000100a00 */
[----:B------:R-:W3:Y:S11]  /*36690*/  LDL.LU R12, [R1+0x270] ;  /* 0x00027000010c7983 */ /* 0x000ef60000300800 */
[----:B------:R-:W-:Y:S08]  /*366a0*/  @!UPT UIADD3 URZ, URZ, URZ, URZ ;  /* 0x0000003f3f3ff290 */ /* 0x000ff0000fffe03f */
[----:B------:R-:W-:Y:S01]  /*366b0*/  STL.64 [R1+0x290], R4 ;  /* 0x0002900401007387 */ /* 0x000fe20000100a00 */
[----:B------:R-:W-:Y:S02]  /*366c0*/  STL.64 [R1+0x298], R6 ;  /* 0x0002980601007387 */ /* 0x000fe40000100a00 */
[----:B------:R-:W3:Y:S02]  /*366d0*/  LDL.LU R13, [R1+0x274] ;  /* 0x00027400010d7983 */ /* 0x000ee40000300800 */
[----:B------:R-:W4:Y:S01]  /*366e0*/  LDL.LU R14, [R1+0x278] ;  /* 0x00027800010e7983 */ /* 0x000f220000300800 */
[----:B------:R-:W4:Y:S04]  /*366f0*/  LDL.LU R15, [R1+0x27c] ;  /* 0x00027c00010f7983 */ /* 0x000f280000300800 */
[----:B----4-:R0:W-:Y:S01]  /*36700*/  STL.64 [R1+0x3210], R14 ;  /* 0x0032100e01007387 */ /* 0x0101e20000100a00 */
[----:B---3--:R-:W-:Y:S03]  /*36710*/  STL.64 [R1+0x3208], R12 ;  /* 0x0032080c01007387 */ /* 0x008fe60000100a00 */
[----:B0-----:R-:W2:Y:S01]  /*36720*/  LDL.LU.64 R14, [R1+0x28] ;  /* 0x00002800010e7983 */ /* 0x001ea20000300a00 */
[----:B------:R-:W3:Y:S03]  /*36730*/  LDL.LU.64 R10, [R1+0x18] ;  /* 0x00001800010a7983 */ /* 0x000ee60000300a00 */
[----:B---3--:R0:W-:Y:S01]  /*36740*/  STL.64 [R1+0x3218], R10 ;  /* 0x0032180a01007387 */ /* 0x0081e20000100a00 */
[----:B------:R-:W2:Y:S02]  /*36750*/  LDL.LU R8, [R1+0x280] ;  /* 0x0002800001087983 */ /* 0x000ea40000300800 */
[----:B------:R-:W2:Y:S01]  /*36760*/  LDL.LU R9, [R1+0x284] ;  /* 0x0002840001097983 */ /* 0x000ea20000300800 */
[----:B0-----:R-:W2:Y:S01]  /*36770*/  LDL.LU R10, [R1+0x288] ;  /* 0x00028800010a7983 */ /* 0x001ea20000300800 */
[----:B------:R-:W2:Y:S02]  /*36780*/  LDL.LU R11, [R1+0x28c] ;  /* 0x00028c00010b7983 */ /* 0x000ea40000300800 */
[----:B------:R-:W3:Y:S02]  /*36790*/  LDL.LU R4, [R1+0x260] ;  /* 0x0002600001047983 */ /* 0x000ee40000300800 */
[----:B------:R-:W3:Y:S01]  /*367a0*/  LDL.LU R5, [R1+0x264] ;  /* 0x0002640001057983 */ /* 0x000ee20000300800 */
[----:B------:R-:W3:Y:S01]  /*367b0*/  LDL.LU R6, [R1+0x268] ;  /* 0x0002680001067983 */ /* 0x000ee20000300800 */
[----:B------:R-:W3:Y:S02]  /*367c0*/  LDL.LU R7, [R1+0x26c] ;  /* 0x00026c0001077983 */ /* 0x000ee40000300800 */
[----:B------:R-:W4:Y:S02]  /*367d0*/  LDL.LU.64 R16, [R1] ;  /* 0x0000000001107983 */ /* 0x000f240000300a00 */
[----:B------:R-:W2:Y:S02]  /*367e0*/  LDL.LU.64 R18, [R1+0x8] ;  /* 0x0000080001127983 */ /* 0x000ea40000300a00 */
[----:B--2---:R0:W-:Y:S01]  /*367f0*/  STL.64 [R1+0x3118], R18 ;  /* 0x0031181201007387 */ /* 0x0041e20000100a00 */
[----:B----4-:R1:W-:Y:S03]  /*36800*/  STL.64 [R1+0x3110], R16 ;  /* 0x0031101001007387 */ /* 0x0103e60000100a00 */
[----:B0-----:R-:W2:Y:S04]  /*36810*/  LDL.LU.64 R18, [R1+0x38] ;  /* 0x0000380001127983 */ /* 0x001ea80000300a00 */
[----:B--2---:R0:W-:Y:S01]  /*36820*/  STL.64 [R1+0x31b0], R18 ;  /* 0x0031b01201007387 */ /* 0x0041e20000100a00 */
[----:B-1----:R-:W2:Y:S02]  /*36830*/  LDL.LU R16, [R1+0x220] ;  /* 0x0002200001107983 */ /* 0x002ea40000300800 */
[----:B------:R-:W2:Y:S01]  /*36840*/  LDL.LU R17, [R1+0x224] ;  /* 0x0002240001117983 */ /* 0x000ea20000300800 */
[----:B0-----:R-:W4:Y:S01]  /*36850*/  LDL.LU R18, [R1+0x228] ;  /* 0x0002280001127983 */ /* 0x001f220000300800 */
[----:B------:R-:W4:Y:S01]  /*36860*/  LDL.LU R19, [R1+0x22c] ;  /* 0x00022c0001137983 */ /* 0x000f220000300800 */
[----:B------:R-:W-:Y:S02]  /*36870*/  HMMA.16816.F32.BF16 R8, R20, R14, R8 ;  /* 0x0000000e1408723c */ /* 0x000fe40000041808 */
[----:B----4-:R-:W-:Y:S01]  /*36880*/  STL.64 [R1+0x31c8], R18 ;  /* 0x0031c81201007387 */ /* 0x010fe20000100a00 */
[----:B--2---:R0:W-:Y:S03]  /*36890*/  STL.64 [R1+0x31c0], R16 ;  /* 0x0031c01001007387 */ /* 0x0041e60000100a00 */
[----:B0-----:R-:W2:Y:S01]  /*368a0*/  LDL.LU R16, [R1+0x230] ;  /* 0x0002300001107983 */ /* 0x001ea20000300800 */
[----:B------:R-:W2:Y:S02]  /*368b0*/  LDL.LU R17, [R1+0x234] ;  /* 0x0002340001117983 */ /* 0x000ea40000300800 */
[----:B------:R-:W4:Y:S02]  /*368c0*/  LDL.LU R18, [R1+0x238] ;  /* 0x0002380001127983 */ /* 0x000f240000300800 */
[----:B------:R-:W4:Y:S02]  /*368d0*/  LDL.LU R19, [R1+0x23c] ;  /* 0x00023c0001137983 */ /* 0x000f240000300800 */
[----:B------:R-:W-:-:S02]  /*368e0*/  IMAD.MOV.U32 R26, RZ, RZ, R3 ;  /* 0x000000ffff1a7224 */ /* 0x000fc400078e0003 */
[----:B------:R-:W-:Y:S02]  /*368f0*/  IMAD.MOV.U32 R27, RZ, RZ, R2 ;  /* 0x000000ffff1b7224 */ /* 0x000fe400078e0002 */
[----:B------:R-:W-:Y:S02]  /*36900*/  IMAD.MOV.U32 R3, RZ, RZ, R14 ;  /* 0x000000ffff037224 */ /* 0x000fe400078e000e */
[----:B------:R-:W-:Y:S01]  /*36910*/  IMAD.MOV.U32 R2, RZ, RZ, R15 ;  /* 0x000000ffff027224 */ /* 0x000fe200078e000f */
[----:B----4-:R-:W-:Y:S01]  /*36920*/  STL.64 [R1+0x31e0], R18 ;  /* 0x0031e01201007387 */ /* 0x010fe20000100a00 */
[----:B--2---:R0:W-:Y:S03]  /*36930*/  STL.64 [R1+0x31d8], R16 ;  /* 0x0031d81001007387 */ /* 0x0041e60000100a00 */
[----:B0-----:R-:W2:Y:S01]  /*36940*/  LDL.LU R16, [R1+0x240] ;  /* 0x0002400001107983 */ /* 0x001ea20000300800 */
[----:B------:R-:W2:Y:S02]  /*36950*/  LDL.LU R17, [R1+0x244] ;  /* 0x0002440001117983 */ /* 0x000ea40000300800 */
[----:B------:R-:W2:Y:S02]  /*36960*/  LDL.LU R18, [R1+0x248] ;  /* 0x0002480001127983 */ /* 0x000ea40000300800 */
[----:B------:R-:W2:Y:S01]  /*36970*/  LDL.LU R19, [R1+0x24c] ;  /* 0x00024c0001137983 */ /* 0x000ea20000300800 */
[----:B------:R-:W-:Y:S01]  /*36980*/  STL.64 [R1+0x280], R8 ;  /* 0x0002800801007387 */ /* 0x000fe20000100a00 */
[----:B------:R0:W-:Y:S03]  /*36990*/  STL.64 [R1+0x288], R10 ;  /* 0x0002880a01007387 */ /* 0x0001e60000100a00 */
[----:B0-----:R-:W4:Y:S01]  /*369a0*/  LDL.LU.64 R10, [R1+0x3218] ;  /* 0x00321800010a7983 */ /* 0x001f220000300a00 */
[----:B------:R-:W4:Y:S02]  /*369b0*/  LDL.LU.64 R14, [R1+0x3210] ;  /* 0x00321000010e7983 */ /* 0x000f240000300a00 */
[----:B------:R-:W4:Y:S02]  /*369c0*/  LDL.LU.64 R12, [R1+0x3208] ;  /* 0x00320800010c7983 */ /* 0x000f240000300a00 */
[C---:B----4-:R-:W-:Y:S11]  /*369d0*/  HMMA.16816.F32.BF16 R12, R20.reuse, R10, R12 ;  /* 0x0000000a140c723c */ /* 0x050ff6000004180c */
[----:B------:R-:W-:Y:S11]  /*369e0*/  @!UPT UIADD3 URZ, URZ, URZ, URZ ;  /* 0x0000003f3f3ff290 */ /* 0x000ff6000fffe03f */
[----:B------:R-:W-:Y:S01]  /*369f0*/  @!UPT UIADD3 URZ, URZ, URZ, URZ ;  /* 0x0000003f3f3ff290 */ /* 0x000fe2000fffe03f */
[----:B------:R0:W-:Y:S01]  /*36a00*/  STL.64 [R1+0x270], R12 ;  /* 0x0002700c01007387 */ /* 0x0001e20000100a00 */
[----:B------:R-:W-:Y:S02]  /*36a10*/  STL.64 [R1+0x278], R14 ;  /* 0x0002780e01007387 */ /* 0x000fe40000100a00 */
[----:B0-----:R-:W-:Y:S02]  /*36a20*/  IMAD.MOV.U32 R13, RZ, RZ, R10 ;  /* 0x000000ffff0d7224 */ /* 0x001fe400078e000a */
[----:B------:R-:W-:Y:S02]  /*36a30*/  IMAD.MOV.U32 R12, RZ, RZ, R11 ;  /* 0x000000ffff0c7224 */ /* 0x000fe400078e000b */
[----:B------:R-:W3:Y:S01]  /*36a40*/  LDL.LU.64 R10, [R1+0x3200] ;  /* 0x00320000010a7983 */ /* 0x000ee20000300a00 */
[----:B------:R-:W4:Y:S01]  /*36a50*/  LDL.LU.64 R8, [R1+0x31f8] ;  /* 0x0031f80001087983 */ /* 0x000f220000300a00 */
[C---:B---3--:R-:W-:Y:S11]  /*36a60*/  HMMA.16816.F32.BF16 R4, R20.reuse, R10, R4 ;  /* 0x0000000a1404723c */ /* 0x048ff60000041804 */
[----:B------:R-:W-:Y:S11]  /*36a70*/  @!UPT UIADD3 URZ, URZ, URZ, URZ ;  /* 0x0000003f3f3ff290 */ /* 0x000ff6000fffe03f */
[----:B------:R-:W-:Y:S01]  /*36a80*/  @!UPT UIADD3 URZ, URZ, URZ, URZ ;  /* 0x0000003f3f3ff290 */ /* 0x000fe2000fffe03f */
[----:B------:R-:W-:Y:S01]  /*36a90*/  STL.64 [R1+0x260], R4 ;  /* 0x0002600401007387 */ /* 0x000fe20000100a00 */
[----:B------:R0:W-:Y:S03]  /*36aa0*/  STL.64 [R1+0x268], R6 ;  /* 0x0002680601007387 */ /* 0x0001e60000100a00 */
[----:B0-----:R-:W3:Y:S01]  /*36ab0*/  LDL.LU.64 R6, [R1+0x31f0] ;  /* 0x0031f00001067983 */ /* 0x001ee20000300a00 */
[----:B------:R-:W3:Y:S02]  /*36ac0*/  LDL.LU.64 R4, [R1+0x31e8] ;  /* 0x0031e80001047983 */ /* 0x000ee40000300a00 */
[----:B------:R-:W-:Y:S02]  /*36ad0*/  STL.64 [R1+0x3188], R10 ;  /* 0x0031880a01007387 */ /* 0x000fe40000100a00 */
[----:B----4-:R0:W-:Y:S02]  /*36ae0*/  STL.64 [R1+0x3180], R8 ;  /* 0x0031800801007387 */ /* 0x0101e40000100a00 */
[----:B0-----:R-:W3:Y:S01]  /*36af0*/  LDL.LU R8, [R1+0x250] ;  /* 0x0002500001087983 */ /* 0x001ee20000300800 */
[----:B------:R-:W3:Y:S02]  /*36b00*/  LDL.LU R9, [R1+0x254] ;  /* 0x0002540001097983 */ /* 0x000ee40000300800 */
[----:B------:R-:W3:Y:S02]  /*36b10*/  LDL.LU R10, [R1+0x258] ;  /* 0x00025800010a7983 */ /* 0x000ee40000300800 */
[----:B------:R-:W3:Y:S01]  /*36b20*/  LDL.LU R11, [R1+0x25c] ;  /* 0x00025c00010b7983 */ /* 0x000ee20000300800 */
[C---:B--2---:R-:W-:Y:S08]  /*36b30*/  HMMA.16816.F32.BF16 R24, R20.reuse, R26, R16 ;  /* 0x0000001a1418723c */ /* 0x044ff00000041810 */
[C---:B---3--:R-:W-:Y:S11]  /*36b40*/  HMMA.16816.F32.BF16 R8, R20.reuse, R6, R8 ;  /* 0x000000061408723c */ /* 0x048ff60000041808 */
[----:B------:R-:W-:Y:S11]  /*36b50*/  @!UPT UIADD3 URZ, URZ, URZ, URZ ;  /* 0x0000003f3f3ff290 */ /* 0x000ff6000fffe03f */
[----:B------:R-:W-:Y:S01]  /*36b60*/  @!UPT UIADD3 URZ, URZ, URZ, URZ ;  /* 0x0000003f3f3ff290 */ /* 0x000fe2000fffe03f */
[----:B------:R0:W-:Y:S01]  /*36b70*/  STL.64 [R1+0x250], R8 ;  /* 0x0002500801007387 */ /* 0x0001e20000100a00 */
[----:B------:R1:W-:Y:S03]  /*36b80*/  STL.64 [R1+0x258], R10 ;  /* 0x0002580a01007387 */ /* 0x0003e60000100a00 */
[----:B0-----:R-:W2:Y:S01]  /*36b90*/  LDL.LU R8, [R1+0x1f0] ;  /* 0x0001f00001087983 */ /* 0x001ea20000300800 */
[----:B------:R-:W2:Y:S02]  /*36ba0*/  LDL.LU R9, [R1+0x1f4] ;  /* 0x0001f40001097983 */ /* 0x000ea40000300800 */
[----:B-1----:R-:W2:Y:S02]  /*36bb0*/  LDL.LU R10, [R1+0x1f8] ;  /* 0x0001f800010a7983 */ /* 0x002ea40000300800 */
[----:B------:R-:W2:Y:S01]  /*36bc0*/  LDL.LU R11, [R1+0x1fc] ;  /* 0x0001fc00010b7983 */ /* 0x000ea20000300800 */
[----:B------:R-:W-:Y:S01]  /*36bd0*/  STL.64 [R1+0x3178], R6 ;  /* 0x0031780601007387 */ /* 0x000fe20000100a00 */
[----:B------:R-:W3:Y:S02]  /*36be0*/  LDL.LU.64 R18, [R1+0x31e0] ;  /* 0x0031e00001127983 */ /* 0x000ee40000300a00 */
[----:B------:R-:W3:Y:S02]  /*36bf0*/  LDL.LU.64 R16, [R1+0x31d8] ;  /* 0x0031d80001107983 */ /* 0x000ee40000300a00 */
[----:B------:R-:W-:Y:S01]  /*36c00*/  STL.64 [R1+0x240], R24 ;  /* 0x0002401801007387 */ /* 0x000fe20000100a00 */
[----:B------:R0:W-:Y:S04]  /*36c10*/  STL.64 [R1+0x248], R26 ;  /* 0x0002481a01007387 */ /* 0x0001e80000100a00 */
[----:B0-----:R-:W3:Y:S02]  /*36c20*/  LDL.LU.64 R26, [R1+0x31d0] ;  /* 0x0031d000011a7983 */ /* 0x001ee40000300a00 */
        /* <DEDUP_REMOVED lines=8> */
[----:B------:R-:W3:Y:S11]  /*36cb0*/  LDL.LU.64 R18, [R1+0x31b0] ;  /* 0x0031b00001127983 */ /* 0x000ef60000300a00 */
[----:B------:R-:W-:Y:S10]  /*36cc0*/  @!UPT UIADD3 URZ, URZ, URZ, URZ ;  /* 0x0000003f3f3ff290 */ /* 0x000ff4000fffe03f */
[----:B------:R-:W-:Y:S01]  /*36cd0*/  STL.64 [R1+0x220], R24 ;  /* 0x0002201801007387 */ /* 0x000fe20000100a00 */
[----:B------:R0:W-:Y:S03]  /*36ce0*/  STL.64 [R1+0x228], R26 ;  /* 0x0002281a01007387 */ /* 0x0001e60000100a00 */
[----:B0-----:R-:W3:Y:S01]  /*36cf0*/  LDL.LU.64 R26, [R1+0x31a8] ;  /* 0x0031a800011a7983 */ /* 0x001ee20000300a00 */
[----:B------:R-:W3:Y:S02]  /*36d00*/  LDL.LU.64 R24, [R1+0x31a0] ;  /* 0x0031a00001187983 */ /* 0x000ee40000300a00 */
[----:B------:R-:W4:Y:S01]  /*36d10*/  LDL R14, [R1+0x5a4] ;  /* 0x0005a400010e7983 */ /* 0x000f220000100800 */
[----:B---3--:R-:W-:Y:S01]  /*36d20*/  HMMA.16816.F32.BF16 R20, R20, R18, R24 ;  /* 0x000000121414723c */ /* 0x008fe20000041818 */
[----:B----4-:R-:W-:Y:S01]  /*36d30*/  STL [R1+0x30e0], R14 ;  /* 0x0030e00e01007387 */ /* 0x010fe20000100800 */
[----:B------:R-:W2:Y:S02]  /*36d40*/  LDL.LU.64 R26, [R1+0x3198] ;  /* 0x00319800011a7983 */ /* 0x000ea40000300a00 */
[----:B------:R-:W2:Y:S02]  /*36d50*/  LDL.LU.64 R24, [R1+0x3190] ;  /* 0x0031900001187983 */ /* 0x000ea40000300a00 */
[----:B------:R-:W-:Y:S11]  /*36d60*/  STL.64 [R1+0x3128], R18 ;  /* 0x0031281201007387 */ /* 0x000ff60000100a00 */
[----:B------:R-:W-:Y:S06]  /*36d70*/  @!UPT UIADD3 URZ, URZ, URZ, URZ ;  /* 0x0000003f3f3ff290 */ /* 0x000fec000fffe03f */
[----:B------:R0:W-:Y:S01]  /*36d80*/  STL.64 [R1+0x110], R20 ;  /* 0x0001101401007387 */ /* 0x0001e20000100a00 */
[----:B------:R1:W-:Y:S03]  /*36d90*/  STL.64 [R1+0x118], R22 ;  /* 0x0001181601007387 */ /* 0x0003e60000100a00 */
[----:B0-----:R-:W3:Y:S01]  /*36da0*/  LDL.LU R20, [R1+0x70] ;  /* 0x0000700001147983 */ /* 0x001ee20000300800 */
[----:B------:R-:W3:Y:S02]  /*36db0*/  LDL.LU R21, [R1+0x74] ;  /* 0x0000740001157983 */ /* 0x000ee40000300800 */
[----:B------:R-:W4:Y:S02]  /*36dc0*/  LDL.LU.64 R18, [R1+0x48] ;  /* 0x0000480001127983 */ /* 0x000f240000300a00 */
[----:B-1----:R-:W-:Y:S02]  /*36dd0*/  IMAD.MOV.U32 R22, RZ, RZ, R5 ;  /* 0x000000ffff167224 */ /* 0x002fe400078e0005 */
[----:B------:R-:W-:Y:S01]  /*36de0*/  IMAD.MOV.U32 R23, RZ, RZ, R4 ;  /* 0x000000ffff177224 */ /* 0x000fe200078e0004 */
[----:B----4-:R0:W-:Y:S04]  /*36df0*/  STL.64 [R1+0x3140], R18 ;  /* 0x0031401201007387 */ /* 0x0101e80000100a00 */
[----:B0-----:R-:W4:Y:S04]  /*36e00*/  LDL.LU.64 R18, [R1+0x58] ;  /* 0x0000580001127983 */ /* 0x001f280000300a00 */
[----:B----4-:R-:W-:Y:S01]  /*36e10*/  STL.64 [R1+0x3158], R18 ;  /* 0x0031581201007387 */ /* 0x010fe20000100a00 */
[----:B------:R-:W-:Y:S02]  /*36e20*/  STL.64 [R1+0x30f0], R22 ;  /* 0x0030f01601007387 */ /* 0x000fe40000100a00 */
[----:B---3--:R0:W-:Y:S02]  /*36e30*/  STL.64 [R1+0x30e8], R20 ;  /* 0x0030e81401007387 */ /* 0x0081e40000100a00 */
[----:B0-----:R-:W3:Y:S01]  /*36e40*/  LDL.LU R20, [R1+0x90] ;  /* 0x0000900001147983 */ /* 0x001ee20000300800 */
[----:B------:R-:W3:Y:S02]  /*36e50*/  LDL.LU R21, [R1+0x94] ;  /* 0x0000940001157983 */ /* 0x000ee40000300800 */
[----:B------:R-:W4:Y:S02]  /*36e60*/  LDL.LU R22, [R1+0x98] ;  /* 0x0000980001167983 */ /* 0x000f240000300800 */
[----:B------:R-:W4:Y:S01]  /*36e70*/  LDL.LU R23, [R1+0x9c] ;  /* 0x00009c0001177983 */ /* 0x000f220000300800 */
[----:B------:R-:W2:Y:S04]  /*36e80*/  LDL.LU.64 R18, [R1+0x68] ;  /* 0x0000680001127983 */ /* 0x000ea80000300a00 */
[----:B--2---:R-:W-:Y:S01]  /*36e90*/  STL.64 [R1+0x3170], R18 ;  /* 0x0031701201007387 */ /* 0x004fe20000100a00 */
[----:B----4-:R0:W-:Y:S02]  /*36ea0*/  STL.64 [R1+0x3100], R22 ;  /* 0x0031001601007387 */ /* 0x0101e40000100a00 */
[----:B0-----:R-:W-:-:S02]  /*36eb0*/  IMAD.MOV.U32 R22, RZ, RZ, R3 ;  /* 0x000000ffff167224 */ /* 0x001fc400078e0003 */
[----:B------:R-:W-:-:S07]  /*36ec0*/  IMAD.MOV.U32 R23, RZ, RZ, R2 ;  /* 0x000000ffff177224 */ /* 0x000fce00078e0002 */
[----:B------:R-:W-:Y:S01]  /*36ed0*/  HMMA.16816.F32.BF16 R4, R24, R22, R8 ;  /* 0x000000161804723c */ /* 0x000fe20000041808 */
[----:B---3--:R-:W-:Y:S01]  /*36ee0*/  STL.64 [R1+0x30f8], R20 ;  /* 0x0030f81401007387 */ /* 0x008fe20000100a00 */
[----:B------:R-:W2:Y:S11]  /*36ef0*/  LDL.LU R8, [R1+0x1e0] ;  /* 0x0001e00001087983 */ /* 0x000eb60000300800 */
[----:B------:R-:W-:Y:S10]  /*36f00*/  @!UPT UIADD3 URZ, URZ, URZ, URZ ;  /* 0x0000003f3f3ff290 */ /* 0x000ff4000fffe03f */
[----:B------:R0:W-:Y:S01]  /*36f10*/  STL.64 [R1+0x1f0], R4 ;  /* 0x0001f00401007387 */ /* 0x0001e20000100a00 */
[----:B------:R1:W-:Y:S02]  /*36f20*/  STL.64 [R1+0x1f8], R6 ;  /* 0x0001f80601007387 */ /* 0x0003e40000100a00 */
[----:B------:R-:W2:Y:S02]  /*36f30*/  LDL.LU R9, [R1+0x1e4] ;  /* 0x0001e40001097983 */ /* 0x000ea40000300800 */
[----:B------:R-:W2:Y:S01]  /*36f40*/  LDL.LU R10, [R1+0x1e8] ;  /* 0x0001e800010a7983 */ /* 0x000ea20000300800 */
[----:B------:R-:W2:Y:S04]  /*36f50*/  LDL.LU R11, [R1+0x1ec] ;  /* 0x0001ec00010b7983 */ /* 0x000ea80000300800 */
[----:B0-----:R-:W3:Y:S01]  /*36f60*/  LDL.LU R4, [R1+0x1d0] ;  /* 0x0001d00001047983 */ /* 0x001ee20000300800 */
[----:B------:R-:W3:Y:S02]  /*36f70*/  LDL.LU R5, [R1+0x1d4] ;  /* 0x0001d40001057983 */ /* 0x000ee40000300800 */
[----:B-1----:R-:W3:Y:S02]  /*36f80*/  LDL.LU R6, [R1+0x1d8] ;  /* 0x0001d80001067983 */ /* 0x002ee40000300800 */
[----:B------:R-:W3:Y:S01]  /*36f90*/  LDL.LU R7, [R1+0x1dc] ;  /* 0x0001dc0001077983 */ /* 0x000ee20000300800 */
[----:B------:R-:W4:Y:S01]  /*36fa0*/  LDL.LU R16, [R1+0x1c0] ;  /* 0x0001c00001107983 */ /* 0x000f220000300800 */
[----:B------:R-:W4:Y:S02]  /*36fb0*/  LDL.LU R17, [R1+0x1c4] ;  /* 0x0001c40001117983 */ /* 0x000f240000300800 */
[----:B------:R-:W4:Y:S02]  /*36fc0*/  LDL.LU R18, [R1+0x1c8] ;  /* 0x0001c80001127983 */ /* 0x000f240000300800 */
[----:B------:R-:W4:Y:S01]  /*36fd0*/  LDL.LU R19, [R1+0x1cc] ;  /* 0x0001cc0001137983 */ /* 0x000f220000300800 */
[----:B------:R0:W-:Y:S01]  /*36fe0*/  STL.64 [R1+0x3120], R22 ;  /* 0x0031201601007387 */ /* 0x0001e20000100a00 */
        /* <DEDUP_REMOVED lines=9> */
[----:B------:R-:W2:Y:S02]  /*37080*/  LDL.LU R23, [R1+0x19c] ;  /* 0x00019c0001177983 */ /* 0x000ea40000300800 */
[----:B------:R-:W-:-:S02]  /*37090*/  IMAD.MOV.U32 R14, RZ, RZ, R13 ;  /* 0x000000ffff0e7224 */ /* 0x000fc400078e000d */
[----:B------:R-:W-:-:S07]  /*370a0*/  IMAD.MOV.U32 R15, RZ, RZ, R12 ;  /* 0x000000ffff0f7224 */ /* 0x000fce00078e000c */
[C---:B------:R-:W-:Y:S01]  /*370b0*/  HMMA.16816.F32.BF16 R8, R24.reuse, R14, R8 ;  /* 0x0000000e1808723c */ /* 0x040fe20000041808 */
[----:B--2---:R-:W-:Y:S01]  /*370c0*/  STL.64 [R1+0x3150], R22 ;  /* 0x0031501601007387 */ /* 0x004fe20000100a00 */
[----:B------:R0:W-:Y:S03]  /*370d0*/  STL.64 [R1+0x3148], R20 ;  /* 0x0031481401007387 */ /* 0x0001e60000100a00 */
[----:B0-----:R-:W2:Y:S01]  /*370e0*/  LDL.LU R20, [R1+0x1a0] ;  /* 0x0001a00001147983 */ /* 0x001ea20000300800 */
[----:B------:R-:W2:Y:S02]  /*370f0*/  LDL.LU R21, [R1+0x1a4] ;  /* 0x0001a40001157983 */ /* 0x000ea40000300800 */
[----:B------:R-:W2:Y:S02]  /*37100*/  LDL.LU R22, [R1+0x1a8] ;  /* 0x0001a80001167983 */ /* 0x000ea40000300800 */
[----:B------:R-:W2:Y:S02]  /*37110*/  LDL.LU R23, [R1+0x1ac] ;  /* 0x0001ac0001177983 */ /* 0x000ea40000300800 */
[----:B--2---:R-:W-:Y:S01]  /*37120*/  STL.64 [R1+0x3168], R22 ;  /* 0x0031681601007387 */ /* 0x004fe20000100a00 */
[----:B------:R0:W-:Y:S03]  /*37130*/  STL.64 [R1+0x3160], R20 ;  /* 0x0031601401007387 */ /* 0x0001e60000100a00 */
[----:B0-----:R-:W2:Y:S01]  /*37140*/  LDL.LU R20, [R1+0x1b0] ;  /* 0x0001b00001147983 */ /* 0x001ea20000300800 */
[----:B------:R-:W2:Y:S02]  /*37150*/  LDL.LU R21, [R1+0x1b4] ;  /* 0x0001b40001157983 */ /* 0x000ea40000300800 */
[----:B------:R-:W2:Y:S02]  /*37160*/  LDL.LU R22, [R1+0x1b8] ;  /* 0x0001b80001167983 */ /* 0x000ea40000300800 */
[----:B------:R-:W2:Y:S02]  /*37170*/  LDL.LU R23, [R1+0x1bc] ;  /* 0x0001bc0001177983 */ /* 0x000ea40000300800 */
[----:B------:R-:W-:Y:S01]  /*37180*/  STL.64 [R1+0x1e0], R8 ;  /* 0x0001e00801007387 */ /* 0x000fe20000100a00 */
[----:B------:R0:W-:Y:S03]  /*37190*/  STL.64 [R1+0x1e8], R10 ;  /* 0x0001e80a01007387 */ /* 0x0001e60000100a00 */
[----:B0-----:R-:W3:Y:S01]  /*371a0*/  LDL.LU.64 R10, [R1+0x3188] ;  /* 0x00318800010a7983 */ /* 0x001ee20000300a00 */
[----:B------:R-:W2:Y:S02]  /*371b0*/  LDL.LU.64 R8, [R1+0x3180] ;  /* 0x0031800001087983 */ /* 0x000ea40000300a00 */
[----:B------:R0:W-:Y:S02]  /*371c0*/  STL.64 [R1+0x3108], R14 ;  /* 0x0031080e01007387 */ /* 0x0001e40000100a00 */
[----:B------:R-:W2:Y:S01]  /*371d0*/  LDL.LU R12, [R1+0xa0] ;  /* 0x0000a000010c7983 */ /* 0x000ea20000300800 */
[----:B------:R-:W2:Y:S04]  /*371e0*/  LDL.LU R13, [R1+0xa4] ;  /* 0x0000a400010d7983 */ /* 0x000ea80000300800 */
[----:B0-----:R-:W2:Y:S01]  /*371f0*/  LDL.LU R14, [R1+0xa8] ;  /* 0x0000a800010e7983 */ /* 0x001ea20000300800 */
[----:B------:R-:W2:Y:S01]  /*37200*/  LDL.LU R15, [R1+0xac] ;  /* 0x0000ac00010f7983 */ /* 0x000ea20000300800 */
[C---:B---3--:R-:W-:Y:S11]  /*37210*/  HMMA.16816.F32.BF16 R4, R24.reuse, R10, R4 ;  /* 0x0000000a1804723c */ /* 0x048ff60000041804 */
[----:B------:R-:W-:Y:S11]  /*37220*/  @!UPT UIADD3 URZ, URZ, URZ, URZ ;  /* 0x0000003f3f3ff290 */ /* 0x000ff6000fffe03f */
[----:B------:R-:W-:Y:S01]  /*37230*/  @!UPT UIADD3 URZ, URZ, URZ, URZ ;  /* 0x0000003f3f3ff290 */ /* 0x000fe2000fffe03f */
[----:B------:R-:W-:Y:S01]  /*37240*/  STL.64 [R1+0x1d0], R4 ;  /* 0x0001d00401007387 */ /* 0x000fe20000100a00 */
[----:B------:R0:W-:Y:S03]  /*37250*/  STL.64 [R1+0x1d8], R6 ;  /* 0x0001d80601007387 */ /* 0x0001e60000100a00 */
[----:B0-----:R-:W4:Y:S02]  /*37260*/  LDL.LU.64 R6, [R1+0x3178] ;  /* 0x0031780001067983 */ /* 0x001f240000300a00 */
[C---:B----4-:R-:W-:Y:S11]  /*37270*/  HMMA.16816.F32.BF16 R16, R24.reuse, R6, R16 ;  /* 0x000000061810723c */ /* 0x050ff60000041810 */
[----:B------:R-:W-:Y:S11]  /*37280*/  @!UPT UIADD3 URZ, URZ, URZ, URZ ;  /* 0x0000003f3f3ff290 */ /* 0x000ff6000fffe03f */
[----:B------:R-:W-:Y:S01]  /*37290*/  @!UPT UIADD3 URZ, URZ, URZ, URZ ;  /* 0x0000003f3f3ff290 */ /* 0x000fe2000fffe03f */
[----:B------:R-:W-:Y:S01]  /*372a0*/  STL.64 [R1+0x1c0], R16 ;  /* 0x0001c01001007387 */ /* 0x000fe20000100a00 */
[----:B------:R0:W-:Y:S03]  /*372b0*/  STL.64 [R1+0x1c8], R18 ;  /* 0x0001c81201007387 */ /* 0x0001e60000100a00 */
[----:B0-----:R-:W2:Y:S02]  /*372c0*/  LDL.LU.64 R18, [R1+0x3170] ;  /* 0x0031700001127983 */ /* 0x001ea40000300a00 */
        /* <DEDUP_REMOVED lines=9> */
[----:B------:R-:W-:Y:S01]  /*37360*/  STL [R1+0x30d4], R29 ;  /* 0x0030d41d01007387 */ /* 0x000fe20000100800 */
[----:B------:R-:W-:Y:S01]  /*37370*/  STL [R1+0x30d0], R28 ;  /* 0x0030d01c01007387 */ /* 0x000fe20000100800 */
[----:B--2---:R-:W-:Y:S01]  /*37380*/  HMMA.16816.F32.BF16 R20, R24, R18, R20 ;  /* 0x000000121814723c */ /* 0x004fe20000041814 */
[----:B------:R-:W-:-:S02]  /*37390*/  IMAD.MOV.U32 R2, RZ, RZ, R18 ;  /* 0x000000ffff027224 */ /* 0x000fc400078e0012 */
        /* <DEDUP_REMOVED lines=18> */
[----:B--2---:R-:W-:Y:S01]  /*374c0*/  HMMA.16816.F32.BF16 R24, R24, R18, R20 ;  /* 0x000000121818723c */ /* 0x004fe20000041814 */
[----:B------:R-:W2:Y:S01]  /*374d0*/  LDL.LU.64 R22, [R1+0x3120] ;  /* 0x0031200001167983 */ /* 0x000ea20000300a00 */
[----:B------:R-:W-:-:S02]  /*374e0*/  IMAD.MOV.U32 R3, RZ, RZ, R18 ;  /* 0x000000ffff037224 */ /* 0x000fc400078e0012 */
[----:B------:R-:W-:Y:S11]  /*374f0*/  IMAD.MOV.U32 R2, RZ, RZ, R19 ;  /* 0x000000ffff027224 */ /* 0x000ff600078e0013 */
[----:B------:R-:W-:Y:S08]  /*37500*/  @!UPT UIADD3 URZ, URZ, URZ, URZ ;  /* 0x0000003f3f3ff290 */ /* 0x000ff0000fffe03f */
[----:B------:R0:W-:Y:S01]  /*37510*/  STL.64 [R1+0xc0], R24 ;  /* 0x0000c01801007387 */ /* 0x0001e20000100a00 */
[----:B------:R-:W-:Y:S02]  /*37520*/  STL.64 [R1+0xc8], R26 ;  /* 0x0000c81a01007387 */ /* 0x000fe40000100a00 */
[----:B------:R-:W2:Y:S02]  /*37530*/  LDL.LU.64 R18, [R1+0x3118] ;  /* 0x0031180001127983 */ /* 0x000ea40000300a00 */
[----:B------:R-:W2:Y:S01]  /*37540*/  LDL.LU.64 R16, [R1+0x3110] ;  /* 0x0031100001107983 */ /* 0x000ea20000300a00 */
[----:B0-----:R-:W3:Y:S01]  /*37550*/  LDL.LU R24, [R1+0x80] ;  /* 0x0000800001187983 */ /* 0x001ee20000300800 */
[----:B--2---:R-:W-:Y:S03]  /*37560*/  HMMA.16816.F32.BF16 R20, R16, R22, R12 ;  /* 0x000000161014723c */ /* 0x004fe6000004180c */
[----:B------:R-:W2:Y:S11]  /*37570*/  LDL.LU.64 R14, [R1+0x3108] ;  /* 0x00310800010e7983 */ /* 0x000eb60000300a00 */
[----:B------:R-:W-:Y:S09]  /*37580*/  @!UPT UIADD3 URZ, URZ, URZ, URZ ;  /* 0x0000003f3f3ff290 */ /* 0x000ff2000fffe03f */
[----:B------:R-:W-:Y:S01]  /*37590*/  STL.64 [R1+0x4a0], R20 ;  /* 0x0004a01401007387 */ /* 0x000fe20000100a00 */
[----:B------:R0:W-:Y:S03]  /*375a0*/  STL.64 [R1+0x4a8], R22 ;  /* 0x0004a81601007387 */ /* 0x0001e60000100a00 */
[----:B0-----:R-:W2:Y:S01]  /*375b0*/  LDL.LU.64 R22, [R1+0x3100] ;  /* 0x0031000001167983 */ /* 0x001ea20000300a00 */
[----:B------:R-:W2:Y:S02]  /*375c0*/  LDL.LU.64 R20, [R1+0x30f8] ;  /* 0x0030f80001147983 */ /* 0x000ea40000300a00 */
[----:B------:R-:W-:Y:S02]  /*375d0*/  IMAD.MOV.U32 R26, RZ, RZ, R0 ;  /* 0x000000ffff1a7224 */ /* 0x000fe400078e0000 */
[----:B------:R-:W0:Y:S04]  /*375e0*/  S2R R0, SR_TID.X ;  /* 0x0000000000007919 */ /* 0x000e280000002100 */
[----:B------:R-:W1:Y:S01]  /*375f0*/  S2R R5, SR_TID.X ;  /* 0x0000000000057919 */ /* 0x000e620000002100 */
[----:B------:R-:W-:-:S02]  /*37600*/  IMAD.MOV.U32 R25, RZ, RZ, R9 ;  /* 0x000000ffff197224 */ /* 0x000fc400078e0009 */
[----:B------:R-:W-:Y:S01]  /*37610*/  IMAD.MOV.U32 R27, RZ, RZ, R8 ;  /* 0x000000ffff1b7224 */ /* 0x000fe200078e0008 */
[C---:B--2---:R-:W-:Y:S01]  /*37620*/  HMMA.16816.F32.BF16 R12, R16.reuse, R14, R20 ;  /* 0x0000000e100c723c */ /* 0x044fe20000041814 */
[----:B------:R-:W2:Y:S01]  /*37630*/  LDL.LU.64 R22, [R1+0x30f0] ;  /* 0x0030f00001167983 */ /* 0x000ea20000300a00 */
[----:B------:R-:W2:Y:S11]  /*37640*/  LDL.LU.64 R20, [R1+0x30e8] ;  /* 0x0030e80001147983 */ /* 0x000eb60000300a00 */
[----:B------:R-:W-:Y:S10]  /*37650*/  @!UPT UIADD3 URZ, URZ, URZ, URZ ;  /* 0x0000003f3f3ff290 */ /* 0x000ff4000fffe03f */
[----:B------:R-:W-:Y:S01]  /*37660*/  STL.64 [R1+0x490], R12 ;  /* 0x0004900c01007387 */ /* 0x000fe20000100a00 */
[----:B------:R4:W-:Y:S03]  /*37670*/  STL.64 [R1+0x498], R14 ;  /* 0x0004980e01007387 */ /* 0x0009e60000100a00 */
[----:B----4-:R-:W4:Y:S01]  /*37680*/  LDL.LU R14, [R1+0x30e0] ;  /* 0x0030e000010e7983 */ /* 0x010f220000300800 */
[----:B---3--:R-:W-:Y:S01]  /*37690*/  HMMA.16816.F32.BF16 R24, R16, R10, R24 ;  /* 0x0000000a1018723c */ /* 0x008fe20000041818 */
[----:B0-----:R-:W-:Y:S01]  /*376a0*/  LOP3.LUT R0, R0, 0x7, RZ, 0xc0, !PT ;  /* 0x0000000700007812 */ /* 0x001fe200078ec0ff */
[C---:B-1----:R-:W-:Y:S02]  /*376b0*/  IMAD.SHL.U32 R8, R5.reuse, 0x2, RZ ;  /* 0x0000000205087824 */ /* 0x042fe400078e00ff */
[----:B------:R-:W-:Y:S01]  /*376c0*/  IMAD.SHL.U32 R13, R5, 0x40, RZ ;  /* 0x00000040050d7824 */ /* 0x000fe200078e00ff */
[----:B------:R-:W3:Y:S01]  /*376d0*/  LDL R15, [R1+0x760] ;  /* 0x00076000010f7983 */ /* 0x000ee20000100800 */
[----:B------:R-:W-:-:S02]  /*376e0*/  IMAD.SHL.U32 R9, R0, 0x10, RZ ;  /* 0x0000001000097824 */ /* 0x000fc400078e00ff */
[----:B------:R-:W-:-:S03]  /*376f0*/  IMAD.SHL.U32 R0, R0, 0x100, RZ ;  /* 0x0000010000007824 */ /* 0x000fc600078e00ff */
[----:B------:R-:W-:-:S04]  /*37700*/  LOP3.LUT R12, R9, 0x30, R8, 0x78, !PT ;  /* 0x00000030090c7812 */ /* 0x000fc800078e7808 */
[----:B------:R-:W-:-:S04]  /*37710*/  LOP3.LUT R12, R12, 0x3800, R13, 0xf8, !PT ;  /* 0x000038000c0c7812 */ /* 0x000fc800078ef80d */
[----:B------:R-:W-:-:S04]  /*37720*/  LOP3.LUT R12, R12, R0, RZ, 0xfc, !PT ;  /* 0x000000000c0c7212 */ /* 0x000fc800078efcff */
[----:B------:R0:W-:Y:S01]  /*37730*/  STL.64 [R1+0x480], R24 ;  /* 0x0004801801007387 */ /* 0x0001e20000100a00 */
[----:B------:R-:W-:Y:S01]  /*37740*/  LOP3.LUT R12, R12, 0x40, RZ, 0x3c, !PT ;  /* 0x000000400c0c7812 */ /* 0x000fe200078e3cff */
[----:B------:R1:W-:Y:S04]  /*37750*/  STL.64 [R1+0x488], R26 ;  /* 0x0004881a01007387 */ /* 0x0003e80000100a00 */
[----:B------:R-:W-:Y:S01]  /*37760*/  LDSM.16.M88.4 R8, [R12+0x8000] ;  /* 0x008000000c08783b */ /* 0x000fe20000000200 */
[----:B0-----:R-:W-:Y:S02]  /*37770*/  IMAD.MOV.U32 R25, RZ, RZ, R18 ;  /* 0x000000ffff197224 */ /* 0x001fe400078e0012 */
[----:B------:R-:W-:Y:S02]  /*37780*/  IMAD.MOV.U32 R24, RZ, RZ, R19 ;  /* 0x000000ffff187224 */ /* 0x000fe400078e0013 */
[----:B-1----:R-:W-:-:S02]  /*37790*/  IMAD.MOV.U32 R27, RZ, RZ, R16 ;  /* 0x000000ffff1b7224 */ /* 0x002fc400078e0010 */
[----:B------:R-:W-:Y:S01]  /*377a0*/  IMAD.MOV.U32 R26, RZ, RZ, R17 ;  /* 0x000000ffff1a7224 */ /* 0x000fe200078e0011 */
[----:B--2---:R-:W-:Y:S01]  /*377b0*/  HMMA.16816.F32.BF16 R20, R16, R6, R20 ;  /* 0x000000061014723c */ /* 0x004fe20000041814 */
[----:B------:R-:W-:Y:S04]  /*377c0*/  LDSM.16.M88.4 R4, [R12] ;  /* 0x000000000c04783b */ /* 0x000fe80000000200 */
[----:B----4-:R-:W0:Y:S11]  /*377d0*/  LDSM.16.MT88.4 R16, [R14+0x22000] ;  /* 0x022000000e10783b */ /* 0x010e360000004200 */
[----:B------:R-:W-:Y:S07]  /*377e0*/  @!UPT UIADD3 URZ, URZ, URZ, URZ ;  /* 0x0000003f3f3ff290 */ /* 0x000fee000fffe03f */
[----:B------:R-:W-:Y:S01]  /*377f0*/  STL.64 [R1+0x470], R20 ;  /* 0x0004701401007387 */ /* 0x000fe20000100a00 */
[----:B------:R-:W-:Y:S02]  /*37800*/  STL.64 [R1+0x478], R22 ;  /* 0x0004781601007387 */ /* 0x000fe40000100a00 */
[----:B------:R-:W-:Y:S01]  /*37810*/  LDSM.16.M88.4 R20, [R12+0x10000] ;  /* 0x010000000c14783b */ /* 0x000fe20000000200 */
[----:B0-----:R-:W-:Y:S03]  /*37820*/  STL.64 [R1+0x3060], R18 ;  /* 0x0030601201007387 */ /* 0x001fe60000100a00 */
[----:B------:R0:W-:Y:S02]  /*37830*/  STL.64 [R1+0x3058], R16 ;  /* 0x0030581001007387 */ /* 0x0001e40000100a00 */
[----:B------:R-:W-:Y:S02]  /*37840*/  STL.64 [R1+0x20], R4 ;  /* 0x0000200401007387 */ /* 0x000fe40000100a00 */
[----:B------:R-:W-:Y:S02]  /*37850*/  STL.64 [R1+0x28], R6 ;  /* 0x0000280601007387 */ /* 0x000fe40000100a00 */
[----:B0-----:R-:W-:-:S02]  /*37860*/  IMAD.MOV.U32 R17, RZ, RZ, R5 ;  /* 0x000000ffff117224 */ /* 0x001fc400078e0005 */
[----:B------:R-:W-:Y:S02]  /*37870*/  IMAD.MOV.U32 R16, RZ, RZ, R4 ;  /* 0x000000ffff107224 */ /* 0x000fe400078e0004 */
[----:B------:R-:W0:Y:S04]  /*37880*/  LDSM.16.M88.4 R4, [R12+0x4000] ;  /* 0x004000000c04783b */ /* 0x000e280000000200 */
[----:B------:R-:W-:Y:S04]  /*37890*/  STL [R1+0x2c6c], R10 ;  /* 0x002c6c0a01007387 */ /* 0x000fe80000100800 */
[----:B0-----:R-:W-:Y:S01]  /*378a0*/  STL.64 [R1+0x10], R4 ;  /* 0x0000100401007387 */ /* 0x001fe20000100a00 */
[----:B------:R-:W-:Y:S02]  /*378b0*/  STL.64 [R1+0x18], R6 ;  /* 0x0000180601007387 */ /* 0x000fe40000100a00 */
[----:B------:R-:W0:Y:S04]  /*378c0*/  LDSM.16.M88.4 R4, [R12+0xc000] ;  /* 0x00c000000c04783b */ /* 0x000e280000000200 */
[----:B------:R-:W-:Y:S01]  /*378d0*/  STL [R1+0x2c68], R11 ;  /* 0x002c680b01007387 */ /* 0x000fe20000100800 */
[----:B------:R-:W-:Y:S02]  /*378e0*/  STL.64 [R1+0x30a0], R8 ;  /* 0x0030a00801007387 */ /* 0x000fe40000100a00 */
[----:B------:R-:W1:Y:S02]  /*378f0*/  LDSM.16.M88.4 R8, [R12+0x18000] ;  /* 0x018000000c08783b */ /* 0x000e640000000200 */
[----:B0-----:R-:W-:Y:S02]  /*37900*/  STL [R1+0x2bc4], R6 ;  /* 0x002bc40601007387 */ /* 0x001fe40000100800 */
[----:B------:R-:W-:Y:S02]  /*37910*/  STL [R1+0x2bc0], R7 ;  /* 0x002bc00701007387 */ /* 0x000fe40000100800 */
[----:B------:R0:W-:Y:S02]  /*37920*/  STL.64 [R1+0x3018], R4 ;  /* 0x0030180401007387 */ /* 0x0001e40000100a00 */
[----:B------:R-:W-:Y:S01]  /*37930*/  STL.64 [R1+0xa0], R20 ;  /* 0x0000a01401007387 */ /* 0x000fe20000100a00 */
[----:B------:R-:W-:Y:S01]  /*37940*/  STL.64 [R1+0xa8], R22 ;  /* 0x0000a81601007387 */ /* 0x000fe20000100a00 */
[----:B0-----:R-:W-:-:S02]  /*37950*/  IMAD.MOV.U32 R5, RZ, RZ, R20 ;  /* 0x000000ffff057224 */ /* 0x001fc400078e0014 */
[----:B------:R-:W-:Y:S02]  /*37960*/  IMAD.MOV.U32 R4, RZ, RZ, R21 ;  /* 0x000000ffff047224 */ /* 0x000fe400078e0015 */
[----:B------:R-:W0:Y:S04]  /*37970*/  LDSM.16.M88.4 R20, [R12+0x14000] ;  /* 0x014000000c14783b */ /* 0x000e280000000200 */
[----:B-1----:R-:W-:Y:S01]  /*37980*/  STL.64 [R1+0x80], R8 ;  /* 0x0000800801007387 */ /* 0x002fe20000100a00 */
[----:B------:R-:W-:-:S03]  /*37990*/  IMAD.MOV.U32 R0, RZ, RZ, R11 ;  /* 0x000000ffff007224 */ /* 0x000fc600078e000b */
[----:B0-----:R-:W-:Y:S01]  /*379a0*/  STL.64 [R1+0x90], R20 ;  /* 0x0000901401007387 */ /* 0x001fe20000100a00 */
[----:B------:R-:W-:Y:S02]  /*379b0*/  STL.64 [R1+0x98], R22 ;  /* 0x0000981601007387 */ /* 0x000fe40000100a00 */
[----:B------:R-:W-:Y:S02]  /*379c0*/  STL.64 [R1+0x88], R10 ;  /* 0x0000880a01007387 */ /* 0x000fe40000100a00 */
[----:B------:R-:W0:Y:S01]  /*379d0*/  LDSM.16.MT88.4 R20, [R14+0x22080] ;  /* 0x022080000e14783b */ /* 0x000e220000004200 */
[----:B------:R-:W1:Y:S04]  /*379e0*/  LDSM.16.M88.4 R8, [R12+0x1c000] ;  /* 0x01c000000c08783b */ /* 0x000e680000000200 */
[----:B------:R-:W-:Y:S01]  /*379f0*/  STL [R1+0x2c48], R0 ;  /* 0x002c480001007387 */ /* 0x000fe20000100800 */
[----:B------:R-:W-:-:S02]  /*37a00*/  IMAD.MOV.U32 R19, RZ, RZ, R24 ;  /* 0x000000ffff137224 */ /* 0x000fc400078e0018 */
[----:B------:R-:W-:Y:S02]  /*37a10*/  IMAD.MOV.U32 R18, RZ, RZ, R25 ;  /* 0x000000ffff127224 */ /* 0x000fe400078e0019 */
[----:B---3--:R-:W2:Y:S01]  /*37a20*/  LDSM.16.MT88.4 R12, [R15+0x22000] ;  /* 0x022000000f0c783b */ /* 0x008ea20000004200 */
[----:B0-----:R-:W-:Y:S03]  /*37a30*/  STL.64 [R1+0x2fc8], R22 ;  /* 0x002fc81601007387 */ /* 0x001fe60000100a00 */
[----:B-1----:R-:W-:Y:S02]  /*37a40*/  STL.64 [R1+0x70], R8 ;  /* 0x0000700801007387 */ /* 0x002fe40000100a00 */
[----:B------:R0:W-:Y:S02]  /*37a50*/  STL.64 [R1+0x78], R10 ;  /* 0x0000780a01007387 */ /* 0x0001e40000100a00 */
[----:B------:R1:W-:Y:S01]  /*37a60*/  STL.64 [R1+0x2fc0], R20 ;  /* 0x002fc01401007387 */ /* 0x0003e20000100a00 */
[----:B------:R-:W3:Y:S01]  /*37a70*/  LDL.LU R24, [R1+0x210] ;  /* 0x0002100001187983 */ /* 0x000ee20000300800 */
[----:B------:R-:W3:Y:S02]  /*37a80*/  LDL.LU R25, [R1+0x214] ;  /* 0x0002140001197983 */ /* 0x000ee40000300800 */
[----:B0-----:R-:W-:-:S02]  /*37a90*/  IMAD.MOV.U32 R10, RZ, RZ, R17 ;  /* 0x000000ffff0a7224 */ /* 0x001fc400078e0011 */
[----:B------:R-:W-:Y:S02]  /*37aa0*/  IMAD.MOV.U32 R11, RZ, RZ, R16 ;  /* 0x000000ffff0b7224 */ /* 0x000fe400078e0010 */
[----:B------:R-:W-:Y:S02]  /*37ab0*/  IMAD.MOV.U32 R17, RZ, RZ, R26 ;  /* 0x000000ffff117224 */ /* 0x000fe400078e001a */
[----:B------:R-:W-:Y:S01]  /*37ac0*/  IMAD.MOV.U32 R16, RZ, RZ, R27 ;  /* 0x000000ffff107224 */ /* 0x000fe200078e001b */
[----:B------:R-:W4:Y:S01]  /*37ad0*/  LDL.LU R26, [R1+0x218] ;  /* 0x00021800011a7983 */ /* 0x000f220000300800 */
[----:B------:R-:W4:Y:S02]  /*37ae0*/  LDL.LU R27, [R1+0x21c] ;  /* 0x00021c00011b7983 */ /* 0x000f240000300800 */
[----:B-1----:R-:W2:Y:S02]  /*37af0*/  LDL.LU R20, [R1+0x2b0] ;  /* 0x0002b00001147983 */ /* 0x002ea40000300800 */
[----:B------:R-:W2:Y:S01]  /*37b00*/  LDL.LU R21, [R1+0x2b4] ;  /* 0x0002b40001157983 */ /* 0x000ea20000300800 */
[----:B------:R-:W2:Y:S01]  /*37b10*/  LDL.LU R22, [R1+0x2b8] ;  /* 0x0002b80001167983 */ /* 0x000ea20000300800 */
[----:B------:R-:W2:Y:S03]  /*37b20*/  LDL.LU R23, [R1+0x2bc] ;  /* 0x0002bc0001177983 */ /* 0x000ea60000300800 */
[----:B--2---:R-:W-:Y:S01]  /*37b30*/  STL.64 [R1+0x2fe8], R22 ;  /* 0x002fe81601007387 */ /* 0x004fe20000100a00 */
[----:B------:R0:W-:Y:S03]  /*37b40*/  STL.64 [R1+0x2fe0], R20 ;  /* 0x002fe01401007387 */ /* 0x0001e60000100a00 */
[----:B0-----:R-:W2:Y:S01]  /*37b50*/  LDL.LU R20, [R1+0x2c0] ;  /* 0x0002c00001147983 */ /* 0x001ea20000300800 */
[----:B------:R-:W2:Y:S02]  /*37b60*/  LDL.LU R21, [R1+0x2c4] ;  /* 0x0002c40001157983 */ /* 0x000ea40000300800 */
[----:B------:R-:W2:Y:S02]  /*37b70*/  LDL.LU R22, [R1+0x2c8] ;  /* 0x0002c80001167983 */ /* 0x000ea40000300800 */
[----:B------:R-:W2:Y:S02]  /*37b80*/  LDL.LU R23, [R1+0x2cc] ;  /* 0x0002cc0001177983 */ /* 0x000ea40000300800 */
[----:B--2---:R-:W-:Y:S01]  /*37b90*/  STL.64 [R1+0x3000], R22 ;  /* 0x0030001601007387 */ /* 0x004fe20000100a00 */
[----:B------:R0:W-:Y:S02]  /*37ba0*/  STL.64 [R1+0x2ff8], R20 ;  /* 0x002ff81401007387 */ /* 0x0001e40000100a00 */
[----:B0-----:R-:W-:-:S02]  /*37bb0*/  IMAD.MOV.U32 R21, RZ, RZ, R4 ;  /* 0x000000ffff157224 */ /* 0x001fc400078e0004 */
[----:B------:R-:W-:Y:S01]  /*37bc0*/  IMAD.MOV.U32 R20, RZ, RZ, R5 ;  /* 0x000000ffff147224 */ /* 0x000fe200078e0005 */
[----:B------:R-:W2:Y:S01]  /*37bd0*/  LDL.LU R4, [R1+0x2f0] ;  /* 0x0002f00001047983 */ /* 0x000ea20000300800 */
[----:B------:R-:W2:Y:S02]  /*37be0*/  LDL.LU R5, [R1+0x2f4] ;  /* 0x0002f40001057983 */ /* 0x000ea40000300800 */
[----:B------:R-:W2:Y:S02]  /*37bf0*/  LDL.LU R6, [R1+0x2f8] ;  /* 0x0002f80001067983 */ /* 0x000ea40000300800 */
[----:B------:R-:W2:Y:S02]  /*37c00*/  LDL.LU R7, [R1+0x2fc] ;  /* 0x0002fc0001077983 */ /* 0x000ea40000300800 */
[----:B--2---:R-:W-:Y:S01]  /*37c10*/  STL.64 [R1+0x3028], R6 ;  /* 0x0030280601007387 */ /* 0x004fe20000100a00 */
[----:B------:R0:W-:Y:S03]  /*37c20*/  STL.64 [R1+0x3020], R4 ;  /* 0x0030200401007387 */ /* 0x0001e60000100a00 */
[----:B0-----:R-:W2:Y:S01]  /*37c30*/  LDL.64 R4, [R1+0x10] ;  /* 0x0000100001047983 */ /* 0x001ea20000100a00 */
[----:B------:R-:W-:-:S02]  /*37c40*/  IMAD.MOV.U32 R6, RZ, RZ, R3 ;  /* 0x000000ffff067224 */ /* 0x000fc400078e0003 */
[----:B------:R-:W-:Y:S01]  /*37c50*/  IMAD.MOV.U32 R7, RZ, RZ, R2 ;  /* 0x000000ffff077224 */ /* 0x000fe200078e0002 */
[----:B--2---:R0:W-:Y:S02]  /*37c60*/  STL.64 [R1+0x3040], R4 ;  /* 0x0030400401007387 */ /* 0x0041e40000100a00 */
[----:B0-----:R-:W-:Y:S02]  /*37c70*/  IMAD.MOV.U32 R4, RZ, RZ, R11 ;  /* 0x000000ffff047224 */ /* 0x001fe400078e000b */
[----:B------:R-:W-:-:S05]  /*37c80*/  IMAD.MOV.U32 R5, RZ, RZ, R10 ;  /* 0x000000ffff057224 */ /* 0x000fca00078e000a */
[----:B------:R-:W-:Y:S01]  /*37c90*/  STL.64 [R1+0x3068], R4 ;  /* 0x0030680401007387 */ /* 0x000fe20000100a00 */
[----:B------:R0:W-:Y:S03]  /*37ca0*/  STL.64 [R1+0x3010], R20 ;  /* 0x0030101401007387 */ /* 0x0001e60000100a00 */
[----:B0-----:R-:W2:Y:S01]  /*37cb0*/  LDL.LU R20, [R1+0x2e0] ;  /* 0x0002e00001147983 */ /* 0x001ea20000300800 */
[----:B------:R-:W2:Y:S02]  /*37cc0*/  LDL.LU R21, [R1+0x2e4] ;  /* 0x0002e40001157983 */ /* 0x000ea40000300800 */
[----:B------:R-:W2:Y:S02]  /*37cd0*/  LDL.LU R22, [R1+0x2e8] ;  /* 0x0002e80001167983 */ /* 0x000ea40000300800 */
[----:B------:R-:W2:Y:S01]  /*37ce0*/  LDL.LU R23, [R1+0x2ec] ;  /* 0x0002ec0001177983 */ /* 0x000ea20000300800 */
[----:B------:R-:W3:Y:S01]  /*37cf0*/  LDL.LU R3, [R1+0x30dc] ;  /* 0x0030dc0001037983 */ /* 0x000ee20000300800 */
[----:B------:R-:W3:Y:S02]  /*37d00*/  LDL.LU R2, [R1+0x30d8] ;  /* 0x0030d80001027983 */ /* 0x000ee40000300800 */
[----:B------:R0:W-:Y:S02]  /*37d10*/  STL.64 [R1+0x3080], R6 ;  /* 0x0030800601007387 */ /* 0x0001e40000100a00 */
[----:B0-----:R-:W-:-:S02]  /*37d20*/  IMAD.MOV.U32 R6, RZ, RZ, R29 ;  /* 0x000000ffff067224 */ /* 0x001fc400078e001d */
[----:B------:R-:W-:Y:S01]  /*37d30*/  IMAD.MOV.U32 R7, RZ, RZ, R28 ;  /* 0x000000ffff077224 */ /* 0x000fe200078e001c */
[----:B--2---:R-:W-:Y:S01]  /*37d40*/  STL.64 [R1+0x3038], R22 ;  /* 0x0030381601007387 */ /* 0x004fe20000100a00 */
[----:B------:R0:W-:Y:S03]  /*37d50*/  STL.64 [R1+0x3030], R20 ;  /* 0x0030301401007387 */ /* 0x0001e60000100a00 */
[----:B0-----:R-:W2:Y:S01]  /*37d60*/  LDL.LU R20, [R1+0x300] ;  /* 0x0003000001147983 */ /* 0x001ea20000300800 */
[----:B------:R-:W2:Y:S02]  /*37d70*/  LDL.LU R21, [R1+0x304] ;  /* 0x0003040001157983 */ /* 0x000ea40000300800 */
[----:B------:R-:W2:Y:S02]  /*37d80*/  LDL.LU R22, [R1+0x308] ;  /* 0x0003080001167983 */ /* 0x000ea40000300800 */
[----:B------:R-:W2:Y:S01]  /*37d90*/  LDL.LU R23, [R1+0x30c] ;  /* 0x00030c0001177983 */ /* 0x000ea20000300800 */
[----:B------:R-:W2:Y:S01]  /*37da0*/  LDL.LU R29, [R1+0x30d4] ;  /* 0x0030d400011d7983 */ /* 0x000ea20000300800 */
[----:B------:R-:W4:Y:S02]  /*37db0*/  LDL.LU R28, [R1+0x30d0] ;  /* 0x0030d000011c7983 */ /* 0x000f240000300800 */
[----:B------:R3:W-:Y:S02]  /*37dc0*/  STL.64 [R1+0x3098], R6 ;  /* 0x0030980601007387 */ /* 0x0007e40000100a00 */
[----:B---3--:R-:W-:-:S02]  /*37dd0*/  IMAD.MOV.U32 R6, RZ, RZ, R2 ;  /* 0x000000ffff067224 */ /* 0x008fc400078e0002 */
[----:B------:R-:W-:Y:S01]  /*37de0*/  IMAD.MOV.U32 R7, RZ, RZ, R3 ;  /* 0x000000ffff077224 */ /* 0x000fe200078e0003 */
[----:B------:R-:W3:Y:S01]  /*37df0*/  LDL.LU R2, [R1+0x30cc] ;  /* 0x0030cc0001027983 */ /* 0x000ee20000300800 */
[----:B------:R-:W3:Y:S03]  /*37e00*/  LDL.LU R3, [R1+0x30c8] ;  /* 0x0030c80001037983 */ /* 0x000ee60000300800 */
[----:B------:R2:W-:Y:S01]  /*37e10*/  STL.64 [R1+0x30a8], R6 ;  /* 0x0030a80601007387 */ /* 0x0005e20000100a00 */
[----:B------:R-:W3:Y:S02]  /*37e20*/  LDL.LU R8, [R1+0x440] ;  /* 0x0004400001087983 */ /* 0x000ee40000300800 */
[----:B------:R-:W3:Y:S02]  /*37e30*/  LDL.LU R9, [R1+0x444] ;  /* 0x0004440001097983 */ /* 0x000ee40000300800 */
[----:B------:R-:W3:Y:S01]  /*37e40*/  LDL.LU R10, [R1+0x448] ;  /* 0x00044800010a7983 */ /* 0x000ee20000300800 */
[----:B------:R-:W3:Y:S01]  /*37e50*/  LDL.LU R11, [R1+0x44c] ;  /* 0x00044c00010b7983 */ /* 0x000ee20000300800 */
[----:B--2---:R-:W-:-:S02]  /*37e60*/  IMAD.MOV.U32 R7, RZ, RZ, R29 ;  /* 0x000000ffff077224 */ /* 0x004fc400078e001d */
[----:B----4-:R-:W-:Y:S01]  /*37e70*/  IMAD.MOV.U32 R6, RZ, RZ, R28 ;  /* 0x000000ffff067224 */ /* 0x010fe200078e001c */
[----:B---3--:R-:W-:Y:S01]  /*37e80*/  STL.64 [R1+0x30b8], R10 ;  /* 0x0030b80a01007387 */ /* 0x008fe20000100a00 */
[----:B------:R0:W-:Y:S02]  /*37e90*/  STL.64 [R1+0x30b0], R8 ;  /* 0x0030b00801007387 */ /* 0x0001e40000100a00 */
[----:B------:R-:W2:Y:S02]  /*37ea0*/  LDL.LU R28, [R1+0x30c4] ;  /* 0x0030c400011c7983 */ /* 0x000ea40000300800 */
[----:B------:R-:W3:Y:S01]  /*37eb0*/  LDL.LU R29, [R1+0x30c0] ;  /* 0x0030c000011d7983 */ /* 0x000ee20000300800 */
[----:B0-----:R-:W4:Y:S01]  /*37ec0*/  LDL.LU R8, [R1+0x430] ;  /* 0x0004300001087983 */ /* 0x001f220000300800 */
[----:B------:R-:W4:Y:S02]  /*37ed0*/  LDL.LU R9, [R1+0x434] ;  /* 0x0004340001097983 */ /* 0x000f240000300800 */
[----:B------:R-:W4:Y:S02]  /*37ee0*/  LDL.LU R10, [R1+0x438] ;  /* 0x00043800010a7983 */ /* 0x000f240000300800 */
[----:B------:R-:W4:Y:S01]  /*37ef0*/  LDL.LU R11, [R1+0x43c] ;  /* 0x00043c00010b7983 */ /* 0x000f220000300800 */
[----:B------:R-:W-:Y:S01]  /*37f00*/  STL.64 [R1+0x3050], R22 ;  /* 0x0030501601007387 */ /* 0x000fe20000100a00 */
        /* <DEDUP_REMOVED lines=16> */
[----:B------:R-:W2:Y:S01]  /*38010*/  LDL.LU R23, [R1+0x4ec] ;  /* 0x0004ec0001177983 */ /* 0x000ea20000300800 */
[----:B------:R-:W-:Y:S01]  /*38020*/  STL.64 [R1+0x2fd8], R26 ;  /* 0x002fd81a01007387 */ /* 0x000fe20000100a00 */
[----:B------:R0:W-:Y:S03]  /*38030*/  STL.64 [R1+0x2fd0], R24 ;  /* 0x002fd01801007387 */ /* 0x0001e60000100a00 */
[----:B0-----:R-:W2:Y:S01]  /*38040*/  LDL.64 R24, [R1+0x80] ;  /* 0x0000800001187983 */ /* 0x001ea20000100a00 */
[C---:B----4-:R-:W-:Y:S03]  /*38050*/  HMMA.16816.F32.BF16 R4, R16.reuse, R6, R8 ;  /* 0x000000061004723c */ /* 0x050fe60000041808 */
[----:B--2---:R0:W-:Y:S04]  /*38060*/  STL.64 [R1+0x2ff0], R24 ;  /* 0x002ff01801007387 */ /* 0x0041e80000100a00 */
[----:B0-----:R-:W2:Y:S04]  /*38070*/  LDL.64 R24, [R1+0x90] ;  /* 0x0000900001187983 */ /* 0x001ea80000100a00 */
[----:B--2---:R0:W-:Y:S04]  /*38080*/  STL.64 [R1+0x3008], R24 ;  /* 0x0030081801007387 */ /* 0x0041e80000100a00 */
[----:B0-----:R-:W2:Y:S01]  /*38090*/  LDL.LU R24, [R1+0x2d0] ;  /* 0x0002d00001187983 */ /* 0x001ea20000300800 */
[----:B------:R-:W2:Y:S02]  /*380a0*/  LDL.LU R25, [R1+0x2d4] ;  /* 0x0002d40001197983 */ /* 0x000ea40000300800 */
[----:B------:R-:W2:Y:S02]  /*380b0*/  LDL.LU R26, [R1+0x2d8] ;  /* 0x0002d800011a7983 */ /* 0x000ea40000300800 */
[----:B------:R-:W2:Y:S01]  /*380c0*/  LDL.LU R27, [R1+0x2dc] ;  /* 0x0002dc00011b7983 */ /* 0x000ea20000300800 */
[----:B------:R-:W-:Y:S01]  /*380d0*/  STL.64 [R1+0x2f48], R14 ;  /* 0x002f480e01007387 */ /* 0x000fe20000100a00 */
[----:B------:R0:W-:Y:S03]  /*380e0*/  STL.64 [R1+0x2f40], R12 ;  /* 0x002f400c01007387 */ /* 0x0001e60000100a00 */
[----:B0-----:R-:W4:Y:S01]  /*380f0*/  LDL.64 R12, [R1+0x70] ;  /* 0x00007000010c7983 */ /* 0x001f220000100a00 */
[----:B------:R-:W2:Y:S02]  /*38100*/  LDL.LU.64 R10, [R1+0x30b8] ;  /* 0x0030b800010a7983 */ /* 0x000ea40000300a00 */
[----:B------:R-:W2:Y:S02]  /*38110*/  LDL.LU.64 R8, [R1+0x30b0] ;  /* 0x0030b00001087983 */ /* 0x000ea40000300a00 */
[----:B------:R-:W-:Y:S01]  /*38120*/  STL.64 [R1+0x460], R4 ;  /* 0x0004600401007387 */ /* 0x000fe20000100a00 */
[----:B------:R0:W-:Y:S04]  /*38130*/  STL.64 [R1+0x468], R6 ;  /* 0x0004680601007387 */ /* 0x0001e80000100a00 */
[----:B0-----:R-:W2:Y:S02]  /*38140*/  LDL.LU.64 R6, [R1+0x30a8] ;  /* 0x0030a80001067983 */ /* 0x001ea40000300a00 */
[----:B--2---:R-:W-:Y:S02]  /*38150*/  HMMA.16816.F32.BF16 R4, R16, R6, R8 ;  /* 0x000000061004723c */ /* 0x004fe40000041808 */
[----:B------:R-:W2:Y:S11]  /*38160*/  LDL.LU.64 R8, [R1+0x30a0] ;  /* 0x0030a00001087983 */ /* 0x000eb60000300a00 */
[----:B------:R-:W-:Y:S10]  /*38170*/  @!UPT UIADD3 URZ, URZ, URZ, URZ ;  /* 0x0000003f3f3ff290 */ /* 0x000ff4000fffe03f */
[----:B------:R0:W-:Y:S04]  /*38180*/  STL.64 [R1+0x458], R6 ;  /* 0x0004580601007387 */ /* 0x0001e80000100a00 */
[----:B0-----:R-:W2:Y:S01]  /*38190*/  LDL.LU.64 R6, [R1+0x3098] ;  /* 0x0030980001067983 */ /* 0x001ea20000300a00 */
[----:B------:R-:W-:Y:S02]  /*381a0*/  IMAD.MOV.U32 R10, RZ, RZ, R4 ;  /* 0x000000ffff0a7224 */ /* 0x000fe400078e0004 */
[----:B------:R-:W-:-:S03]  /*381b0*/  IMAD.MOV.U32 R11, RZ, RZ, R5 ;  /* 0x000000ffff0b7224 */ /* 0x000fc600078e0005 */
[----:B------:R-:W-:Y:S02]  /*381c0*/  STL [R1+0x2c74], R10 ;  /* 0x002c740a01007387 */ /* 0x000fe40000100800 */
[----:B------:R-:W-:Y:S01]  /*381d0*/  STL [R1+0x2c70], R11 ;  /* 0x002c700b01007387 */ /* 0x000fe20000100800 */
[C---:B--2---:R-:W-:Y:S01]  /*381e0*/  HMMA.16816.F32.BF16 R4, R16.reuse, R6, R20 ;  /* 0x000000061004723c */ /* 0x044fe20000041814 */
[----:B------:R-:W2:Y:S01]  /*381f0*/  LDL.LU.64 R22, [R1+0x3090] ;  /* 0x0030900001167983 */ /* 0x000ea20000300a00 */
[----:B------:R-:W2:Y:S11]  /*38200*/  LDL.LU.64 R20, [R1+0x3088] ;  /* 0x0030880001147983 */ /* 0x000eb60000300a00 */
[----:B------:R-:W-:Y:S10]  /*38210*/  @!UPT UIADD3 URZ, URZ, URZ, URZ ;  /* 0x0000003f3f3ff290 */ /* 0x000ff4000fffe03f */
        /* <DEDUP_REMOVED lines=8> */
[----:B------:R-:W-:Y:S01]  /*382a0*/  STL.64 [R1+0x320], R16 ;  /* 0x0003201001007387 */ /* 0x000fe20000100a00 */
[----:B------:R0:W-:Y:S03]  /*382b0*/  STL.64 [R1+0x328], R18 ;  /* 0x0003281201007387 */ /* 0x0001e60000100a00 */
[----:B0-----:R-:W2:Y:S01]  /*382c0*/  LDL.LU.64 R18, [R1+0x3060] ;  /* 0x0030600001127983 */ /* 0x001ea20000300a00 */
[----:B------:R-:W2:Y:S02]  /*382d0*/  LDL.LU.64 R16, [R1+0x3058] ;  /* 0x0030580001107983 */ /* 0x000ea40000300a00 */
[C---:B--2---:R-:W-:Y:S01]  /*382e0*/  HMMA.16816.F32.BF16 R4, R16.reuse, R4, R20 ;  /* 0x000000041004723c */ /* 0x044fe20000041814 */
[----:B------:R-:W2:Y:S01]  /*382f0*/  LDL.LU.64 R22, [R1+0x3050] ;  /* 0x0030500001167983 */ /* 0x000ea20000300a00 */
[----:B------:R-:W2:Y:S11]  /*38300*/  LDL.LU.64 R20, [R1+0x3048] ;  /* 0x0030480001147983 */ /* 0x000eb60000300a00 */
[----:B------:R-:W-:Y:S10]  /*38310*/  @!UPT UIADD3 URZ, URZ, URZ, URZ ;  /* 0x0000003f3f3ff290 */ /* 0x000ff4000fffe03f */
[----:B------:R0:W-:Y:S01]  /*38320*/  STL.64 [R1+0x310], R4 ;  /* 0x0003100401007387 */ /* 0x0001e20000100a00 */
[----:B------:R-:W-:Y:S03]  /*38330*/  STL.64 [R1+0x318], R6 ;  /* 0x0003180601007387 */ /* 0x000fe60000100a00 */
        /* <DEDUP_REMOVED lines=10> */
[----:B------:R-:W2:Y:S02]  /*383e0*/  LDL.LU.64 R4, [R1+0x3020] ;  /* 0x0030200001047983 */ /* 0x000ea40000300a00 */
[C---:B--2---:R-:W-:Y:S11]  /*383f0*/  HMMA.16816.F32.BF16 R4, R16.reuse, R8, R4 ;  /* 0x000000081004723c */ /* 0x044ff60000041804 */
[----:B------:R-:W-:Y:S11]  /*38400*/  @!UPT UIADD3 URZ, URZ, URZ, URZ ;  /* 0x0000003f3f3ff290 */ /* 0x000ff6000fffe03f */
[----:B------:R-:W-:Y:S01]  /*38410*/  @!UPT UIADD3 URZ, URZ, URZ, URZ ;  /* 0x0000003f3f3ff290 */ /* 0x000fe2000fffe03f */
[----:B------:R0:W-:Y:S01]  /*38420*/  STL.64 [R1+0x2f0], R4 ;  /* 0x0002f00401007387 */ /* 0x0001e20000100a00 */
[----:B------:R-:W-:Y:S03]  /*38430*/  STL.64 [R1+0x2f8], R6 ;  /* 0x0002f80601007387 */ /* 0x000fe60000100a00 */
[----:B0-----:R-:W2:Y:S01]  /*38440*/  LDL.LU.64 R4, [R1+0x3018] ;  /* 0x0030180001047983 */ /* 0x001ea20000300a00 */
[----:B------:R-:W-:Y:S01]  /*38450*/  STL.64 [R1+0x2f90], R8 ;  /* 0x002f900801007387 */ /* 0x000fe20000100a00 */
[----:B--2---:R-:W-:Y:S11]  /*38460*/  HMMA.16816.F32.BF16 R20, R16, R4, R20 ;  /* 0x000000041014723c */ /* 0x004ff60000041814 */
[----:B------:R-:W-:Y:S11]  /*38470*/  @!UPT UIADD3 URZ, URZ, URZ, URZ ;  /* 0x0000003f3f3ff290 */ /* 0x000ff6000fffe03f */
[----:B------:R-:W-:Y:S01]  /*38480*/  @!UPT UIADD3 URZ, URZ, URZ, URZ ;  /* 0x0000003f3f3ff290 */ /* 0x000fe2000fffe03f */
[----:B------:R0:W-:Y:S01]  /*38490*/  STL.64 [R1+0x2e0], R20 ;  /* 0x0002e01401007387 */ /* 0x0001e20000100a00 */
[----:B------:R1:W-:Y:S03]  /*384a0*/  STL [R1+0x2e8], R22 ;  /* 0x0002e81601007387 */ /* 0x0003e60000100800 */
[----:B0-----:R-:W1:Y:S01]  /*384b0*/  LDL.LU.64 R20, [R1+0x3010] ;  /* 0x0030100001147983 */ /* 0x001e620000300a00 */
[----:B------:R-:W-:-:S05]  /*384c0*/  IMAD.MOV.U32 R0, RZ, RZ, R23 ;  /* 0x000000ffff007224 */ /* 0x000fca00078e0017 */
[----:B------:R-:W-:Y:S01]  /*384d0*/  STL [R1+0x2c78], R0 ;  /* 0x002c780001007387 */ /* 0x000fe20000100800 */
[C---:B-1----:R-:W-:Y:S03]  /*384e0*/  HMMA.16816.F32.BF16 R20, R16.reuse, R20, R24 ;  /* 0x000000141014723c */ /* 0x042fe60000041818 */
[----:B------:R-:W2:Y:S11]  /*384f0*/  LDL.LU.64 R24, [R1+0x3008] ;  /* 0x0030080001187983 */ /* 0x000eb60000300a00 */
[----:B------:R-:W-:Y:S09]  /*38500*/  @!UPT UIADD3 URZ, URZ, URZ, URZ ;  /* 0x0000003f3f3ff290 */ /* 0x000ff2000fffe03f */
[----:B------:R-:W-:Y:S01]  /*38510*/  STL.64 [R1+0x2d0], R20 ;  /* 0x0002d01401007387 */ /* 0x000fe20000100a00 */
[----:B------:R0:W-:Y:S03]  /*38520*/  STL.64 [R1+0x2d8], R22 ;  /* 0x0002d81601007387 */ /* 0x0001e60000100a00 */
[----:B0-----:R-:W3:Y:S01]  /*38530*/  LDL.LU.64 R22, [R1+0x3000] ;  /* 0x0030000001167983 */ /* 0x001ee20000300a00 */
[----:B------:R-:W3:Y:S02]  /*38540*/  LDL.LU.64 R20, [R1+0x2ff8] ;  /* 0x002ff80001147983 */ /* 0x000ee40000300a00 */
[----:B--2---:R-:W-:Y:S02]  /*38550*/  IMAD.MOV.U32 R9, RZ, RZ, R24 ;  /* 0x000000ffff097224 */ /* 0x004fe400078e0018 */
[----:B------:R-:W-:Y:S01]  /*38560*/  IMAD.MOV.U32 R8, RZ, RZ, R25 ;  /* 0x000000ffff087224 */ /* 0x000fe200078e0019 */
[----:B---3--:R-:W-:Y:S01]  /*38570*/  HMMA.16816.F32.BF16 R20, R16, R24, R20 ;  /* 0x000000181014723c */ /* 0x008fe20000041814 */
[----:B------:R-:W2:Y:S11]  /*38580*/  LDL.LU.64 R24, [R1+0x2ff0] ;  /* 0x002ff00001187983 */ /* 0x000eb60000300a00 */
[----:B------:R-:W-:Y:S11]  /*38590*/  @!UPT UIADD3 URZ, URZ, URZ, URZ ;  /* 0x0000003f3f3ff290 */ /* 0x000ff6000fffe03f */
[----:B------:R-:W-:Y:S01]  /*385a0*/  STL.64 [R1+0x2c0], R20 ;  /* 0x0002c01401007387 */ /* 0x000fe20000100a00 */
[----:B------:R0:W-:Y:S02]  /*385b0*/  STL [R1+0x2c8], R22 ;  /* 0x0002c81601007387 */ /* 0x0001e40000100800 */
[----:B------:R-:W-:Y:S02]  /*385c0*/  IMAD.MOV.U32 R6, RZ, RZ, R23 ;  /* 0x000000ffff067224 */ /* 0x000fe400078e0017 */
[----:B0-----:R-:W3:Y:S01]  /*385d0*/  LDL.LU.64 R22, [R1+0x2fe8] ;  /* 0x002fe80001167983 */ /* 0x001ee20000300a00 */
[----:B------:R-:W3:Y:S02]  /*385e0*/  LDL.LU.64 R20, [R1+0x2fe0] ;  /* 0x002fe00001147983 */ /* 0x000ee40000300a00 */
[----:B------:R-:W4:Y:S02]  /*385f0*/  LDL R0, [R1+0x5a8] ;  /* 0x0005a80001007983 */ /* 0x000f240000100800 */
[----:B------:R0:W-:Y:S01]  /*38600*/  STL [R1+0x2c7c], R6 ;  /* 0x002c7c0601007387 */ /* 0x0001e20000100800 */
[----:B------:R-:W4:Y:S01]  /*38610*/  LDL.LU.64 R26, [R1+0x2fd8] ;  /* 0x002fd800011a7983 */ /* 0x000f220000300a00 */
[----:B--2---:R-:W-:-:S02]  /*38620*/  IMAD.MOV.U32 R14, RZ, RZ, R24 ;  /* 0x000000ffff0e7224 */ /* 0x004fc400078e0018 */
[----:B0-----:R-:W-:Y:S01]  /*38630*/  IMAD.MOV.U32 R6, RZ, RZ, R25 ;  /* 0x000000ffff067224 */ /* 0x001fe200078e0019 */
[C---:B---3--:R-:W-:Y:S01]  /*38640*/  HMMA.16816.F32.BF16 R20, R16.reuse, R24, R20 ;  /* 0x000000181014723c */ /* 0x048fe20000041814 */
[----:B------:R-:W4:Y:S11]  /*38650*/  LDL.LU.64 R24, [R1+0x2fd0] ;  /* 0x002fd00001187983 */ /* 0x000f360000300a00 */
[----:B------:R-:W-:Y:S11]  /*38660*/  @!UPT UIADD3 URZ, URZ, URZ, URZ ;  /* 0x0000003f3f3ff290 */ /* 0x000ff6000fffe03f */
[----:B------:R-:W-:Y:S01]  /*38670*/  STL [R1+0x2b4], R21 ;  /* 0x0002b41501007387 */ /* 0x000fe20000100800 */
[----:B------:R-:W-:Y:S02]  /*38680*/  IMAD.MOV.U32 R7, RZ, RZ, R20 ;  /* 0x000000ffff077224 */ /* 0x000fe400078e0014 */
[----:B------:R0:W-:Y:S02]  /*38690*/  STL.64 [R1+0x2b8], R22 ;  /* 0x0002b81601007387 */ /* 0x0001e40000100a00 */
[----:B0-----:R-:W2:Y:S01]  /*386a0*/  LDL.LU.64 R22, [R1+0x2fc8] ;  /* 0x002fc80001167983 */ /* 0x001ea20000300a00 */
[----:B------:R-:W2:Y:S02]  /*386b0*/  LDL.LU.64 R20, [R1+0x2fc0] ;  /* 0x002fc00001147983 */ /* 0x000ea40000300a00 */
[----:B------:R-:W-:Y:S02]  /*386c0*/  STL [R1+0x2fb8], R7 ;  /* 0x002fb80701007387 */ /* 0x000fe40000100800 */
[----:B------:R0:W-:Y:S01]  /*386d0*/  STL.64 [R1+0x2fb0], R4 ;  /* 0x002fb00401007387 */ /* 0x0001e20000100a00 */
[----:B----4-:R-:W-:Y:S07]  /*386e0*/  HMMA.16816.F32.BF16 R24, R16, R12, R24 ;  /* 0x0000000c1018723c */ /* 0x010fee0000041818 */
[----:B------:R-:W-:-:S02]  /*386f0*/  IMAD.MOV.U32 R16, RZ, RZ, R14 ;  /* 0x000000ffff107224 */ /* 0x000fc400078e000e */
[----:B------:R-:W-:Y:S11]  /*38700*/  IMAD.MOV.U32 R17, RZ, RZ, R6 ;  /* 0x000000ffff117224 */ /* 0x000ff600078e0006 */
[----:B------:R-:W-:Y:S03]  /*38710*/  @!UPT UIADD3 URZ, URZ, URZ, URZ ;  /* 0x0000003f3f3ff290 */ /* 0x000fe6000fffe03f */
[----:B------:R-:W-:Y:S01]  /*38720*/  STL.64 [R1+0x210], R24 ;  /* 0x0002101801007387 */ /* 0x000fe20000100a00 */
[----:B------:R-:W-:Y:S02]  /*38730*/  STL.64 [R1+0x218], R26 ;  /* 0x0002181a01007387 */ /* 0x000fe40000100a00 */
[----:B------:R1:W-:Y:S02]  /*38740*/  STL.64 [R1+0x2f58], R16 ;  /* 0x002f581001007387 */ /* 0x0003e40000100a00 */
[----:B0-----:R-:W2:Y:S02]  /*38750*/  LDL.64 R4, [R1+0x20] ;  /* 0x0000200001047983 */ /* 0x001ea40000100a00 */
[----:B-1----:R-:W-:Y:S02]  /*38760*/  IMAD.MOV.U32 R16, RZ, RZ, R9 ;  /* 0x000000ffff107224 */ /* 0x002fe400078e0009 */
[----:B------:R-:W-:Y:S02]  /*38770*/  IMAD.MOV.U32 R17, RZ, RZ, R8 ;  /* 0x000000ffff117224 */ /* 0x000fe400078e0008 */
[----:B------:R-:W-:-:S02]  /*38780*/  IMAD.MOV.U32 R8, RZ, RZ, R11 ;  /* 0x000000ffff087224 */ /* 0x000fc400078e000b */
[----:B------:R-:W-:-:S05]  /*38790*/  IMAD.MOV.U32 R9, RZ, RZ, R10 ;  /* 0x000000ffff097224 */ /* 0x000fca00078e000a */
[----:B------:R0:W-:Y:S04]  /*387a0*/  STL.64 [R1+0x2fa8], R8 ;  /* 0x002fa80801007387 */ /* 0x0001e80000100a00 */
[----:B0-----:R-:W2:Y:S01]  /*387b0*/  LDL.LU R8, [R1+0x180] ;  /* 0x0001800001087983 */ /* 0x001ea20000300800 */
[----:B------:R-:W2:Y:S02]  /*387c0*/  LDL.LU R9, [R1+0x184] ;  /* 0x0001840001097983 */ /* 0x000ea40000300800 */
[----:B------:R-:W2:Y:S02]  /*387d0*/  LDL.LU R10, [R1+0x188] ;  /* 0x00018800010a7983 */ /* 0x000ea40000300800 */
[----:B------:R-:W2:Y:S01]  /*387e0*/  LDL.LU R11, [R1+0x18c] ;  /* 0x00018c00010b7983 */ /* 0x000ea20000300800 */
[----:B------:R0:W-:Y:S04]  /*387f0*/  STL.64 [R1+0x2f70], R16 ;  /* 0x002f701001007387 */ /* 0x0001e80000100a00 */
[----:B0-----:R-:W3:Y:S04]  /*38800*/  LDL.64 R16, [R1+0xa0] ;  /* 0x0000a00001107983 */ /* 0x001ee80000100a00 */
[----:B---3--:R0:W-:Y:S04]  /*38810*/  STL.64 [R1+0x2f78], R16 ;  /* 0x002f781001007387 */ /* 0x0081e80000100a00 */
        /* <DEDUP_REMOVED lines=16> */
[----:B------:R-:W4:Y:S01]  /*38920*/  LDL R27, [R1+0x5ac] ;  /* 0x0005ac00011b7983 */ /* 0x000f220000100800 */
[----:B--2---:R-:W-:Y:S03]  /*38930*/  HMMA.16816.F32.BF16 R8, R20, R4, R8 ;  /* 0x000000041408723c */ /* 0x004fe60000041808 */
[----:B----4-:R0:W-:Y:S01]  /*38940*/  STL [R1+0x2f50], R27 ;  /* 0x002f501b01007387 */ /* 0x0101e20000100800 */
[----:B------:R-:W2:Y:S02]  /*38950*/  LDL.LU R24, [R1+0x120] ;  /* 0x0001200001187983 */ /* 0x000ea40000300800 */
[----:B------:R-:W2:Y:S02]  /*38960*/  LDL.LU R25, [R1+0x124] ;  /* 0x0001240001197983 */ /* 0x000ea40000300800 */
[----:B------:R-:W4:Y:S01]  /*38970*/  LDL.LU R26, [R1+0x128] ;  /* 0x00012800011a7983 */ /* 0x000f220000300800 */
[----:B0-----:R-:W4:Y:S01]  /*38980*/  LDL.LU R27, [R1+0x12c] ;  /* 0x00012c00011b7983 */ /* 0x001f220000300800 */
[----:B------:R-:W-:-:S02]  /*38990*/  IMAD.MOV.U32 R14, RZ, RZ, R4 ;  /* 0x000000ffff0e7224 */ /* 0x000fc400078e0004 */
[----:B------:R-:W-:Y:S01]  /*389a0*/  IMAD.MOV.U32 R6, RZ, RZ, R5 ;  /* 0x000000ffff067224 */ /* 0x000fe200078e0005 */
[----:B----4-:R-:W-:Y:S01]  /*389b0*/  STL.64 [R1+0x2f68], R26 ;  /* 0x002f681a01007387 */ /* 0x010fe20000100a00 */
[----:B--2---:R0:W-:Y:S02]  /*389c0*/  STL.64 [R1+0x2f60], R24 ;  /* 0x002f601801007387 */ /* 0x0041e40000100a00 */
[----:B------:R-:W2:Y:S02]  /*389d0*/  LDL.LU R7, [R1+0x2fb8] ;  /* 0x002fb80001077983 */ /* 0x000ea40000300800 */
[----:B------:R-:W4:Y:S02]  /*389e0*/  LDL.LU.64 R4, [R1+0x2fb0] ;  /* 0x002fb00001047983 */ /* 0x000f240000300a00 */
[----:B0-----:R-:W-:Y:S02]  /*389f0*/  IMAD.MOV.U32 R24, RZ, RZ, R29 ;  /* 0x000000ffff187224 */ /* 0x001fe400078e001d */
[----:B------:R-:W-:-:S02]  /*38a00*/  IMAD.MOV.U32 R25, RZ, RZ, R28 ;  /* 0x000000ffff197224 */ /* 0x000fc400078e001c */
[----:B------:R-:W-:Y:S02]  /*38a10*/  IMAD.MOV.U32 R29, RZ, RZ, R8 ;  /* 0x000000ffff1d7224 */ /* 0x000fe400078e0008 */
[----:B------:R-:W-:Y:S02]  /*38a20*/  IMAD.MOV.U32 R28, RZ, RZ, R9 ;  /* 0x000000ffff1c7224 */ /* 0x000fe400078e0009 */
[----:B------:R-:W3:Y:S01]  /*38a30*/  LDL.LU.64 R8, [R1+0x2fa8] ;  /* 0x002fa80001087983 */ /* 0x000ee20000300a00 */
[----:B------:R-:W-:Y:S02]  /*38a40*/  IMAD.MOV.U32 R26, RZ, RZ, R3 ;  /* 0x000000ffff1a7224 */ /* 0x000fe400078e0003 */
[----:B------:R-:W-:Y:S02]  /*38a50*/  IMAD.MOV.U32 R27, RZ, RZ, R2 ;  /* 0x000000ffff1b7224 */ /* 0x000fe400078e0002 */
[----:B------:R-:W-:Y:S02]  /*38a60*/  IMAD.MOV.U32 R3, RZ, RZ, R10 ;  /* 0x000000ffff037224 */ /* 0x000fe400078e000a */
[----:B------:R-:W-:-:S03]  /*38a70*/  IMAD.MOV.U32 R2, RZ, RZ, R11 ;  /* 0x000000ffff027224 */ /* 0x000fc600078e000b */
[----:B------:R-:W-:Y:S01]  /*38a80*/  STL [R1+0x2cc0], R3 ;  /* 0x002cc00301007387 */ /* 0x000fe20000100800 */
[----:B------:R-:W-:Y:S02]  /*38a90*/  STL [R1+0x2cbc], R28 ;  /* 0x002cbc1c01007387 */ /* 0x000fe40000100800 */
[----:B------:R0:W-:Y:S02]  /*38aa0*/  STL [R1+0x2cb8], R29 ;  /* 0x002cb81d01007387 */ /* 0x0001e40000100800 */
[----:B0-----:R-:W2:Y:S01]  /*38ab0*/  LDL R29, [R1+0x760] ;  /* 0x00076000011d7983 */ /* 0x001ea20000100800 */
[C---:B---3--:R-:W-:Y:S03]  /*38ac0*/  HMMA.16816.F32.BF16 R8, R20.reuse, R8, R16 ;  /* 0x000000081408723c */ /* 0x048fe60000041810 */
[----:B------:R-:W3:Y:S01]  /*38ad0*/  LDL.LU.64 R18, [R1+0x2fa0] ;  /* 0x002fa00001127983 */ /* 0x000ee20000300a00 */
[----:B------:R-:W3:Y:S11]  /*38ae0*/  LDL.LU.64 R16, [R1+0x2f98] ;  /* 0x002f980001107983 */ /* 0x000ef60000300a00 */
[----:B------:R-:W-:Y:S08]  /*38af0*/  @!UPT UIADD3 URZ, URZ, URZ, URZ ;  /* 0x0000003f3f3ff290 */ /* 0x000ff0000fffe03f */
[----:B------:R0:W-:Y:S01]  /*38b00*/  STL.64 [R1+0x170], R8 ;  /* 0x0001700801007387 */ /* 0x0001e20000100a00 */
[----:B------:R-:W-:Y:S03]  /*38b10*/  STL.64 [R1+0x178], R10 ;  /* 0x0001780a01007387 */ /* 0x000fe60000100a00 */
[----:B0-----:R-:W3:Y:S02]  /*38b20*/  LDL.LU.64 R8, [R1+0x2f90] ;  /* 0x002f900001087983 */ /* 0x001ee40000300a00 */
[C---:B---3--:R-:W-:Y:S11]  /*38b30*/  HMMA.16816.F32.BF16 R16, R20.reuse, R8, R16 ;  /* 0x000000081410723c */ /* 0x048ff60000041810 */
[----:B------:R-:W-:Y:S11]  /*38b40*/  @!UPT UIADD3 URZ, URZ, URZ, URZ ;  /* 0x0000003f3f3ff290 */ /* 0x000ff6000fffe03f */
[----:B------:R-:W-:Y:S01]  /*38b50*/  @!UPT UIADD3 URZ, URZ, URZ, URZ ;  /* 0x0000003f3f3ff290 */ /* 0x000fe2000fffe03f */
[----:B------:R-:W-:Y:S01]  /*38b60*/  STL.64 [R1+0x160], R16 ;  /* 0x0001601001007387 */ /* 0x000fe20000100a00 */
[----:B------:R0:W-:Y:S03]  /*38b70*/  STL.64 [R1+0x168], R18 ;  /* 0x0001681201007387 */ /* 0x0001e60000100a00 */
[----:B0-----:R-:W4:Y:S01]  /*38b80*/  LDL.LU.64 R18, [R1+0x2f88] ;  /* 0x002f880001127983 */ /* 0x001f220000300a00 */
[----:B------:R-:W4:Y:S02]  /*38b90*/  LDL.LU.64 R16, [R1+0x2f80] ;  /* 0x002f800001107983 */ /* 0x000f240000300a00 */
[----:B------:R0:W-:Y:S02]  /*38ba0*/  STL.64 [R1+0x2f20], R8 ;  /* 0x002f200801007387 */ /* 0x0001e40000100a00 */
[----:B0-----:R-:W3:Y:S01]  /*38bb0*/  LDL.LU R8, [R1+0x140] ;  /* 0x0001400001087983 */ /* 0x001ee20000300800 */
[----:B------:R-:W3:Y:S02]  /*38bc0*/  LDL.LU R9, [R1+0x144] ;  /* 0x0001440001097983 */ /* 0x000ee40000300800 */
[----:B------:R-:W3:Y:S02]  /*38bd0*/  LDL.LU R10, [R1+0x148] ;  /* 0x00014800010a7983 */ /* 0x000ee40000300800 */
[----:B------:R-:W3:Y:S01]  /*38be0*/  LDL.LU R11, [R1+0x14c] ;  /* 0x00014c00010b7983 */ /* 0x000ee20000300800 */
[C---:B----4-:R-:W-:Y:S11]  /*38bf0*/  HMMA.16816.F32.BF16 R16, R20.reuse, R4, R16 ;  /* 0x000000041410723c */ /* 0x050ff60000041810 */
[----:B------:R-:W-:Y:S11]  /*38c00*/  @!UPT UIADD3 URZ, URZ, URZ, URZ ;  /* 0x0000003f3f3ff290 */ /* 0x000ff6000fffe03f */
[----:B------:R-:W-:Y:S01]  /*38c10*/  @!UPT UIADD3 URZ, URZ, URZ, URZ ;  /* 0x0000003f3f3ff290 */ /* 0x000fe2000fffe03f */
[----:B------:R0:W-:Y:S01]  /*38c20*/  STL.64 [R1+0x150], R16 ;  /* 0x0001501001007387 */ /* 0x0001e20000100a00 */
[----:B------:R-:W-:Y:S03]  /*38c30*/  STL.64 [R1+0x158], R18 ;  /* 0x0001581201007387 */ /* 0x000fe60000100a00 */
[----:B0-----:R-:W3:Y:S02]  /*38c40*/  LDL.LU.64 R16, [R1+0x2f78] ;  /* 0x002f780001107983 */ /* 0x001ee40000300a00 */
[C---:B---3--:R-:W-:Y:S01]  /*38c50*/  HMMA.16816.F32.BF16 R8, R20.reuse, R16, R8 ;  /* 0x000000101408723c */ /* 0x048fe20000041808 */
[----:B------:R-:W-:Y:S11]  /*38c60*/  IMAD.MOV.U32 R3, RZ, RZ, R17 ;  /* 0x000000ffff037224 */ /* 0x000ff600078e0011 */
[----:B------:R-:W-:Y:S11]  /*38c70*/  @!UPT UIADD3 URZ, URZ, URZ, URZ ;  /* 0x0000003f3f3ff290 */ /* 0x000ff6000fffe03f */
[----:B------:R0:W-:Y:S01]  /*38c80*/  STL.64 [R1+0x140], R8 ;  /* 0x0001400801007387 */ /* 0x0001e20000100a00 */
[----:B------:R-:W-:Y:S02]  /*38c90*/  STL.64 [R1+0x148], R10 ;  /* 0x0001480a01007387 */ /* 0x000fe40000100a00 */
[----:B0-----:R-:W-:Y:S02]  /*38ca0*/  IMAD.MOV.U32 R8, RZ, RZ, R16 ;  /* 0x000000ffff087224 */ /* 0x001fe400078e0010 */
[----:B------:R-:W3:Y:S02]  /*38cb0*/  LDL.LU.64 R16, [R1+0x2f70] ;  /* 0x002f700001107983 */ /* 0x000ee40000300a00 */
[C---:B---3--:R-:W-:Y:S02]  /*38cc0*/  HMMA.16816.F32.BF16 R16, R20.reuse, R16, R24 ;  /* 0x000000101410723c */ /* 0x048fe40000041818 */
[----:B------:R-:W3:Y:S01]  /*38cd0*/  LDL.LU.64 R26, [R1+0x2f68] ;  /* 0x002f6800011a7983 */ /* 0x000ee20000300a00 */
[----:B------:R-:W3:Y:S11]  /*38ce0*/  LDL.LU.64 R24, [R1+0x2f60] ;  /* 0x002f600001187983 */ /* 0x000ef60000300a00 */
[----:B------:R-:W-:Y:S09]  /*38cf0*/  @!UPT UIADD3 URZ, URZ, URZ, URZ ;  /* 0x0000003f3f3ff290 */ /* 0x000ff2000fffe03f */
[----:B------:R0:W-:Y:S01]  /*38d00*/  STL.64 [R1+0x130], R16 ;  /* 0x0001301001007387 */ /* 0x0001e20000100a00 */
[----:B------:R-:W-:Y:S03]  /*38d10*/  STL.64 [R1+0x138], R18 ;  /* 0x0001381201007387 */ /* 0x000fe60000100a00 */
[----:B0-----:R-:W3:Y:S02]  /*38d20*/  LDL.LU.64 R16, [R1+0x2f58] ;  /* 0x002f580001107983 */ /* 0x001ee40000300a00 */
[----:B---3--:R-:W-:Y:S02]  /*38d30*/  HMMA.16816.F32.BF16 R24, R20, R16, R24 ;  /* 0x000000101418723c */ /* 0x008fe40000041818 */
[----:B------:R0:W-:Y:S04]  /*38d40*/  STL.64 [R1+0x2ed8], R16 ;  /* 0x002ed81001007387 */ /* 0x0001e80000100a00 */
[----:B0-----:R-:W3:Y:S11]  /*38d50*/  LDL.LU R16, [R1+0x2a0] ;  /* 0x0002a00001107983 */ /* 0x001ef60000300800 */
[----:B------:R-:W-:Y:S06]  /*38d60*/  @!UPT UIADD3 URZ, URZ, URZ, URZ ;  /* 0x0000003f3f3ff290 */ /* 0x000fec000fffe03f */
[----:B------:R0:W-:Y:S01]  /*38d70*/  STL.64 [R1+0x120], R24 ;  /* 0x0001201801007387 */ /* 0x0001e20000100a00 */
[----:B------:R1:W-:Y:S02]  /*38d80*/  STL.64 [R1+0x128], R26 ;  /* 0x0001281a01007387 */ /* 0x0003e40000100a00 */
[----:B------:R-:W3:Y:S02]  /*38d90*/  LDL.LU R17, [R1+0x2a4] ;  /* 0x0002a40001117983 */ /* 0x000ee40000300800 */
[----:B------:R-:W4:Y:S01]  /*38da0*/  LDL.LU R18, [R1+0x2a8] ;  /* 0x0002a80001127983 */ /* 0x000f220000300800 */
[----:B------:R-:W4:Y:S04]  /*38db0*/  LDL.LU R19, [R1+0x2ac] ;  /* 0x0002ac0001137983 */ /* 0x000f280000300800 */
[----:B0-----:R-:W2:Y:S01]  /*38dc0*/  LDL.LU R24, [R1+0xb0] ;  /* 0x0000b00001187983 */ /* 0x001ea20000300800 */
[----:B------:R-:W2:Y:S02]  /*38dd0*/  LDL.LU R25, [R1+0xb4] ;  /* 0x0000b40001197983 */ /* 0x000ea40000300800 */
[----:B-1----:R-:W2:Y:S02]  /*38de0*/  LDL.LU R26, [R1+0xb8] ;  /* 0x0000b800011a7983 */ /* 0x002ea40000300800 */
[----:B------:R-:W2:Y:S01]  /*38df0*/  LDL.LU R27, [R1+0xbc] ;  /* 0x0000bc00011b7983 */ /* 0x000ea20000300800 */
[----:B----4-:R-:W-:Y:S01]  /*38e00*/  STL.64 [R1+0x2ee8], R18 ;  /* 0x002ee81201007387 */ /* 0x010fe20000100a00 */
[----:B---3--:R0:W-:Y:S02]  /*38e10*/  STL.64 [R1+0x2ee0], R16 ;  /* 0x002ee01001007387 */ /* 0x0081e40000100a00 */
[----:B0-----:R-:W-:-:S02]  /*38e20*/  IMAD.MOV.U32 R16, RZ, RZ, R8 ;  /* 0x000000ffff107224 */ /* 0x001fc400078e0008 */
[----:B------:R-:W3:Y:S01]  /*38e30*/  LDL.LU R8, [R1+0xf0] ;  /* 0x0000f00001087983 */ /* 0x000ee20000300800 */
[----:B------:R-:W3:Y:S02]  /*38e40*/  LDL.LU R9, [R1+0xf4] ;  /* 0x0000f40001097983 */ /* 0x000ee40000300800 */
[----:B------:R-:W4:Y:S02]  /*38e50*/  LDL.LU R10, [R1+0xf8] ;  /* 0x0000f800010a7983 */ /* 0x000f240000300800 */
[----:B------:R-:W4:Y:S02]  /*38e60*/  LDL.LU R11, [R1+0xfc] ;  /* 0x0000fc00010b7983 */ /* 0x000f240000300800 */
[----:B------:R-:W-:Y:S01]  /*38e70*/  IMAD.MOV.U32 R17, RZ, RZ, R3 ;  /* 0x000000ffff117224 */ /* 0x000fe200078e0003 */
[----:B----4-:R-:W-:Y:S01]  /*38e80*/  STL.64 [R1+0x2f30], R10 ;  /* 0x002f300a01007387 */ /* 0x010fe20000100a00 */
[----:B---3--:R-:W-:Y:S03]  /*38e90*/  STL.64 [R1+0x2f28], R8 ;  /* 0x002f280801007387 */ /* 0x008fe60000100a00 */
[----:B------:R0:W-:Y:S02]  /*38ea0*/  STL.64 [R1+0x2ef8], R16 ;  /* 0x002ef81001007387 */ /* 0x0001e40000100a00 */
        /* <DEDUP_REMOVED lines=9> */
[----:B------:R-:W4:Y:S01]  /*38f40*/  LDL.LU R19, [R1+0xec] ;  /* 0x0000ec0001137983 */ /* 0x000f220000300800 */
[----:B--2---:R-:W-:Y:S01]  /*38f50*/  HMMA.16816.F32.BF16 R20, R20, R12, R24 ;  /* 0x0000000c1414723c */ /* 0x004fe20000041818 */
[----:B----4-:R-:W-:Y:S01]  /*38f60*/  STL.64 [R1+0x2f18], R18 ;  /* 0x002f181201007387 */ /* 0x010fe20000100a00 */
[----:B---3--:R0:W-:Y:S03]  /*38f70*/  STL.64 [R1+0x2f10], R16 ;  /* 0x002f101001007387 */ /* 0x0081e60000100a00 */
[----:B0-----:R-:W2:Y:S01]  /*38f80*/  LDL.64 R16, [R1+0x10] ;  /* 0x0000100001107983 */ /* 0x001ea20000100a00 */
[----:B------:R-:W-:-:S02]  /*38f90*/  IMAD.MOV.U32 R8, RZ, RZ, R14 ;  /* 0x000000ffff087224 */ /* 0x000fc400078e000e */
[----:B------:R-:W-:Y:S02]  /*38fa0*/  IMAD.MOV.U32 R9, RZ, RZ, R6 ;  /* 0x000000ffff097224 */ /* 0x000fe400078e0006 */
[----:B------:R-:W-:Y:S02]  /*38fb0*/  IMAD.MOV.U32 R24, RZ, RZ, R12 ;  /* 0x000000ffff187224 */ /* 0x000fe400078e000c */
[----:B------:R-:W-:Y:S01]  /*38fc0*/  IMAD.MOV.U32 R6, RZ, RZ, R13 ;  /* 0x000000ffff067224 */ /* 0x000fe200078e000d */
[----:B--2---:R0:W-:Y:S04]  /*38fd0*/  STL.64 [R1+0x2f38], R16 ;  /* 0x002f381001007387 */ /* 0x0041e80000100a00 */
[----:B0-----:R-:W2:Y:S01]  /*38fe0*/  LDL.LU R16, [R1+0x100] ;  /* 0x0001000001107983 */ /* 0x001ea20000300800 */
[----:B------:R-:W2:Y:S02]  /*38ff0*/  LDL.LU R17, [R1+0x104] ;  /* 0x0001040001117983 */ /* 0x000ea40000300800 */
[----:B------:R-:W2:Y:S02]  /*39000*/  LDL.LU R18, [R1+0x108] ;  /* 0x0001080001127983 */ /* 0x000ea40000300800 */
[----:B------:R-:W2:Y:S01]  /*39010*/  LDL.LU R19, [R1+0x10c] ;  /* 0x00010c0001137983 */ /* 0x000ea20000300800 */
[----:B------:R-:W3:Y:S01]  /*39020*/  LDL.LU R27, [R1+0x2f50] ;  /* 0x002f5000011b7983 */ /* 0x000ee20000300800 */
[----:B------:R0:W-:Y:S02]  /*39030*/  STL.64 [R1+0xb0], R20 ;  /* 0x0000b01401007387 */ /* 0x0001e40000100a00 */
[----:B------:R-:W-:Y:S02]  /*39040*/  STL.64 [R1+0xb8], R22 ;  /* 0x0000b81601007387 */ /* 0x000fe40000100a00 */
[----:B------:R-:W2:Y:S01]  /*39050*/  LDL.LU.64 R14, [R1+0x2f48] ;  /* 0x002f4800010e7983 */ /* 0x000ea20000300a00 */
[----:B------:R-:W2:Y:S04]  /*39060*/  LDL.LU.64 R12, [R1+0x2f40] ;  /* 0x002f4000010c7983 */ /* 0x000ea80000300a00 */
[----:B0-----:R-:W4:Y:S01]  /*39070*/  LDL.64 R20, [R1+0x90] ;  /* 0x0000900001147983 */ /* 0x001f220000100a00 */
[C---:B--2---:R-:W-:Y:S03]  /*39080*/  HMMA.16816.F32.BF16 R8, R12.reuse, R8, R16 ;  /* 0x000000080c08723c */ /* 0x044fe60000041810 */
[----:B----4-:R0:W-:Y:S04]  /*39090*/  STL.64 [R1+0x2ef0], R20 ;  /* 0x002ef01401007387 */ /* 0x0101e80000100a00 */
[----:B0-----:R-:W2:Y:S01]  /*390a0*/  LDL.LU R20, [R1+0x200] ;  /* 0x0002000001147983 */ /* 0x001ea20000300800 */
[----:B------:R-:W2:Y:S02]  /*390b0*/  LDL.LU R21, [R1+0x204] ;  /* 0x0002040001157983 */ /* 0x000ea40000300800 */
[----:B------:R-:W2:Y:S02]  /*390c0*/  LDL.LU R22, [R1+0x208] ;  /* 0x0002080001167983 */ /* 0x000ea40000300800 */
[----:B------:R-:W2:Y:S01]  /*390d0*/  LDL.LU R23, [R1+0x20c] ;  /* 0x00020c0001177983 */ /* 0x000ea20000300800 */
[----:B---3--:R-:W-:Y:S01]  /*390e0*/  STL [R1+0x2ed0], R27 ;  /* 0x002ed01b01007387 */ /* 0x008fe20000100800 */
[----:B------:R0:W-:Y:S03]  /*390f0*/  STL [R1+0x2ecc], R24 ;  /* 0x002ecc1801007387 */ /* 0x0001e60000100800 */
[----:B0-----:R-:W3:Y:S01]  /*39100*/  LDL.LU R24, [R1+0x3b0] ;  /* 0x0003b00001187983 */ /* 0x001ee20000300800 */
[----:B------:R-:W3:Y:S02]  /*39110*/  LDL.LU R25, [R1+0x3b4] ;  /* 0x0003b40001197983 */ /* 0x000ee40000300800 */
[----:B------:R-:W3:Y:S02]  /*39120*/  LDL.LU R26, [R1+0x3b8] ;  /* 0x0003b800011a7983 */ /* 0x000ee40000300800 */
[----:B------:R-:W3:Y:S01]  /*39130*/  LDL.LU R27, [R1+0x3bc] ;  /* 0x0003bc00011b7983 */ /* 0x000ee20000300800 */
[----:B------:R-:W4:Y:S01]  /*39140*/  LDL.LU.64 R16, [R1+0x2f38] ;  /* 0x002f380001107983 */ /* 0x000f220000300a00 */
[----:B------:R-:W-:Y:S02]  /*39150*/  STL.64 [R1+0x100], R8 ;  /* 0x0001000801007387 */ /* 0x000fe40000100a00 */
[----:B------:R0:W-:Y:S02]  /*39160*/  STL.64 [R1+0x108], R10 ;  /* 0x0001080a01007387 */ /* 0x0001e40000100a00 */
[----:B0-----:R-:W4:Y:S01]  /*39170*/  LDL.LU.64 R10, [R1+0x2f30] ;  /* 0x002f3000010a7983 */ /* 0x001f220000300a00 */
[----:B------:R-:W4:Y:S02]  /*39180*/  LDL.LU.64 R8, [R1+0x2f28] ;  /* 0x002f280001087983 */ /* 0x000f240000300a00 */
[C---:B----4-:R-:W-:Y:S01]  /*39190*/  HMMA.16816.F32.BF16 R8, R12.reuse, R16, R8 ;  /* 0x000000100c08723c */ /* 0x050fe20000041808 */
[----:B------:R-:W-:Y:S11]  /*391a0*/  IMAD.MOV.U32 R3, RZ, RZ, R17 ;  /* 0x000000ffff037224 */ /* 0x000ff600078e0011 */
[----:B------:R-:W-:Y:S11]  /*391b0*/  @!UPT UIADD3 URZ, URZ, URZ, URZ ;  /* 0x0000003f3f3ff290 */ /* 0x000ff6000fffe03f */
[----:B------:R0:W-:Y:S01]  /*391c0*/  STL.64 [R1+0xf0], R8 ;  /* 0x0000f00801007387 */ /* 0x0001e20000100a00 */
[----:B------:R1:W-:Y:S03]  /*391d0*/  STL.64 [R1+0xf8], R10 ;  /* 0x0000f80a01007387 */ /* 0x0003e60000100a00 */
[----:B0-----:R-:W4:Y:S01]  /*391e0*/  LDL.LU.64 R8, [R1+0x2f20] ;  /* 0x002f200001087983 */ /* 0x001f220000300a00 */
[----:B-1----:R-:W-:Y:S02]  /*391f0*/  IMAD.MOV.U32 R10, RZ, RZ, R16 ;  /* 0x000000ffff0a7224 */ /* 0x002fe400078e0010 */
[----:B------:R-:W4:Y:S02]  /*39200*/  LDL.LU.64 R18, [R1+0x2f18] ;  /* 0x002f180001127983 */ /* 0x000f240000300a00 */
[----:B------:R-:W4:Y:S02]  /*39210*/  LDL.LU.64 R16, [R1+0x2f10] ;  /* 0x002f100001107983 */ /* 0x000f240000300a00 */
[C---:B----4-:R-:W-:Y:S11]  /*39220*/  HMMA.16816.F32.BF16 R16, R12.reuse, R8, R16 ;  /* 0x000000080c10723c */ /* 0x050ff60000041810 */
[----:B------:R-:W-:Y:S11]  /*39230*/  @!UPT UIADD3 URZ, URZ, URZ, URZ ;  /* 0x0000003f3f3ff290 */ /* 0x000ff6000fffe03f */
[----:B------:R-:W-:Y:S01]  /*39240*/  @!UPT UIADD3 URZ, URZ, URZ, URZ ;  /* 0x0000003f3f3ff290 */ /* 0x000fe2000fffe03f */
[----:B------:R-:W-:Y:S01]  /*39250*/  STL.64 [R1+0xe0], R16 ;  /* 0x0000e01001007387 */ /* 0x000fe20000100a00 */
[----:B------:R0:W-:Y:S03]  /*39260*/  STL.64 [R1+0xe8], R18 ;  /* 0x0000e81201007387 */ /* 0x0001e60000100a00 */
[----:B0-----:R-:W4:Y:S01]  /*39270*/  LDL.LU.64 R18, [R1+0x2f08] ;  /* 0x002f080001127983 */ /* 0x001f220000300a00 */
[----:B------:R-:W4:Y:S02]  /*39280*/  LDL.LU.64 R16, [R1+0x2f00] ;  /* 0x002f000001107983 */ /* 0x000f240000300a00 */
[----:B------:R0:W-:Y:S02]  /*39290*/  STL.64 [R1+0x2ea0], R8 ;  /* 0x002ea00801007387 */ /* 0x0001e40000100a00 */
[----:B------:R1:W-:Y:S01]  /*392a0*/  STL [R1+0x2ec8], R10 ;  /* 0x002ec80a01007387 */ /* 0x0003e20000100800 */
[----:B0-----:R-:W2:Y:S01]  /*392b0*/  LDL.LU R8, [R1+0x3a0] ;  /* 0x0003a00001087983 */ /* 0x001ea20000300800 */
[----:B------:R-:W2:Y:S02]  /*392c0*/  LDL.LU R9, [R1+0x3a4] ;  /* 0x0003a40001097983 */ /* 0x000ea40000300800 */
[----:B-1----:R-:W2:Y:S02]  /*392d0*/  LDL.LU R10, [R1+0x3a8] ;  /* 0x0003a800010a7983 */ /* 0x002ea40000300800 */
[----:B------:R-:W2:Y:S01]  /*392e0*/  LDL.LU R11, [R1+0x3ac] ;  /* 0x0003ac00010b7983 */ /* 0x000ea20000300800 */
[C---:B----4-:R-:W-:Y:S11]  /*392f0*/  HMMA.16816.F32.BF16 R16, R12.reuse, R4, R16 ;  /* 0x000000040c10723c */ /* 0x050ff60000041810 */
[----:B------:R-:W-:Y:S11]  /*39300*/  @!UPT UIADD3 URZ, URZ, URZ, URZ ;  /* 0x0000003f3f3ff290 */ /* 0x000ff6000fffe03f */
[----:B------:R-:W-:Y:S01]  /*39310*/  @!UPT UIADD3 URZ, URZ, URZ, URZ ;  /* 0x0000003f3f3ff290 */ /* 0x000fe2000fffe03f */
[----:B------:R0:W-:Y:S01]  /*39320*/  STL.64 [R1+0xd0], R16 ;  /* 0x0000d01001007387 */ /* 0x0001e20000100a00 */
[----:B------:R2:W-:Y:S03]  /*39330*/  STL.64 [R1+0xd8], R18 ;  /* 0x0000d81201007387 */ /* 0x0005e60000100a00 */
[----:B0-----:R-:W2:Y:S01]  /*39340*/  LDL.LU.64 R16, [R1+0x2ef8] ;  /* 0x002ef80001107983 */ /* 0x001ea20000300a00 */
[----:B------:R-:W-:Y:S02]  /*39350*/  STL [R1+0x2e98], R7 ;  /* 0x002e980701007387 */ /* 0x000fe40000100800 */
[----:B------:R-:W-:Y:S01]  /*39360*/  STL.64 [R1+0x2e90], R4 ;  /* 0x002e900401007387 */ /* 0x000fe20000100a00 */
[C---:B--2---:R-:W-:Y:S01]  /*39370*/  HMMA.16816.F32.BF16 R16, R12.reuse, R16, R20 ;  /* 0x000000100c10723c */ /* 0x044fe20000041814 */
[----:B------:R-:W2:Y:S11]  /*39380*/  LDL.LU.64 R20, [R1+0x2ef0] ;  /* 0x002ef00001147983 */ /* 0x000eb60000300a00 */
[----:B------:R-:W-:Y:S11]  /*39390*/  @!UPT UIADD3 URZ, URZ, URZ, URZ ;  /* 0x0000003f3f3ff290 */ /* 0x000ff6000fffe03f */
[----:B------:R-:W-:Y:S01]  /*393a0*/  STL.64 [R1+0x200], R16 ;  /* 0x0002001001007387 */ /* 0x000fe20000100a00 */
[----:B------:R0:W-:Y:S03]  /*393b0*/  STL.64 [R1+0x208], R18 ;  /* 0x0002081201007387 */ /* 0x0001e60000100a00 */
[----:B0-----:R-:W2:Y:S01]  /*393c0*/  LDL.LU.64 R18, [R1+0x2ee8] ;  /* 0x002ee80001127983 */ /* 0x001ea20000300a00 */
[----:B------:R-:W2:Y:S02]  /*393d0*/  LDL.LU.64 R16, [R1+0x2ee0] ;  /* 0x002ee00001107983 */ /* 0x000ea40000300a00 */
[C---:B--2---:R-:W-:Y:S11]  /*393e0*/  HMMA.16816.F32.BF16 R16, R12.reuse, R20, R16 ;  /* 0x000000140c10723c */ /* 0x044ff60000041810 */
[----:B------:R-:W-:Y:S11]  /*393f0*/  @!UPT UIADD3 URZ, URZ, URZ, URZ ;  /* 0x0000003f3f3ff290 */ /* 0x000ff6000fffe03f */
[----:B------:R-:W-:Y:S01]  /*39400*/  @!UPT UIADD3 URZ, URZ, URZ, URZ ;  /* 0x0000003f3f3ff290 */ /* 0x000fe2000fffe03f */
[----:B------:R0:W-:Y:S01]  /*39410*/  STL.64 [R1+0x2a0], R16 ;  /* 0x0002a01001007387 */ /* 0x0001e20000100a00 */
[----:B------:R3:W-:Y:S03]  /*39420*/  STL.64 [R1+0x2a8], R18 ;  /* 0x0002a81201007387 */ /* 0x0007e60000100a00 */
[----:B0-----:R-:W3:Y:S02]  /*39430*/  LDL.LU.64 R16, [R1+0x2ed8] ;  /* 0x002ed80001107983 */ /* 0x001ee40000300a00 */
[----:B---3--:R-:W-:Y:S02]  /*39440*/  HMMA.16816.F32.BF16 R16, R12, R16, R24 ;  /* 0x000000100c10723c */ /* 0x008fe40000041818 */
[----:B------:R-:W2:Y:S01]  /*39450*/  LDL.LU R27, [R1+0x2ed0] ;  /* 0x002ed000011b7983 */ /* 0x000ea20000300800 */
[----:B------:R-:W3:Y:S11]  /*39460*/  LDL.LU R24, [R1+0x2ecc] ;  /* 0x002ecc0001187983 */ /* 0x000ef60000300800 */
[----:B------:R-:W-:Y:S09]  /*39470*/  @!UPT UIADD3 URZ, URZ, URZ, URZ ;  /* 0x0000003f3f3ff290 */ /* 0x000ff2000fffe03f */
[----:B------:R-:W-:Y:S01]  /*39480*/  STL.64 [R1+0x3c0], R16 ;  /* 0x0003c01001007387 */ /* 0x000fe20000100a00 */
[----:B------:R-:W-:Y:S03]  /*39490*/  STL.64 [R1+0x3c8], R18 ;  /* 0x0003c81201007387 */ /* 0x000fe60000100a00 */
[----:B--2---:R-:W0:Y:S04]  /*394a0*/  LDSM.16.MT88.4 R16, [R27+0x22000] ;  /* 0x022000001b10783b */ /* 0x004e280000004200 */
[----:B0-----:R-:W-:Y:S01]  /*394b0*/  STL.64 [R1+0x2e38], R18 ;  /* 0x002e381201007387 */ /* 0x001fe20000100a00 */
[----:B------:R3:W-:Y:S02]  /*394c0*/  STL.64 [R1+0x2e30], R16 ;  /* 0x002e301001007387 */ /* 0x0007e40000100a00 */
[----:B---3--:R-:W-:-:S02]  /*394d0*/  IMAD.MOV.U32 R16, RZ, RZ, R24 ;  /* 0x000000ffff107224 */ /* 0x008fc400078e0018 */
[----:B------:R-:W-:Y:S02]  /*394e0*/  IMAD.MOV.U32 R17, RZ, RZ, R6 ;  /* 0x000000ffff117224 */ /* 0x000fe400078e0006 */
[----:B------:R-:W-:Y:S02]  /*394f0*/  IMAD.MOV.U32 R5, RZ, RZ, R20 ;  /* 0x000000ffff057224 */ /* 0x000fe400078e0014 */
[----:B------:R-:W-:Y:S01]  /*39500*/  IMAD.MOV.U32 R4, RZ, RZ, R21 ;  /* 0x000000ffff047224 */ /* 0x000fe200078e0015 */
[----:B------:R-:W0:Y:S04]  /*39510*/  LDSM.16.MT88.4 R24, [R27+0x22080] ;  /* 0x022080001b18783b */ /* 0x000e280000004200 */
[----:B------:R-:W-:Y:S01]  /*39520*/  LDSM.16.MT88.4 R20, [R29+0x22080] ;  /* 0x022080001d14783b */ /* 0x000fe20000004200 */
[----:B------:R-:W-:Y:S03]  /*39530*/  HMMA.16816.F32.BF16 R12, R12, R16, R8 ;  /* 0x000000100c0c723c */ /* 0x000fe60000041808 */
[----:B------:R-:W2:Y:S01]  /*39540*/  LDL.LU R10, [R1+0x2ec8] ;  /* 0x002ec800010a7983 */ /* 0x000ea20000300800 */
[----:B------:R-:W3:Y:S11]  /*39550*/  LDL.LU R16, [R1+0x4b0] ;  /* 0x0004b00001107983 */ /* 0x000ef60000300800 */
[----:B------:R-:W-:Y:S08]  /*39560*/  @!UPT UIADD3 URZ, URZ, URZ, URZ ;  /* 0x0000003f3f3ff290 */ /* 0x000ff0000fffe03f */
[----:B------:R-:W-:Y:S01]  /*39570*/  STL.64 [R1+0x3b0], R12 ;  /* 0x0003b00c01007387 */ /* 0x000fe20000100a00 */
[----:B------:R-:W-:Y:S02]  /*39580*/  STL.64 [R1+0x3b8], R14 ;  /* 0x0003b80e01007387 */ /* 0x000fe40000100a00 */
[----:B------:R-:W3:Y:S02]  /*39590*/  LDL.LU R17, [R1+0x4b4] ;  /* 0x0004b40001117983 */ /* 0x000ee40000300800 */
[----:B------:R-:W4:Y:S01]  /*395a0*/  LDL.LU R18, [R1+0x4b8] ;  /* 0x0004b80001127983 */ /* 0x000f220000300800 */
[----:B------:R-:W4:Y:S04]  /*395b0*/  LDL.LU R19, [R1+0x4bc] ;  /* 0x0004bc0001137983 */ /* 0x000f280000300800 */
[----:B------:R-:W1:Y:S04]  /*395c0*/  LDSM.16.MT88.4 R12, [R0+0x22000] ;  /* 0x02200000000c783b */ /* 0x000e680000004200 */
[----:B----4-:R-:W-:Y:S01]  /*395d0*/  STL.64 [R1+0x2e48], R18 ;  /* 0x002e481201007387 */ /* 0x010fe20000100a00 */
[----:B---3--:R3:W-:Y:S03]  /*395e0*/  STL.64 [R1+0x2e40], R16 ;  /* 0x002e401001007387 */ /* 0x0087e60000100a00 */
[----:B---3--:R-:W3:Y:S04]  /*395f0*/  LDL.64 R16, [R1+0x80] ;  /* 0x0000800001107983 */ /* 0x008ee80000100a00 */
[----:B---3--:R3:W-:Y:S02]  /*39600*/  STL.64 [R1+0x2e58], R16 ;  /* 0x002e581001007387 */ /* 0x0087e40000100a00 */
[----:B---3--:R-:W-:-:S02]  /*39610*/  IMAD.MOV.U32 R16, RZ, RZ, R5 ;  /* 0x000000ffff107224 */ /* 0x008fc400078e0005 */
[----:B------:R-:W-:-:S05]  /*39620*/  IMAD.MOV.U32 R17, RZ, RZ, R4 ;  /* 0x000000ffff117224 */ /* 0x000fca00078e0004 */
[----:B------:R3:W-:Y:S04]  /*39630*/  STL.64 [R1+0x2e70], R16 ;  /* 0x002e701001007387 */ /* 0x0007e80000100a00 */
[----:B---3--:R-:W3:Y:S04]  /*39640*/  LDL.64 R16, [R1+0xa0] ;  /* 0x0000a00001107983 */ /* 0x008ee80000100a00 */
[----:B---3--:R3:W-:Y:S04]  /*39650*/  STL.64 [R1+0x2e88], R16 ;  /* 0x002e881001007387 */ /* 0x0087e80000100a00 */
[----:B---3--:R-:W3:Y:S01]  /*39660*/  LDL.LU R16, [R1+0x400] ;  /* 0x0004000001107983 */ /* 0x008ee20000300800 */
[----:B------:R-:W3:Y:S02]  /*39670*/  LDL.LU R17, [R1+0x404] ;  /* 0x0004040001117983 */ /* 0x000ee40000300800 */
[----:B------:R-:W4:Y:S02]  /*39680*/  LDL.LU R18, [R1+0x408] ;  /* 0x0004080001127983 */ /* 0x000f240000300800 */
[----:B------:R-:W4:Y:S02]  /*39690*/  LDL.LU R19, [R1+0x40c] ;  /* 0x00040c0001137983 */ /* 0x000f240000300800 */
[----:B----4-:R-:W-:Y:S01]  /*396a0*/  STL.64 [R1+0x2eb0], R18 ;  /* 0x002eb01201007387 */ /* 0x010fe20000100a00 */
[----:B---3--:R3:W-:Y:S02]  /*396b0*/  STL.64 [R1+0x2ea8], R16 ;  /* 0x002ea81001007387 */ /* 0x0087e40000100a00 */
[----:B------:R-:W4:Y:S02]  /*396c0*/  LDL.LU R4, [R1+0x410] ;  /* 0x0004100001047983 */ /* 0x000f240000300800 */
[----:B------:R-:W4:Y:S01]  /*396d0*/  LDL.LU R5, [R1+0x414] ;  /* 0x0004140001057983 */ /* 0x000f220000300800 */
[----:B------:R-:W2:Y:S01]  /*396e0*/  LDL.LU R6, [R1+0x418] ;  /* 0x0004180001067983 */ /* 0x000ea20000300800 */
[----:B------:R-:W2:Y:S03]  /*396f0*/  LDL.LU R7, [R1+0x41c] ;  /* 0x00041c0001077983 */ /* 0x000ea60000300800 */
[----:B--2---:R-:W-:Y:S01]  /*39700*/  STL.64 [R1+0x2ec0], R6 ;  /* 0x002ec00601007387 */ /* 0x004fe20000100a00 */
[----:B----4-:R2:W-:Y:S02]  /*39710*/  STL.64 [R1+0x2eb8], R4 ;  /* 0x002eb80401007387 */ /* 0x0105e40000100a00 */
[----:B---3--:R-:W3:Y:S02]  /*39720*/  LDL.LU R16, [R1+0x420] ;  /* 0x0004200001107983 */ /* 0x008ee40000300800 */
[----:B------:R-:W3:Y:S01]  /*39730*/  LDL.LU R17, [R1+0x424] ;  /* 0x0004240001117983 */ /* 0x000ee20000300800 */
[----:B------:R-:W3:Y:S01]  /*39740*/  LDL.LU R18, [R1+0x428] ;  /* 0x0004280001127983 */ /* 0x000ee20000300800 */
[----:B------:R-:W3:Y:S03]  /*39750*/  LDL.LU R19, [R1+0x42c] ;  /* 0x00042c0001137983 */ /* 0x000ee60000300800 */
[----:B--2---:R-:W2:Y:S01]  /*39760*/  LDL.LU R4, [R1+0x4f0] ;  /* 0x0004f00001047983 */ /* 0x004ea20000300800 */
[----:B------:R-:W2:Y:S02]  /*39770*/  LDL.LU R5, [R1+0x4f4] ;  /* 0x0004f40001057983 */ /* 0x000ea40000300800 */
[----:B------:R-:W2:Y:S02]  /*39780*/  LDL.LU R6, [R1+0x4f8] ;  /* 0x0004f80001067983 */ /* 0x000ea40000300800 */
[----:B------:R-:W2:Y:S01]  /*39790*/  LDL.LU R7, [R1+0x4fc] ;  /* 0x0004fc0001077983 */ /* 0x000ea20000300800 */
[----:B0-----:R-:W-:Y:S01]  /*397a0*/  STL.64 [R1+0x2dc8], R26 ;  /* 0x002dc81a01007387 */ /* 0x001fe20000100a00 */
[----:B------:R0:W-:Y:S03]  /*397b0*/  STL.64 [R1+0x2dc0], R24 ;  /* 0x002dc01801007387 */ /* 0x0001e60000100a00 */
[----:B0-----:R-:W4:Y:S01]  /*397c0*/  LDL.LU R24, [R1+0x380] ;  /* 0x0003800001187983 */ /* 0x001f220000300800 */
[----:B------:R-:W4:Y:S02]  /*397d0*/  LDL.LU R25, [R1+0x384] ;  /* 0x0003840001197983 */ /* 0x000f240000300800 */
[----:B------:R-:W2:Y:S02]  /*397e0*/  LDL.LU R26, [R1+0x388] ;  /* 0x00038800011a7983 */ /* 0x000ea40000300800 */
[----:B------:R-:W2:Y:S02]  /*397f0*/  LDL.LU R27, [R1+0x38c] ;  /* 0x00038c00011b7983 */ /* 0x000ea40000300800 */
[----:B--2---:R-:W-:Y:S01]  /*39800*/  STL.64 [R1+0x2e18], R26 ;  /* 0x002e181a01007387 */ /* 0x004fe20000100a00 */
[----:B----4-:R0:W-:Y:S03]  /*39810*/  STL.64 [R1+0x2e10], R24 ;  /* 0x002e101801007387 */ /* 0x0101e60000100a00 */
[----:B0-----:R-:W2:Y:S01]  /*39820*/  LDL.64 R24, [R1+0x20] ;  /* 0x0000200001187983 */ /* 0x001ea20000100a00 */
[----:B-1----:R-:W-:Y:S02]  /*39830*/  STL.64 [R1+0x2d50], R14 ;  /* 0x002d500e01007387 */ /* 0x002fe40000100a00 */
[----:B------:R0:W-:Y:S02]  /*39840*/  STL.64 [R1+0x2d48], R12 ;  /* 0x002d480c01007387 */ /* 0x0001e40000100a00 */
[----:B0-----:R-:W4:Y:S04]  /*39850*/  LDL.64 R12, [R1+0x70] ;  /* 0x00007000010c7983 */ /* 0x001f280000100a00 */
[----:B----4-:R0:W-:Y:S04]  /*39860*/  STL.64 [R1+0x2e50], R12 ;  /* 0x002e500c01007387 */ /* 0x0101e80000100a00 */
[----:B0-----:R-:W4:Y:S01]  /*39870*/  LDL.LU R12, [R1+0x3d0] ;  /* 0x0003d000010c7983 */ /* 0x001f220000300800 */
[----:B------:R-:W4:Y:S02]  /*39880*/  LDL.LU R13, [R1+0x3d4] ;  /* 0x0003d400010d7983 */ /* 0x000f240000300800 */
[----:B------:R-:W4:Y:S02]  /*39890*/  LDL.LU R14, [R1+0x3d8] ;  /* 0x0003d800010e7983 */ /* 0x000f240000300800 */
[----:B------:R-:W4:Y:S02]  /*398a0*/  LDL.LU R15, [R1+0x3dc] ;  /* 0x0003dc00010f7983 */ /* 0x000f240000300800 */
[----:B------:R-:W-:-:S02]  /*398b0*/  IMAD.MOV.U32 R8, RZ, RZ, R10 ;  /* 0x000000ffff087224 */ /* 0x000fc400078e000a */
[----:B------:R-:W-:Y:S01]  /*398c0*/  IMAD.MOV.U32 R9, RZ, RZ, R3 ;  /* 0x000000ffff097224 */ /* 0x000fe200078e0003 */
[C---:B--2---:R-:W-:Y:S08]  /*398d0*/  HMMA.16816.F32.BF16 R4, R20.reuse, R24, R4 ;  /* 0x000000181404723c */ /* 0x044ff00000041804 */
[C---:B---3--:R-:W-:Y:S01]  /*398e0*/  HMMA.16816.F32.BF16 R8, R20.reuse, R8, R16 ;  /* 0x000000081408723c */ /* 0x048fe20000041810 */
[----:B----4-:R-:W-:Y:S01]  /*398f0*/  STL.64 [R1+0x2e68], R14 ;  /* 0x002e680e01007387 */ /* 0x010fe20000100a00 */
[----:B------:R0:W-:Y:S03]  /*39900*/  STL.64 [R1+0x2e60], R12 ;  /* 0x002e600c01007387 */ /* 0x0001e60000100a00 */
[----:B0-----:R-:W2:Y:S01]  /*39910*/  LDL.LU R12, [R1+0x3e0] ;  /* 0x0003e000010c7983 */ /* 0x001ea20000300800 */
        /* <DEDUP_REMOVED lines=10> */
[----:B------:R0:W-:Y:S03]  /*399c0*/  STL.64 [R1+0x438], R6 ;  /* 0x0004380601007387 */ /* 0x0001e60000100a00 */
[----:B0-----:R-:W3:Y:S01]  /*399d0*/  LDL.LU.64 R6, [R1+0x2ec0] ;  /* 0x002ec00001067983 */ /* 0x001ee20000300a00 */
[----:B------:R-:W3:Y:S02]  /*399e0*/  LDL.LU.64 R4, [R1+0x2eb8] ;  /* 0x002eb80001047983 */ /* 0x000ee40000300a00 */
[----:B------:R-:W4:Y:S02]  /*399f0*/  LDL.LU.64 R18, [R1+0x2eb0] ;  /* 0x002eb00001127983 */ /* 0x000f240000300a00 */
[----:B------:R-:W4:Y:S01]  /*39a00*/  LDL.LU.64 R16, [R1+0x2ea8] ;  /* 0x002ea80001107983 */ /* 0x000f220000300a00 */
        /* <DEDUP_REMOVED lines=8> */
[----:B0-----:R-:W3:Y:S01]  /*39a90*/  LDL.LU R7, [R1+0x2e98] ;  /* 0x002e980001077983 */ /* 0x001ee20000300800 */
[----:B------:R-:W4:Y:S02]  /*39aa0*/  LDL.LU.64 R4, [R1+0x2e90] ;  /* 0x002e900001047983 */ /* 0x000f240000300a00 */
[C---:B----4-:R-:W-:Y:S11]  /*39ab0*/  HMMA.16816.F32.BF16 R16, R20.reuse, R4, R16 ;  /* 0x000000041410723c */ /* 0x050ff60000041810 */
[----:B------:R-:W-:Y:S11]  /*39ac0*/  @!UPT UIADD3 URZ, URZ, URZ, URZ ;  /* 0x0000003f3f3ff290 */ /* 0x000ff6000fffe03f */
[----:B------:R-:W-:Y:S01]  /*39ad0*/  @!UPT UIADD3 URZ, URZ, URZ, URZ ;  /* 0x0000003f3f3ff290 */ /* 0x000fe2000fffe03f */
[----:B------:R0:W-:Y:S01]  /*39ae0*/  STL.64 [R1+0x400], R16 ;  /* 0x0004001001007387 */ /* 0x0001e20000100a00 */
[----:B------:R-:W-:Y:S03]  /*39af0*/  STL.64 [R1+0x408], R18 ;  /* 0x0004081201007387 */ /* 0x000fe60000100a00 */
[----:B0-----:R-:W2:Y:S01]  /*39b00*/  LDL.LU.64 R16, [R1+0x2e88] ;  /* 0x002e880001107983 */ /* 0x001ea20000300a00 */
[----:B---3--:R-:W-:Y:S02]  /*39b10*/  STL [R1+0x2e28], R7 ;  /* 0x002e280701007387 */ /* 0x008fe40000100800 */
[----:B------:R0:W-:Y:S02]  /*39b20*/  STL.64 [R1+0x2e20], R4 ;  /* 0x002e200401007387 */ /* 0x0001e40000100a00 */
[----:B0-----:R-:W3:Y:S01]  /*39b30*/  LDL.LU R4, [R1+0x4c0] ;  /* 0x0004c00001047983 */ /* 0x001ee20000300800 */
[----:B------:R-:W3:Y:S02]  /*39b40*/  LDL.LU R5, [R1+0x4c4] ;  /* 0x0004c40001057983 */ /* 0x000ee40000300800 */
[----:B------:R-:W3:Y:S02]  /*39b50*/  LDL.LU R6, [R1+0x4c8] ;  /* 0x0004c80001067983 */ /* 0x000ee40000300800 */
[----:B------:R-:W3:Y:S01]  /*39b60*/  LDL.LU R7, [R1+0x4cc] ;  /* 0x0004cc0001077983 */ /* 0x000ee20000300800 */
        /* <DEDUP_REMOVED lines=20> */
[----:B------:R0:W-:Y:S01]  /*39cb0*/  STL.64 [R1+0x3d0], R12 ;  /* 0x0003d00c01007387 */ /* 0x0001e20000100a00 */
[----:B------:R-:W-:Y:S03]  /*39cc0*/  STL.64 [R1+0x3d8], R14 ;  /* 0x0003d80e01007387 */ /* 0x000fe60000100a00 */
[----:B0-----:R-:W2:Y:S01]  /*39cd0*/  LDL.LU.64 R12, [R1+0x2e50] ;  /* 0x002e5000010c7983 */ /* 0x001ea20000300a00 */
[----:B------:R-:W2:Y:S02]  /*39ce0*/  LDL.LU.64 R18, [R1+0x2e48] ;  /* 0x002e480001127983 */ /* 0x000ea40000300a00 */
[----:B------:R-:W2:Y:S02]  /*39cf0*/  LDL.LU.64 R16, [R1+0x2e40] ;  /* 0x002e400001107983 */ /* 0x000ea40000300a00 */
[----:B--2---:R-:W-:Y:S01]  /*39d00*/  HMMA.16816.F32.BF16 R20, R20, R12, R16 ;  /* 0x0000000c1414723c */ /* 0x004fe20000041810 */
[----:B------:R-:W3:Y:S01]  /*39d10*/  LDL.LU.64 R18, [R1+0x2e38] ;  /* 0x002e380001127983 */ /* 0x000ee20000300a00 */
[----:B------:R-:W3:Y:S02]  /*39d20*/  LDL.LU.64 R16, [R1+0x2e30] ;  /* 0x002e300001107983 */ /* 0x000ee40000300a00 */
[----:B------:R0:W-:Y:S02]  /*39d30*/  STL.64 [R1+0x2dd0], R12 ;  /* 0x002dd00c01007387 */ /* 0x0001e40000100a00 */
[----:B0-----:R-:W2:Y:S11]  /*39d40*/  LDL.LU R12, [R1+0x390] ;  /* 0x00039000010c7983 */ /* 0x001eb60000300800 */
[----:B------:R-:W-:Y:S06]  /*39d50*/  @!UPT UIADD3 URZ, URZ, URZ, URZ ;  /* 0x0000003f3f3ff290 */ /* 0x000fec000fffe03f */
[----:B------:R0:W-:Y:S01]  /*39d60*/  STL.64 [R1+0x330], R20 ;  /* 0x0003301401007387 */ /* 0x0001e20000100a00 */
[----:B------:R1:W-:Y:S02]  /*39d70*/  STL.64 [R1+0x338], R22 ;  /* 0x0003381601007387 */ /* 0x0003e40000100a00 */
[----:B------:R-:W2:Y:S02]  /*39d80*/  LDL.LU R13, [R1+0x394] ;  /* 0x00039400010d7983 */ /* 0x000ea40000300800 */
[----:B------:R-:W2:Y:S01]  /*39d90*/  LDL.LU R14, [R1+0x398] ;  /* 0x00039800010e7983 */ /* 0x000ea20000300800 */
[----:B------:R-:W2:Y:S04]  /*39da0*/  LDL.LU R15, [R1+0x39c] ;  /* 0x00039c00010f7983 */ /* 0x000ea80000300800 */
[----:B0-----:R-:W4:Y:S01]  /*39db0*/  LDL.LU R20, [R1+0x220] ;  /* 0x0002200001147983 */ /* 0x001f220000300800 */
[----:B------:R-:W4:Y:S02]  /*39dc0*/  LDL.LU R21, [R1+0x224] ;  /* 0x0002240001157983 */ /* 0x000f240000300800 */
[----:B-1----:R-:W2:Y:S02]  /*39dd0*/  LDL.LU R22, [R1+0x228] ;  /* 0x0002280001167983 */ /* 0x002ea40000300800 */
[----:B------:R-:W2:Y:S01]  /*39de0*/  LDL.LU R23, [R1+0x22c] ;  /* 0x00022c0001177983 */ /* 0x000ea20000300800 */
[----:B---3--:R-:W-:Y:S01]  /*39df0*/  HMMA.16816.F32.BF16 R4, R16, R24, R4 ;  /* 0x000000181004723c */ /* 0x008fe20000041804 */
[----:B--2---:R-:W-:Y:S01]  /*39e00*/  STL.64 [R1+0x2d68], R22 ;  /* 0x002d681601007387 */ /* 0x004fe20000100a00 */
[----:B----4-:R0:W-:Y:S02]  /*39e10*/  STL.64 [R1+0x2d60], R20 ;  /* 0x002d601401007387 */ /* 0x0101e40000100a00 */
[----:B0-----:R-:W-:-:S02]  /*39e20*/  IMAD.MOV.U32 R20, RZ, RZ, R26 ;  /* 0x000000ffff147224 */ /* 0x001fc400078e001a */
[----:B------:R-:W-:-:S05]  /*39e30*/  IMAD.MOV.U32 R21, RZ, RZ, R3 ;  /* 0x000000ffff157224 */ /* 0x000fca00078e0003 */
[----:B------:R0:W-:Y:S01]  /*39e40*/  STL.64 [R1+0x2e08], R20 ;  /* 0x002e081401007387 */ /* 0x0001e20000100a00 */
[----:B------:R-:W-:-:S03]  /*39e50*/  IMAD.MOV.U32 R3, RZ, RZ, R25 ;  /* 0x000000ffff037224 */ /* 0x000fc600078e0019 */
[----:B0-----:R-:W2:Y:S08]  /*39e60*/  LDL.64 R20, [R1+0x10] ;  /* 0x0000100001147983 */ /* 0x001eb00000100a00 */
[----:B------:R-:W-:Y:S02]  /*39e70*/  STL.64 [R1+0x3a0], R4 ;  /* 0x0003a00401007387 */ /* 0x000fe40000100a00 */
[----:B------:R0:W-:Y:S02]  /*39e80*/  STL.64 [R1+0x3a8], R6 ;  /* 0x0003a80601007387 */ /* 0x0001e40000100a00 */
[----:B0-----:R-:W3:Y:S01]  /*39e90*/  LDL.LU R7, [R1+0x2e28] ;  /* 0x002e280001077983 */ /* 0x001ee20000300800 */
[----:B------:R-:W4:Y:S02]  /*39ea0*/  LDL.LU.64 R4, [R1+0x2e20] ;  /* 0x002e200001047983 */ /* 0x000f240000300a00 */
[----:B------:R-:W-:-:S02]  /*39eb0*/  IMAD.MOV.U32 R6, RZ, RZ, R24 ;  /* 0x000000ffff067224 */ /* 0x000fc400078e0018 */
[----:B------:R-:W3:Y:S01]  /*39ec0*/  LDL.LU.64 R26, [R1+0x2e18] ;  /* 0x002e1800011a7983 */ /* 0x000ee20000300a00 */
[----:B------:R-:W3:Y:S01]  /*39ed0*/  LDL.LU.64 R24, [R1+0x2e10] ;  /* 0x002e100001187983 */ /* 0x000ee20000300a00 */
[C---:B--2---:R-:W-:Y:S08]  /*39ee0*/  HMMA.16816.F32.BF16 R12, R16.reuse, R20, R12 ;  /* 0x00000014100c723c */ /* 0x044ff0000004180c */
[----:B---3--:R-:W-:Y:S11]  /*39ef0*/  HMMA.16816.F32.BF16 R24, R16, R8, R24 ;  /* 0x000000081018723c */ /* 0x008ff60000041818 */
[----:B------:R-:W-:Y:S04]  /*39f00*/  @!UPT UIADD3 URZ, URZ, URZ, URZ ;  /* 0x0000003f3f3ff290 */ /* 0x000fe8000fffe03f */
[----:B------:R0:W-:Y:S01]  /*39f10*/  STL.64 [R1+0x390], R12 ;  /* 0x0003900c01007387 */ /* 0x0001e20000100a00 */
[----:B------:R-:W-:Y:S02]  /*39f20*/  STL.64 [R1+0x398], R14 ;  /* 0x0003980e01007387 */ /* 0x000fe40000100a00 */
[----:B0-----:R-:W-:Y:S02]  /*39f30*/  IMAD.MOV.U32 R13, RZ, RZ, R20 ;  /* 0x000000ffff0d7224 */ /* 0x001fe400078e0014 */
[----:B------:R-:W4:Y:S01]  /*39f40*/  LDL.LU R20, [R1+0x370] ;  /* 0x0003700001147983 */ /* 0x000f220000300800 */
[----:B------:R-:W-:-:S03]  /*39f50*/  IMAD.MOV.U32 R12, RZ, RZ, R21 ;  /* 0x000000ffff0c7224 */ /* 0x000fc600078e0015 */
[----:B------:R0:W-:Y:S01]  /*39f60*/  STL.64 [R1+0x380], R24 ;  /* 0x0003801801007387 */ /* 0x0001e20000100a00 */
[----:B------:R1:W-:Y:S02]  /*39f70*/  STL.64 [R1+0x388], R26 ;  /* 0x0003881a01007387 */ /* 0x0003e40000100a00 */
[----:B------:R-:W4:Y:S02]  /*39f80*/  LDL.LU R21, [R1+0x374] ;  /* 0x0003740001157983 */ /* 0x000f240000300800 */
[----:B------:R-:W4:Y:S01]  /*39f90*/  LDL.LU R22, [R1+0x378] ;  /* 0x0003780001167983 */ /* 0x000f220000300800 */
[----:B------:R-:W4:Y:S01]  /*39fa0*/  LDL.LU R23, [R1+0x37c] ;  /* 0x00037c0001177983 */ /* 0x000f220000300800 */
[----:B------:R2:W-:Y:S03]  /*39fb0*/  STL.64 [R1+0x2d90], R8 ;  /* 0x002d900801007387 */ /* 0x0005e60000100a00 */
[----:B0-----:R-:W3:Y:S01]  /*39fc0*/  LDL.LU R24, [R1+0x290] ;  /* 0x0002900001187983 */ /* 0x001ee20000300800 */
[----:B------:R-:W3:Y:S02]  /*39fd0*/  LDL.LU R25, [R1+0x294] ;  /* 0x0002940001197983 */ /* 0x000ee40000300800 */
[----:B-1----:R-:W3:Y:S02]  /*39fe0*/  LDL.LU R26, [R1+0x298] ;  /* 0x00029800011a7983 */ /* 0x002ee40000300800 */
[----:B------:R-:W3:Y:S02]  /*39ff0*/  LDL.LU R27, [R1+0x29c] ;  /* 0x00029c00011b7983 */ /* 0x000ee40000300800 */
[----:B--2---:R-:W-:-:S02]  /*3a000*/  IMAD.MOV.U32 R8, RZ, RZ, R13 ;  /* 0x000000ffff087224 */ /* 0x004fc400078e000d */
[----:B------:R-:W-:Y:S02]  /*3a010*/  IMAD.MOV.U32 R9, RZ, RZ, R12 ;  /* 0x000000ffff097224 */ /* 0x000fe400078e000c */
[----:B------:R-:W-:Y:S02]  /*3a020*/  IMAD.MOV.U32 R12, RZ, RZ, R11 ;  /* 0x000000ffff0c7224 */ /* 0x000fe400078e000b */
[----:B------:R-:W-:Y:S01]  /*3a030*/  IMAD.MOV.U32 R13, RZ, RZ, R10 ;  /* 0x000000ffff0d7224 */ /* 0x000fe200078e000a */
[----:B---3--:R-:W-:Y:S01]  /*3a040*/  STL.64 [R1+0x2de0], R26 ;  /* 0x002de01a01007387 */ /* 0x008fe20000100a00 */
[----:B------:R-:W-:Y:S03]  /*3a050*/  STL.64 [R1+0x2dd8], R24 ;  /* 0x002dd81801007387 */ /* 0x000fe60000100a00 */
[----:B------:R0:W-:Y:S02]  /*3a060*/  STL.64 [R1+0x2de8], R12 ;  /* 0x002de80c01007387 */ /* 0x0001e40000100a00 */
[----:B0-----:R-:W2:Y:S01]  /*3a070*/  LDL.64 R12, [R1+0x90] ;  /* 0x00009000010c7983 */ /* 0x001ea20000100a00 */
[C---:B----4-:R-:W-:Y:S03]  /*3a080*/  HMMA.16816.F32.BF16 R20, R16.reuse, R4, R20 ;  /* 0x000000041014723c */ /* 0x050fe60000041814 */
[----:B--2---:R0:W-:Y:S04]  /*3a090*/  STL.64 [R1+0x2e00], R12 ;  /* 0x002e000c01007387 */ /* 0x0041e80000100a00 */
[----:B0-----:R-:W2:Y:S01]  /*3a0a0*/  LDL.LU R12, [R1+0x360] ;  /* 0x00036000010c7983 */ /* 0x001ea20000300800 */
[----:B------:R-:W2:Y:S02]  /*3a0b0*/  LDL.LU R13, [R1+0x364] ;  /* 0x00036400010d7983 */ /* 0x000ea40000300800 */
[----:B------:R-:W2:Y:S02]  /*3a0c0*/  LDL.LU R14, [R1+0x368] ;  /* 0x00036800010e7983 */ /* 0x000ea40000300800 */
[----:B------:R-:W2:Y:S01]  /*3a0d0*/  LDL.LU R15, [R1+0x36c] ;  /* 0x00036c00010f7983 */ /* 0x000ea20000300800 */
[----:B------:R-:W3:Y:S01]  /*3a0e0*/  LDL.LU R24, [R1+0x340] ;  /* 0x0003400001187983 */ /* 0x000ee20000300800 */
        /* <DEDUP_REMOVED lines=10> */
[----:B------:R0:W-:Y:S02]  /*3a190*/  STL.64 [R1+0x370], R20 ;  /* 0x0003701401007387 */ /* 0x0001e40000100a00 */
[----:B------:R-:W-:Y:S01]  /*3a1a0*/  STL.64 [R1+0x378], R22 ;  /* 0x0003781601007387 */ /* 0x000fe20000100a00 */
[----:B0-----:R-:W2:Y:S02]  /*3a1b0*/  LDL.LU.64 R20, [R1+0x2e08] ;  /* 0x002e080001147983 */ /* 0x001ea40000300a00 */
[C---:B--2---:R-:W-:Y:S11]  /*3a1c0*/  HMMA.16816.F32.BF16 R12, R16.reuse, R20, R12 ;  /* 0x00000014100c723c */ /* 0x044ff6000004180c */
[----:B------:R-:W-:Y:S11]  /*3a1d0*/  @!UPT UIADD3 URZ, URZ, URZ, URZ ;  /* 0x0000003f3f3ff290 */ /* 0x000ff6000fffe03f */
[----:B------:R-:W-:Y:S01]  /*3a1e0*/  @!UPT UIADD3 URZ, URZ, URZ, URZ ;  /* 0x0000003f3f3ff290 */ /* 0x000fe2000fffe03f */
[----:B------:R0:W-:Y:S01]  /*3a1f0*/  STL.64 [R1+0x360], R12 ;  /* 0x0003600c01007387 */ /* 0x0001e20000100a00 */
[----:B------:R-:W-:Y:S03]  /*3a200*/  STL.64 [R1+0x368], R14 ;  /* 0x0003680e01007387 */ /* 0x000fe60000100a00 */
[----:B0-----:R-:W3:Y:S01]  /*3a210*/  LDL.LU.64 R12, [R1+0x2e00] ;  /* 0x002e0000010c7983 */ /* 0x001ee20000300a00 */
[----:B------:R0:W-:Y:S03]  /*3a220*/  STL.64 [R1+0x2d78], R20 ;  /* 0x002d781401007387 */ /* 0x0001e60000100a00 */
[----:B0-----:R-:W2:Y:S01]  /*3a230*/  LDL.LU R20, [R1+0x250] ;  /* 0x0002500001147983 */ /* 0x001ea20000300800 */
[----:B------:R-:W2:Y:S02]  /*3a240*/  LDL.LU R21, [R1+0x254] ;  /* 0x0002540001157983 */ /* 0x000ea40000300800 */
[----:B------:R-:W4:Y:S02]  /*3a250*/  LDL.LU R22, [R1+0x258] ;  /* 0x0002580001167983 */ /* 0x000f240000300800 */
[----:B------:R-:W4:Y:S02]  /*3a260*/  LDL.LU R23, [R1+0x25c] ;  /* 0x00025c0001177983 */ /* 0x000f240000300800 */
[----:B----4-:R-:W-:Y:S01]  /*3a270*/  STL.64 [R1+0x2d88], R22 ;  /* 0x002d881601007387 */ /* 0x010fe20000100a00 */
[----:B--2---:R0:W-:Y:S03]  /*3a280*/  STL.64 [R1+0x2d80], R20 ;  /* 0x002d801401007387 */ /* 0x0041e60000100a00 */
[----:B0-----:R-:W2:Y:S01]  /*3a290*/  LDL.LU R20, [R1+0x260] ;  /* 0x0002600001147983 */ /* 0x001ea20000300800 */
[----:B------:R-:W2:Y:S02]  /*3a2a0*/  LDL.LU R21, [R1+0x264] ;  /* 0x0002640001157983 */ /* 0x000ea40000300800 */
[----:B------:R-:W4:Y:S02]  /*3a2b0*/  LDL.LU R22, [R1+0x268] ;  /* 0x0002680001167983 */ /* 0x000f240000300800 */
[----:B------:R-:W4:Y:S01]  /*3a2c0*/  LDL.LU R23, [R1+0x26c] ;  /* 0x00026c0001177983 */ /* 0x000f220000300800 */
[----:B---3--:R-:W-:Y:S01]  /*3a2d0*/  HMMA.16816.F32.BF16 R24, R16, R12, R24 ;  /* 0x0000000c1018723c */ /* 0x008fe20000041818 */
[----:B----4-:R-:W-:Y:S01]  /*3a2e0*/  STL.64 [R1+0x2da0], R22 ;  /* 0x002da01601007387 */ /* 0x010fe20000100a00 */
[----:B--2---:R0:W-:Y:S03]  /*3a2f0*/  STL.64 [R1+0x2d98], R20 ;  /* 0x002d981401007387 */ /* 0x0041e60000100a00 */
[----:B0-----:R-:W2:Y:S01]  /*3a300*/  LDL.LU R20, [R1+0x270] ;  /* 0x0002700001147983 */ /* 0x001ea20000300800 */
[----:B------:R-:W2:Y:S02]  /*3a310*/  LDL.LU R21, [R1+0x274] ;  /* 0x0002740001157983 */ /* 0x000ea40000300800 */
[----:B------:R-:W3:Y:S02]  /*3a320*/  LDL.LU R22, [R1+0x278] ;  /* 0x0002780001167983 */ /* 0x000ee40000300800 */
[----:B------:R-:W3:Y:S02]  /*3a330*/  LDL.LU R23, [R1+0x27c] ;  /* 0x00027c0001177983 */ /* 0x000ee40000300800 */
[----:B------:R-:W-:-:S02]  /*3a340*/  IMAD.MOV.U32 R8, RZ, RZ, R6 ;  /* 0x000000ffff087224 */ /* 0x000fc400078e0006 */
[----:B------:R-:W-:Y:S02]  /*3a350*/  IMAD.MOV.U32 R9, RZ, RZ, R3 ;  /* 0x000000ffff097224 */ /* 0x000fe400078e0003 */
[----:B------:R-:W-:Y:S02]  /*3a360*/  IMAD.MOV.U32 R6, RZ, RZ, R12 ;  /* 0x000000ffff067224 */ /* 0x000fe400078e000c */
[----:B------:R-:W-:Y:S01]  /*3a370*/  IMAD.MOV.U32 R3, RZ, RZ, R13 ;  /* 0x000000ffff037224 */ /* 0x000fe200078e000d */
        /* <DEDUP_REMOVED lines=10> */
[----:B------:R-:W3:Y:S02]  /*3a420*/  LDL.LU.64 R12, [R1+0x2de8] ;  /* 0x002de800010c7983 */ /* 0x000ee40000300a00 */
[C---:B---3--:R-:W-:Y:S01]  /*3a430*/  HMMA.16816.F32.BF16 R12, R16.reuse, R12, R24 ;  /* 0x0000000c100c723c */ /* 0x048fe20000041818 */
[----:B------:R-:W3:Y:S01]  /*3a440*/  LDL.LU.64 R26, [R1+0x2de0] ;  /* 0x002de000011a7983 */ /* 0x000ee20000300a00 */
[----:B------:R-:W3:Y:S11]  /*3a450*/  LDL.LU.64 R24, [R1+0x2dd8] ;  /* 0x002dd80001187983 */ /* 0x000ef60000300a00 */
[----:B------:R-:W-:Y:S10]  /*3a460*/  @!UPT UIADD3 URZ, URZ, URZ, URZ ;  /* 0x0000003f3f3ff290 */ /* 0x000ff4000fffe03f */
[----:B------:R0:W-:Y:S01]  /*3a470*/  STL.64 [R1+0x340], R12 ;  /* 0x0003400c01007387 */ /* 0x0001e20000100a00 */
[----:B------:R-:W-:Y:S03]  /*3a480*/  STL.64 [R1+0x348], R14 ;  /* 0x0003480e01007387 */ /* 0x000fe60000100a00 */
[----:B0-----:R-:W3:Y:S02]  /*3a490*/  LDL.LU.64 R12, [R1+0x2dd0] ;  /* 0x002dd000010c7983 */ /* 0x001ee40000300a00 */
[----:B---3--:R-:W-:Y:S02]  /*3a4a0*/  HMMA.16816.F32.BF16 R16, R16, R12, R24 ;  /* 0x0000000c1010723c */ /* 0x008fe40000041818 */
[----:B------:R-:W2:Y:S01]  /*3a4b0*/  LDL.LU.64 R26, [R1+0x2dc8] ;  /* 0x002dc800011a7983 */ /* 0x000ea20000300a00 */
[----:B------:R-:W2:Y:S02]  /*3a4c0*/  LDL.LU.64 R24, [R1+0x2dc0] ;  /* 0x002dc00001187983 */ /* 0x000ea40000300a00 */
[----:B------:R0:W-:Y:S02]  /*3a4d0*/  STL.64 [R1+0x2d70], R12 ;  /* 0x002d700c01007387 */ /* 0x0001e40000100a00 */
[----:B0-----:R-:W3:Y:S11]  /*3a4e0*/  LDL.LU R12, [R1+0x240] ;  /* 0x00024000010c7983 */ /* 0x001ef60000300800 */
[----:B------:R-:W-:Y:S05]  /*3a4f0*/  @!UPT UIADD3 URZ, URZ, URZ, URZ ;  /* 0x0000003f3f3ff290 */ /* 0x000fea000fffe03f */
[----:B------:R0:W-:Y:S01]  /*3a500*/  STL.64 [R1+0x290], R16 ;  /* 0x0002901001007387 */ /* 0x0001e20000100a00 */
[----:B------:R-:W-:Y:S02]  /*3a510*/  STL.64 [R1+0x298], R18 ;  /* 0x0002981201007387 */ /* 0x000fe40000100a00 */
[----:B------:R-:W3:Y:S02]  /*3a520*/  LDL.LU R13, [R1+0x244] ;  /* 0x00024400010d7983 */ /* 0x000ee40000300800 */
[----:B------:R-:W3:Y:S01]  /*3a530*/  LDL.LU R14, [R1+0x248] ;  /* 0x00024800010e7983 */ /* 0x000ee20000300800 */
[----:B------:R-:W3:Y:S04]  /*3a540*/  LDL.LU R15, [R1+0x24c] ;  /* 0x00024c00010f7983 */ /* 0x000ee80000300800 */
[----:B0-----:R-:W4:Y:S01]  /*3a550*/  LDL.LU.64 R16, [R1+0x80] ;  /* 0x0000800001107983 */ /* 0x001f220000300a00 */
[C---:B--2---:R-:W-:Y:S03]  /*3a560*/  HMMA.16816.F32.BF16 R8, R24.reuse, R8, R20 ;  /* 0x000000081808723c */ /* 0x044fe60000041814 */
[----:B------:R-:W2:Y:S01]  /*3a570*/  LDL.LU.64 R22, [R1+0x2db8] ;  /* 0x002db80001167983 */ /* 0x000ea20000300a00 */
[----:B------:R-:W2:Y:S11]  /*3a580*/  LDL.LU.64 R20, [R1+0x2db0] ;  /* 0x002db00001147983 */ /* 0x000eb60000300a00 */
[----:B------:R-:W-:Y:S08]  /*3a590*/  @!UPT UIADD3 URZ, URZ, URZ, URZ ;  /* 0x0000003f3f3ff290 */ /* 0x000ff0000fffe03f */
[----:B------:R0:W-:Y:S01]  /*3a5a0*/  STL.64 [R1+0x280], R8 ;  /* 0x0002800801007387 */ /* 0x0001e20000100a00 */
[----:B------:R2:W-:Y:S03]  /*3a5b0*/  STL.64 [R1+0x288], R10 ;  /* 0x0002880a01007387 */ /* 0x0005e60000100a00 */
[----:B0-----:R-:W2:Y:S02]  /*3a5c0*/  LDL.LU.64 R8, [R1+0x2da8] ;  /* 0x002da80001087983 */ /* 0x001ea40000300a00 */
[C---:B--2---:R-:W-:Y:S02]  /*3a5d0*/  HMMA.16816.F32.BF16 R8, R24.reuse, R8, R20 ;  /* 0x000000081808723c */ /* 0x044fe40000041814 */
[----:B------:R-:W2:Y:S01]  /*3a5e0*/  LDL.LU.64 R22, [R1+0x2da0] ;  /* 0x002da00001167983 */ /* 0x000ea20000300a00 */
[----:B------:R-:W2:Y:S11]  /*3a5f0*/  LDL.LU.64 R20, [R1+0x2d98] ;  /* 0x002d980001147983 */ /* 0x000eb60000300a00 */
[----:B------:R-:W-:Y:S09]  /*3a600*/  @!UPT UIADD3 URZ, URZ, URZ, URZ ;  /* 0x0000003f3f3ff290 */ /* 0x000ff2000fffe03f */
[----:B------:R0:W-:Y:S01]  /*3a610*/  STL.64 [R1+0x270], R8 ;  /* 0x0002700801007387 */ /* 0x0001e20000100a00 */
[----:B------:R-:W-:Y:S03]  /*3a620*/  STL.64 [R1+0x278], R10 ;  /* 0x0002780a01007387 */ /* 0x000fe60000100a00 */
[----:B0-----:R-:W2:Y:S02]  /*3a630*/  LDL.LU.64 R8, [R1+0x2d90] ;  /* 0x002d900001087983 */ /* 0x001ea40000300a00 */
[C---:B--2---:R-:W-:Y:S11]  /*3a640*/  HMMA.16816.F32.BF16 R20, R24.reuse, R8, R20 ;  /* 0x000000081814723c */ /* 0x044ff60000041814 */
[----:B------:R-:W-:Y:S11]  /*3a650*/  @!UPT UIADD3 URZ, URZ, URZ, URZ ;  /* 0x0000003f3f3ff290 */ /* 0x000ff6000fffe03f */
[----:B------:R-:W-:Y:S01]  /*3a660*/  @!UPT UIADD3 URZ, URZ, URZ, URZ ;  /* 0x0000003f3f3ff290 */ /* 0x000fe2000fffe03f */
[----:B------:R-:W-:Y:S01]  /*3a670*/  STL.64 [R1+0x260], R20 ;  /* 0x0002601401007387 */ /* 0x000fe20000100a00 */
[----:B------:R0:W-:Y:S03]  /*3a680*/  STL.64 [R1+0x268], R22 ;  /* 0x0002681601007387 */ /* 0x0001e60000100a00 */
[----:B0-----:R-:W2:Y:S01]  /*3a690*/  LDL.LU.64 R22, [R1+0x2d88] ;  /* 0x002d880001167983 */ /* 0x001ea20000300a00 */
[----:B------:R-:W2:Y:S02]  /*3a6a0*/  LDL.LU.64 R20, [R1+0x2d80] ;  /* 0x002d800001147983 */ /* 0x000ea40000300a00 */
[----:B------:R-:W-:Y:S01]  /*3a6b0*/  STL.64 [R1+0x2d28], R8 ;  /* 0x002d280801007387 */ /* 0x000fe20000100a00 */
[C---:B--2---:R-:W-:Y:S11]  /*3a6c0*/  HMMA.16816.F32.BF16 R20, R24.reuse, R4, R20 ;  /* 0x000000041814723c */ /* 0x044ff60000041814 */
[----:B------:R-:W-:Y:S11]  /*3a6d0*/  @!UPT UIADD3 URZ, URZ, URZ, URZ ;  /* 0x0000003f3f3ff290 */ /* 0x000ff6000fffe03f */
[----:B------:R-:W-:Y:S01]  /*3a6e0*/  @!UPT UIADD3 URZ, URZ, URZ, URZ ;  /* 0x0000003f3f3ff290 */ /* 0x000fe2000fffe03f */
[----:B------:R0:W-:Y:S01]  /*3a6f0*/  STL.64 [R1+0x250], R20 ;  /* 0x0002501401007387 */ /* 0x0001e20000100a00 */
[----:B------:R-:W-:Y:S03]  /*3a700*/  STL.64 [R1+0x258], R22 ;  /* 0x0002581601007387 */ /* 0x000fe60000100a00 */
[----:B0-----:R-:W3:Y:S01]  /*3a710*/  LDL.LU.64 R20, [R1+0x2d78] ;  /* 0x002d780001147983 */ /* 0x001ee20000300a00 */
[----:B------:R-:W-:Y:S02]  /*3a720*/  STL [R1+0x2d20], R7 ;  /* 0x002d200701007387 */ /* 0x000fe40000100800 */
[----:B------:R0:W-:Y:S02]  /*3a730*/  STL.64 [R1+0x2d18], R4 ;  /* 0x002d180401007387 */ /* 0x0001e40000100a00 */
[----:B------:R-:W-:Y:S01]  /*3a740*/  IMAD.MOV.U32 R8, RZ, RZ, R6 ;  /* 0x000000ffff087224 */ /* 0x000fe200078e0006 */
[----:B0-----:R-:W2:Y:S01]  /*3a750*/  LDL.LU R4, [R1+0x230] ;  /* 0x0002300001047983 */ /* 0x001ea20000300800 */
[----:B------:R-:W2:Y:S02]  /*3a760*/  LDL.LU R5, [R1+0x234] ;  /* 0x0002340001057983 */ /* 0x000ea40000300800 */
[----:B------:R-:W2:Y:S02]  /*3a770*/  LDL.LU R6, [R1+0x238] ;  /* 0x0002380001067983 */ /* 0x000ea40000300800 */
[----:B------:R-:W2:Y:S01]  /*3a780*/  LDL.LU R7, [R1+0x23c] ;  /* 0x00023c0001077983 */ /* 0x000ea20000300800 */
[----:B---3--:R-:W-:Y:S01]  /*3a790*/  HMMA.16816.F32.BF16 R20, R24, R20, R12 ;  /* 0x000000141814723c */ /* 0x008fe2000004180c */
[----:B------:R-:W3:Y:S11]  /*3a7a0*/  LDL.LU.64 R12, [R1+0x2d70] ;  /* 0x002d7000010c7983 */ /* 0x000ef60000300a00 */
[----:B------:R-:W-:Y:S11]  /*3a7b0*/  @!UPT UIADD3 URZ, URZ, URZ, URZ ;  /* 0x0000003f3f3ff290 */ /* 0x000ff6000fffe03f */
[----:B------:R-:W-:Y:S01]  /*3a7c0*/  STL.64 [R1+0x240], R20 ;  /* 0x0002401401007387 */ /* 0x000fe20000100a00 */
[----:B------:R0:W-:Y:S03]  /*3a7d0*/  STL.64 [R1+0x248], R22 ;  /* 0x0002481601007387 */ /* 0x0001e60000100a00 */
[----:B0-----:R-:W3:Y:S01]  /*3a7e0*/  LDL.LU.64 R22, [R1+0x2d68] ;  /* 0x002d680001167983 */ /* 0x001ee20000300a00 */
[----:B------:R-:W3:Y:S02]  /*3a7f0*/  LDL.LU.64 R20, [R1+0x2d60] ;  /* 0x002d600001147983 */ /* 0x000ee40000300a00 */
[----:B------:R-:W-:-:S07]  /*3a800*/  IMAD.MOV.U32 R9, RZ, RZ, R3 ;  /* 0x000000ffff097224 */ /* 0x000fce00078e0003 */
[C---:B--2---:R-:W-:Y:S01]  /*3a810*/  HMMA.16816.F32.BF16 R8, R24.reuse, R8, R4 ;  /* 0x000000081808723c */ /* 0x044fe20000041804 */
[----:B----4-:R0:W-:Y:S11]  /*3a820*/  STL.64 [R1+0x2d58], R16 ;  /* 0x002d581001007387 */ /* 0x0101f60000100a00 */
[----:B------:R-:W-:Y:S11]  /*3a830*/  @!UPT UIADD3 URZ, URZ, URZ, URZ ;  /* 0x0000003f3f3ff290 */ /* 0x000ff6000fffe03f */
[----:B------:R1:W-:Y:S01]  /*3a840*/  STL.64 [R1+0x230], R8 ;  /* 0x0002300801007387 */ /* 0x0003e20000100a00 */
[----:B------:R-:W-:Y:S01]  /*3a850*/  STL.64 [R1+0x238], R10 ;  /* 0x0002380a01007387 */ /* 0x000fe20000100a00 */
[C---:B---3--:R-:W-:Y:S02]  /*3a860*/  HMMA.16816.F32.BF16 R4, R24.reuse, R16, R20 ;  /* 0x000000101804723c */ /* 0x048fe40000041814 */
[----:B0-----:R-:W2:Y:S11]  /*3a870*/  LDL.LU R16, [R1+0x110] ;  /* 0x0001100001107983 */ /* 0x001eb60000300800 */
[----:B------:R-:W-:Y:S10]  /*3a880*/  @!UPT UIADD3 URZ, URZ, URZ, URZ ;  /* 0x0000003f3f3ff290 */ /* 0x000ff4000fffe03f */
[----:B------:R-:W-:Y:S01]  /*3a890*/  STL.64 [R1+0x220], R4 ;  /* 0x0002200401007387 */ /* 0x000fe20000100a00 */
[----:B------:R-:W-:Y:S02]  /*3a8a0*/  STL.64 [R1+0x228], R6 ;  /* 0x0002280601007387 */ /* 0x000fe40000100a00 */
[----:B------:R-:W2:Y:S02]  /*3a8b0*/  LDL.LU R17, [R1+0x114] ;  /* 0x0001140001117983 */ /* 0x000ea40000300800 */
[----:B------:R-:W2:Y:S01]  /*3a8c0*/  LDL.LU R18, [R1+0x118] ;  /* 0x0001180001127983 */ /* 0x000ea20000300800 */
[----:B------:R-:W2:Y:S01]  /*3a8d0*/  LDL.LU R19, [R1+0x11c] ;  /* 0x00011c0001137983 */ /* 0x000ea20000300800 */
[----:B------:R-:W3:Y:S02]  /*3a8e0*/  LDL.LU R20, [R1+0x1f0] ;  /* 0x0001f00001147983 */ /* 0x000ee40000300800 */
[----:B------:R-:W3:Y:S02]  /*3a8f0*/  LDL.LU R21, [R1+0x1f4] ;  /* 0x0001f40001157983 */ /* 0x000ee40000300800 */
[----:B------:R-:W3:Y:S01]  /*3a900*/  LDL.LU R22, [R1+0x1f8] ;  /* 0x0001f80001167983 */ /* 0x000ee20000300800 */
[----:B------:R-:W3:Y:S01]  /*3a910*/  LDL.LU R23, [R1+0x1fc] ;  /* 0x0001fc0001177983 */ /* 0x000ee20000300800 */
[----:B-1----:R-:W4:Y:S03]  /*3a920*/  LDL.LU.64 R8, [R1+0x10] ;  /* 0x0000100001087983 */ /* 0x002f260000300a00 */
[----:B----4-:R0:W-:Y:S04]  /*3a930*/  STL.64 [R1+0x2d40], R8 ;  /* 0x002d400801007387 */ /* 0x0101e80000100a00 */
[----:B0-----:R-:W3:Y:S01]  /*3a940*/  LDL.LU.64 R8, [R1+0x20] ;  /* 0x0000200001087983 */ /* 0x001ee20000300a00 */
[----:B------:R-:W4:Y:S02]  /*3a950*/  LDL.LU R4, [R1+0x1d0] ;  /* 0x0001d00001047983 */ /* 0x000f240000300800 */
[----:B------:R-:W4:Y:S02]  /*3a960*/  LDL.LU R5, [R1+0x1d4] ;  /* 0x0001d40001057983 */ /* 0x000f240000300800 */
[----:B------:R-:W3:Y:S01]  /*3a970*/  LDL.LU R6, [R1+0x1d8] ;  /* 0x0001d80001067983 */ /* 0x000ee20000300800 */
[----:B------:R-:W3:Y:S01]  /*3a980*/  LDL.LU R7, [R1+0x1dc] ;  /* 0x0001dc0001077983 */ /* 0x000ee20000300800 */
[----:B--2---:R-:W-:Y:S03]  /*3a990*/  HMMA.16816.F32.BF16 R24, R24, R12, R16 ;  /* 0x0000000c1818723c */ /* 0x004fe60000041810 */
[----:B---3--:R-:W-:Y:S01]  /*3a9a0*/  STL.64 [R1+0x2d38], R6 ;  /* 0x002d380601007387 */ /* 0x008fe20000100a00 */
[----:B----4-:R0:W-:Y:S03]  /*3a9b0*/  STL.64 [R1+0x2d30], R4 ;  /* 0x002d300401007387 */ /* 0x0101e60000100a00 */
[----:B0-----:R-:W2:Y:S01]  /*3a9c0*/  LDL.LU R4, [R1+0x1e0] ;  /* 0x0001e00001047983 */ /* 0x001ea20000300800 */
[----:B------:R-:W2:Y:S02]  /*3a9d0*/  LDL.LU R5, [R1+0x1e4] ;  /* 0x0001e40001057983 */ /* 0x000ea40000300800 */
[----:B------:R-:W2:Y:S02]  /*3a9e0*/  LDL.LU R6, [R1+0x1e8] ;  /* 0x0001e80001067983 */ /* 0x000ea40000300800 */
[----:B------:R-:W2:Y:S01]  /*3a9f0*/  LDL.LU R7, [R1+0x1ec] ;  /* 0x0001ec0001077983 */ /* 0x000ea20000300800 */
[----:B------:R-:W3:Y:S01]  /*3aa00*/  LDL.LU.64 R16, [R1+0x2d58] ;  /* 0x002d580001107983 */ /* 0x000ee20000300a00 */
[----:B------:R-:W-:-:S02]  /*3aa10*/  IMAD.MOV.U32 R19, RZ, RZ, R12 ;  /* 0x000000ffff137224 */ /* 0x000fc400078e000c */
[----:B------:R-:W-:-:S07]  /*3aa20*/  IMAD.MOV.U32 R18, RZ, RZ, R13 ;  /* 0x000000ffff127224 */ /* 0x000fce00078e000d */
[----:B------:R-:W-:Y:S01]  /*3aa30*/  STL.64 [R1+0x110], R24 ;  /* 0x0001101801007387 */ /* 0x000fe20000100a00 */
[----:B------:R-:W-:Y:S01]  /*3aa40*/  STL.64 [R1+0x118], R26 ;  /* 0x0001181a01007387 */ /* 0x000fe20000100a00 */
[----:B------:R-:W4:Y:S02]  /*3aa50*/  LDL.LU.64 R14, [R1+0x2d50] ;  /* 0x002d5000010e7983 */ /* 0x000f240000300a00 */
[----:B------:R-:W4:Y:S02]  /*3aa60*/  LDL.LU.64 R12, [R1+0x2d48] ;  /* 0x002d4800010c7983 */ /* 0x000f240000300a00 */
[----:B------:R-:W-:Y:S01]  /*3aa70*/  STL.64 [R1+0x2cf0], R18 ;  /* 0x002cf01201007387 */ /* 0x000fe20000100a00 */
[----:B---3--:R0:W-:Y:S04]  /*3aa80*/  STL.64 [R1+0x2ce8], R16 ;  /* 0x002ce81001007387 */ /* 0x0081e80000100a00 */
[----:B0-----:R-:W3:Y:S01]  /*3aa90*/  LDL.LU.64 R16, [R1+0x90] ;  /* 0x0000900001107983 */ /* 0x001ee20000300a00 */
[----:B----4-:R-:W-:Y:S03]  /*3aaa0*/  HMMA.16816.F32.BF16 R20, R12, R8, R20 ;  /* 0x000000080c14723c */ /* 0x010fe60000041814 */
        /* <DEDUP_REMOVED lines=11> */
[----:B------:R-:W4:Y:S01]  /*3ab60*/  LDL.LU.64 R24, [R1+0xa0] ;  /* 0x0000a00001187983 */ /* 0x000f220000300a00 */
[----:B------:R-:W2:Y:S02]  /*3ab70*/  LDL.64 R26, [R1+0xa8] ;  /* 0x0000a800011a7983 */ /* 0x000ea40000100a00 */
[----:B------:R0:W-:Y:S02]  /*3ab80*/  STL.64 [R1+0x1f0], R20 ;  /* 0x0001f01401007387 */ /* 0x0001e40000100a00 */
[----:B------:R-:W-:Y:S02]  /*3ab90*/  STL.64 [R1+0x1f8], R22 ;  /* 0x0001f81601007387 */ /* 0x000fe40000100a00 */
[----:B0-----:R-:W-:-:S02]  /*3aba0*/  IMAD.MOV.U32 R21, RZ, RZ, R8 ;  /* 0x000000ffff157224 */ /* 0x001fc400078e0008 */
[----:B------:R-:W-:Y:S02]  /*3abb0*/  IMAD.MOV.U32 R20, RZ, RZ, R9 ;  /* 0x000000ffff147224 */ /* 0x000fe400078e0009 */
[----:B------:R-:W2:Y:S03]  /*3abc0*/  LDL.LU.64 R8, [R1+0x2d40] ;  /* 0x002d400001087983 */ /* 0x000ea60000300a00 */
        /* <DEDUP_REMOVED lines=14> */
[C---:B--2---:R-:W-:Y:S11]  /*3acb0*/  HMMA.16816.F32.BF16 R4, R12.reuse, R8, R4 ;  /* 0x000000080c04723c */ /* 0x044ff60000041804 */
[----:B------:R-:W-:Y:S11]  /*3acc0*/  @!UPT UIADD3 URZ, URZ, URZ, URZ ;  /* 0x0000003f3f3ff290 */ /* 0x000ff6000fffe03f */
[----:B------:R-:W-:Y:S01]  /*3acd0*/  @!UPT UIADD3 URZ, URZ, URZ, URZ ;  /* 0x0000003f3f3ff290 */ /* 0x000fe2000fffe03f */
[----:B------:R-:W-:Y:S01]  /*3ace0*/  STL.64 [R1+0x1d0], R4 ;  /* 0x0001d00401007387 */ /* 0x000fe20000100a00 */
[----:B------:R0:W-:Y:S03]  /*3acf0*/  STL.64 [R1+0x1d8], R6 ;  /* 0x0001d80601007387 */ /* 0x0001e60000100a00 */
[----:B0-----:R-:W2:Y:S01]  /*3ad00*/  LDL.LU R7, [R1+0x2d20] ;  /* 0x002d200001077983 */ /* 0x001ea20000300800 */
[----:B------:R-:W3:Y:S02]  /*3ad10*/  LDL.LU.64 R4, [R1+0x2d18] ;  /* 0x002d180001047983 */ /* 0x000ee40000300a00 */
[C---:B---3--:R-:W-:Y:S11]  /*3ad20*/  HMMA.16816.F32.BF16 R16, R12.reuse, R4, R16 ;  /* 0x000000040c10723c */ /* 0x048ff60000041810 */
[----:B------:R-:W-:Y:S11]  /*3ad30*/  @!UPT UIADD3 URZ, URZ, URZ, URZ ;  /* 0x0000003f3f3ff290 */ /* 0x000ff6000fffe03f */
[----:B------:R-:W-:Y:S01]  /*3ad40*/  @!UPT UIADD3 URZ, URZ, URZ, URZ ;  /* 0x0000003f3f3ff290 */ /* 0x000fe2000fffe03f */
[----:B------:R-:W-:Y:S01]  /*3ad50*/  STL.64 [R1+0x1c0], R16 ;  /* 0x0001c01001007387 */ /* 0x000fe20000100a00 */
[----:B------:R0:W-:Y:S03]  /*3ad60*/  STL.64 [R1+0x1c8], R18 ;  /* 0x0001c81201007387 */ /* 0x0001e60000100a00 */
[----:B0-----:R-:W4:Y:S01]  /*3ad70*/  LDL.LU.64 R18, [R1+0x2d10] ;  /* 0x002d100001127983 */ /* 0x001f220000300a00 */
[----:B------:R-:W4:Y:S02]  /*3ad80*/  LDL.LU.64 R16, [R1+0x2d08] ;  /* 0x002d080001107983 */ /* 0x000f240000300a00 */
[----:B--2---:R-:W-:Y:S02]  /*3ad90*/  STL [R1+0x2ce0], R7 ;  /* 0x002ce00701007387 */ /* 0x004fe40000100800 */
[----:B------:R0:W-:Y:S02]  /*3ada0*/  STL.64 [R1+0x2cd8], R4 ;  /* 0x002cd80401007387 */ /* 0x0001e40000100a00 */
[----:B0-----:R-:W2:Y:S01]  /*3adb0*/  LDL.LU R4, [R1+0x190] ;  /* 0x0001900001047983 */ /* 0x001ea20000300800 */
[----:B------:R-:W2:Y:S02]  /*3adc0*/  LDL.LU R5, [R1+0x194] ;  /* 0x0001940001057983 */ /* 0x000ea40000300800 */
[----:B------:R-:W2:Y:S02]  /*3add0*/  LDL.LU R6, [R1+0x198] ;  /* 0x0001980001067983 */ /* 0x000ea40000300800 */
[----:B------:R-:W2:Y:S01]  /*3ade0*/  LDL.LU R7, [R1+0x19c] ;  /* 0x00019c0001077983 */ /* 0x000ea20000300800 */
[C---:B----4-:R-:W-:Y:S11]  /*3adf0*/  HMMA.16816.F32.BF16 R16, R12.reuse, R24, R16 ;  /* 0x000000180c10723c */ /* 0x050ff60000041810 */
[----:B------:R-:W-:Y:S11]  /*3ae00*/  @!UPT UIADD3 URZ, URZ, URZ, URZ ;  /* 0x0000003f3f3ff290 */ /* 0x000ff6000fffe03f */
[----:B------:R-:W-:Y:S01]  /*3ae10*/  @!UPT UIADD3 URZ, URZ, URZ, URZ ;  /* 0x0000003f3f3ff290 */ /* 0x000fe2000fffe03f */
[----:B------:R0:W-:Y:S01]  /*3ae20*/  STL.64 [R1+0x1b0], R16 ;  /* 0x0001b01001007387 */ /* 0x0001e20000100a00 */
[----:B------:R-:W-:Y:S03]  /*3ae30*/  STL.64 [R1+0x1b8], R18 ;  /* 0x0001b81201007387 */ /* 0x000fe60000100a00 */
[----:B0-----:R-:W3:Y:S01]  /*3ae40*/  LDL.LU.64 R16, [R1+0x2d00] ;  /* 0x002d000001107983 */ /* 0x001ee20000300a00 */
[----:B------:R0:W-:Y:S03]  /*3ae50*/  STL.64 [R1+0x2c60], R26 ;  /* 0x002c601a01007387 */ /* 0x0001e60000100a00 */
[----:B0-----:R-:W4:Y:S01]  /*3ae60*/  LDL R27, [R1+0x5a4] ;  /* 0x0005a400011b7983 */ /* 0x001f220000100800 */
[----:B------:R-:W-:Y:S01]  /*3ae70*/  STL.64 [R1+0x2c58], R24 ;  /* 0x002c581801007387 */ /* 0x000fe20000100a00 */
[----:B---3--:R-:W-:Y:S01]  /*3ae80*/  HMMA.16816.F32.BF16 R20, R12, R16, R20 ;  /* 0x000000100c14723c */ /* 0x008fe20000041814 */
[----:B------:R-:W-:-:S02]  /*3ae90*/  IMAD.MOV.U32 R10, RZ, RZ, R16 ;  /* 0x000000ffff0a7224 */ /* 0x000fc400078e0010 */
[----:B------:R-:W-:Y:S11]  /*3aea0*/  IMAD.MOV.U32 R11, RZ, RZ, R17 ;  /* 0x000000ffff0b7224 */ /* 0x000ff600078e0011 */
[----:B------:R-:W-:Y:S09]  /*3aeb0*/  @!UPT UIADD3 URZ, URZ, URZ, URZ ;  /* 0x0000003f3f3ff290 */ /* 0x000ff2000fffe03f */
[----:B------:R0:W-:Y:S01]  /*3aec0*/  STL.64 [R1+0x1a0], R20 ;  /* 0x0001a01401007387 */ /* 0x0001e20000100a00 */
[----:B------:R-:W-:Y:S03]  /*3aed0*/  STL.64 [R1+0x1a8], R22 ;  /* 0x0001a81601007387 */ /* 0x000fe60000100a00 */
[----:B0-----:R-:W3:Y:S01]  /*3aee0*/  LDL.LU.64 R20, [R1+0x2cf8] ;  /* 0x002cf80001147983 */ /* 0x001ee20000300a00 */
[----:B------:R-:W2:Y:S02]  /*3aef0*/  LDL.LU.64 R18, [R1+0x2cf0] ;  /* 0x002cf00001127983 */ /* 0x000ea40000300a00 */
[----:B------:R-:W2:Y:S02]  /*3af00*/  LDL.LU.64 R16, [R1+0x2ce8] ;  /* 0x002ce80001107983 */ /* 0x000ea40000300a00 */
[----:B------:R-:W-:Y:S01]  /*3af10*/  STL.64 [R1+0x2c88], R10 ;  /* 0x002c880a01007387 */ /* 0x000fe20000100a00 */
[----:B------:R0:W-:Y:S04]  /*3af20*/  STL.64 [R1+0x2c80], R8 ;  /* 0x002c800801007387 */ /* 0x0001e80000100a00 */
[----:B0-----:R-:W2:Y:S01]  /*3af30*/  LDL.LU R8, [R1+0x490] ;  /* 0x0004900001087983 */ /* 0x001ea20000300800 */
[----:B------:R-:W2:Y:S02]  /*3af40*/  LDL.LU R9, [R1+0x494] ;  /* 0x0004940001097983 */ /* 0x000ea40000300800 */
[----:B------:R-:W2:Y:S02]  /*3af50*/  LDL.LU R10, [R1+0x498] ;  /* 0x00049800010a7983 */ /* 0x000ea40000300800 */
[----:B------:R-:W2:Y:S02]  /*3af60*/  LDL.LU R11, [R1+0x49c] ;  /* 0x00049c00010b7983 */ /* 0x000ea40000300800 */
[----:B--2---:R-:W-:Y:S01]  /*3af70*/  STL.64 [R1+0x2c98], R10 ;  /* 0x002c980a01007387 */ /* 0x004fe20000100a00 */
[----:B------:R3:W-:Y:S02]  /*3af80*/  STL.64 [R1+0x2c90], R8 ;  /* 0x002c900801007387 */ /* 0x0007e40000100a00 */
[----:B---3--:R-:W-:-:S02]  /*3af90*/  IMAD.MOV.U32 R8, RZ, RZ, R21 ;  /* 0x000000ffff087224 */ /* 0x008fc400078e0015 */
[----:B------:R-:W-:Y:S02]  /*3afa0*/  IMAD.MOV.U32 R9, RZ, RZ, R20 ;  /* 0x000000ffff097224 */ /* 0x000fe400078e0014 */
[----:B------:R-:W0:Y:S04]  /*3afb0*/  LDSM.16.MT88.4 R20, [R0+0x22080] ;  /* 0x022080000014783b */ /* 0x000e280000004200 */
[----:B------:R-:W-:Y:S01]  /*3afc0*/  STL.64 [R1+0x2cb0], R8 ;  /* 0x002cb00801007387 */ /* 0x000fe20000100a00 */
[----:B------:R-:W-:Y:S03]  /*3afd0*/  HMMA.16816.F32.BF16 R4, R12, R16, R4 ;  /* 0x000000100c04723c */ /* 0x000fe60000041804 */
[----:B0-----:R-:W-:Y:S01]  /*3afe0*/  STL.64 [R1+0x2cd0], R22 ;  /* 0x002cd01601007387 */ /* 0x001fe20000100a00 */
[----:B------:R0:W-:Y:S03]  /*3aff0*/  STL.64 [R1+0x2cc8], R20 ;  /* 0x002cc81401007387 */ /* 0x0001e60000100a00 */
[----:B0-----:R-:W2:Y:S01]  /*3b000*/  LDL.LU R20, [R1+0xc0] ;  /* 0x0000c00001147983 */ /* 0x001ea20000300800 */
[----:B------:R-:W2:Y:S02]  /*3b010*/  LDL.LU R21, [R1+0xc4] ;  /* 0x0000c40001157983 */ /* 0x000ea40000300800 */
[----:B------:R-:W2:Y:S02]  /*3b020*/  LDL.LU R22, [R1+0xc8] ;  /* 0x0000c80001167983 */ /* 0x000ea40000300800 */
[----:B------:R-:W2:Y:S11]  /*3b030*/  LDL.LU R23, [R1+0xcc] ;  /* 0x0000cc0001177983 */ /* 0x000eb60000300800 */
[----:B------:R-:W-:Y:S01]  /*3b040*/  STL.64 [R1+0x190], R4 ;  /* 0x0001900401007387 */ /* 0x000fe20000100a00 */
[----:B------:R0:W-:Y:S03]  /*3b050*/  STL.64 [R1+0x198], R6 ;  /* 0x0001980601007387 */ /* 0x0001e60000100a00 */
[----:B0-----:R-:W3:Y:S01]  /*3b060*/  LDL.LU R7, [R1+0x2ce0] ;  /* 0x002ce00001077983 */ /* 0x001ee20000300800 */
[----:B------:R-:W3:Y:S02]  /*3b070*/  LDL.LU.64 R4, [R1+0x2cd8] ;  /* 0x002cd80001047983 */ /* 0x000ee40000300a00 */
[----:B------:R-:W-:-:S02]  /*3b080*/  IMAD.MOV.U32 R8, RZ, RZ, R19 ;  /* 0x000000ffff087224 */ /* 0x000fc400078e0013 */
[----:B------:R-:W-:Y:S02]  /*3b090*/  IMAD.MOV.U32 R9, RZ, RZ, R18 ;  /* 0x000000ffff097224 */ /* 0x000fe400078e0012 */
[----:B------:R-:W-:Y:S02]  /*3b0a0*/  IMAD.MOV.U32 R6, RZ, RZ, R16 ;  /* 0x000000ffff067224 */ /* 0x000fe400078e0010 */
[----:B------:R-:W-:Y:S02]  /*3b0b0*/  IMAD.MOV.U32 R0, RZ, RZ, R17 ;  /* 0x000000ffff007224 */ /* 0x000fe400078e0011 */
[----:B----4-:R-:W0:Y:S01]  /*3b0c0*/  LDSM.16.MT88.4 R16, [R27+0x23000] ;  /* 0x023000001b10783b */ /* 0x010e220000004200 */
[----:B--2---:R-:W-:Y:S03]  /*3b0d0*/  HMMA.16816.F32.BF16 R8, R12, R8, R20 ;  /* 0x000000080c08723c */ /* 0x004fe60000041814 */
[----:B------:R-:W1:Y:S04]  /*3b0e0*/  LDSM.16.MT88.4 R12, [R27+0x23080] ;  /* 0x023080001b0c783b */ /* 0x000e680000004200 */
[----:B---3--:R-:W-:Y:S01]  /*3b0f0*/  STL.64 [R1+0x2ca8], R6 ;  /* 0x002ca80601007387 */ /* 0x008fe20000100a00 */
[----:B------:R2:W-:Y:S03]  /*3b100*/  STL.64 [R1+0x2ca0], R4 ;  /* 0x002ca00401007387 */ /* 0x0005e60000100a00 */
[----:B--2---:R-:W2:Y:S01]  /*3b110*/  LDL.LU R4, [R1+0x4a0] ;  /* 0x0004a00001047983 */ /* 0x004ea20000300800 */
[----:B------:R-:W2:Y:S02]  /*3b120*/  LDL.LU R5, [R1+0x4a4] ;  /* 0x0004a40001057983 */ /* 0x000ea40000300800 */
[----:B------:R-:W2:Y:S02]  /*3b130*/  LDL.LU R6, [R1+0x4a8] ;  /* 0x0004a80001067983 */ /* 0x000ea40000300800 */
[----:B------:R-:W2:Y:S01]  /*3b140*/  LDL.LU R7, [R1+0x4ac] ;  /* 0x0004ac0001077983 */ /* 0x000ea20000300800 */
[----:B0-----:R-:W-:Y:S01]  /*3b150*/  STL.64 [R1+0x2c08], R18 ;  /* 0x002c081201007387 */ /* 0x001fe20000100a00 */
[----:B------:R0:W-:Y:S03]  /*3b160*/  STL.64 [R1+0x2c00], R16 ;  /* 0x002c001001007387 */ /* 0x0001e60000100a00 */
[----:B0-----:R-:W3:Y:S01]  /*3b170*/  LDL.LU R16, [R1+0x480] ;  /* 0x0004800001107983 */ /* 0x001ee20000300800 */
[----:B------:R-:W3:Y:S02]  /*3b180*/  LDL.LU R17, [R1+0x484] ;  /* 0x0004840001117983 */ /* 0x000ee40000300800 */
[----:B------:R-:W3:Y:S02]  /*3b190*/  LDL.LU R18, [R1+0x488] ;  /* 0x0004880001127983 */ /* 0x000ee40000300800 */
[----:B------:R-:W3:Y:S01]  /*3b1a0*/  LDL.LU R19, [R1+0x48c] ;  /* 0x00048c0001137983 */ /* 0x000ee20000300800 */
[----:B------:R-:W2:Y:S01]  /*3b1b0*/  LDL.LU.64 R22, [R1+0x2cd0] ;  /* 0x002cd00001167983 */ /* 0x000ea20000300a00 */
[----:B------:R-:W2:Y:S02]  /*3b1c0*/  LDL.LU.64 R20, [R1+0x2cc8] ;  /* 0x002cc80001147983 */ /* 0x000ea40000300a00 */
[----:B------:R-:W4:Y:S02]  /*3b1d0*/  LDL.LU R24, [R1+0x470] ;  /* 0x0004700001187983 */ /* 0x000f240000300800 */
[----:B------:R-:W-:Y:S01]  /*3b1e0*/  STL.64 [R1+0xc0], R8 ;  /* 0x0000c00801007387 */ /* 0x000fe20000100a00 */
[----:B------:R-:W-:Y:S01]  /*3b1f0*/  STL.64 [R1+0xc8], R10 ;  /* 0x0000c80a01007387 */ /* 0x000fe20000100a00 */
[----:B------:R-:W4:Y:S02]  /*3b200*/  LDL.LU R25, [R1+0x474] ;  /* 0x0004740001197983 */ /* 0x000f240000300800 */
[----:B------:R-:W4:Y:S02]  /*3b210*/  LDL.LU R26, [R1+0x478] ;  /* 0x00047800011a7983 */ /* 0x000f240000300800 */
[----:B------:R-:W4:Y:S01]  /*3b220*/  LDL.LU R27, [R1+0x47c] ;  /* 0x00047c00011b7983 */ /* 0x000f220000300800 */
[----:B-1----:R-:W-:Y:S01]  /*3b230*/  STL.64 [R1+0x2b80], R14 ;  /* 0x002b800e01007387 */ /* 0x002fe20000100a00 */
[----:B------:R0:W-:Y:S03]  /*3b240*/  STL.64 [R1+0x2b78], R12 ;  /* 0x002b780c01007387 */ /* 0x0001e60000100a00 */
[----:B------:R-:W1:Y:S04]  /*3b250*/  LDSM.16.MT88.4 R8, [R29+0x23000] ;  /* 0x023000001d08783b */ /* 0x000e680000004200 */
[----:B0-----:R-:W2:Y:S01]  /*3b260*/  LDL.LU.64 R12, [R1+0x70] ;  /* 0x00007000010c7983 */ /* 0x001ea20000300a00 */
[----:B------:R-:W2:Y:S03]  /*3b270*/  LDL.64 R14, [R1+0x78] ;  /* 0x00007800010e7983 */ /* 0x000ea60000100a00 */
[----:B--2---:R-:W-:Y:S01]  /*3b280*/  STL.64 [R1+0x2c18], R14 ;  /* 0x002c180e01007387 */ /* 0x004fe20000100a00 */
[----:B------:R0:W-:Y:S02]  /*3b290*/  STL.64 [R1+0x2c10], R12 ;  /* 0x002c100c01007387 */ /* 0x0001e40000100a00 */
[----:B0-----:R-:W-:-:S02]  /*3b2a0*/  IMAD.MOV.U32 R12, RZ, RZ, R3 ;  /* 0x000000ffff0c7224 */ /* 0x001fc400078e0003 */
[----:B------:R-:W-:Y:S01]  /*3b2b0*/  IMAD.MOV.U32 R13, RZ, RZ, R28 ;  /* 0x000000ffff0d7224 */ /* 0x000fe200078e001c */
[----:B------:R-:W2:Y:S01]  /*3b2c0*/  LDL.LU R3, [R1+0x2cc0] ;  /* 0x002cc00001037983 */ /* 0x000ea20000300800 */
[----:B------:R-:W2:Y:S02]  /*3b2d0*/  LDL.LU R28, [R1+0x2cbc] ;  /* 0x002cbc00011c7983 */ /* 0x000ea40000300800 */
[----:B------:R-:W2:Y:S02]  /*3b2e0*/  LDL.LU R29, [R1+0x2cb8] ;  /* 0x002cb800011d7983 */ /* 0x000ea40000300800 */
[----:B-1----:R0:W-:Y:S01]  /*3b2f0*/  STL.64 [R1], R8 ;  /* 0x0000000801007387 */ /* 0x0021e20000100a00 */
[----:B------:R1:W-:Y:S04]  /*3b300*/  STL.64 [R1+0x8], R10 ;  /* 0x0000080a01007387 */ /* 0x0003e80000100a00 */
[----:B0-----:R-:W1:Y:S02]  /*3b310*/  LDL.LU.64 R8, [R1+0x2cb0] ;  /* 0x002cb00001087983 */ /* 0x001e640000300a00 */
[C---:B-1----:R-:W-:Y:S02]  /*3b320*/  HMMA.16816.F32.BF16 R8, R20.reuse, R8, R4 ;  /* 0x000000081408723c */ /* 0x042fe40000041804 */
[----:B------:R-:W2:Y:S01]  /*3b330*/  LDL.LU.64 R6, [R1+0x2ca8] ;  /* 0x002ca80001067983 */ /* 0x000ea20000300a00 */
[----:B------:R-:W4:Y:S11]  /*3b340*/  LDL.LU.64 R4, [R1+0x2ca0] ;  /* 0x002ca00001047983 */ /* 0x000f360000300a00 */
[----:B------:R-:W-:Y:S09]  /*3b350*/  @!UPT UIADD3 URZ, URZ, URZ, URZ ;  /* 0x0000003f3f3ff290 */ /* 0x000ff2000fffe03f */
[----:B------:R-:W-:Y:S01]  /*3b360*/  STL.64 [R1+0x60], R8 ;  /* 0x0000600801007387 */ /* 0x000fe20000100a00 */
[----:B------:R0:W-:Y:S03]  /*3b370*/  STL.64 [R1+0x68], R10 ;  /* 0x0000680a01007387 */ /* 0x0001e60000100a00 */
[----:B0-----:R-:W2:Y:S01]  /*3b380*/  LDL.LU.64 R10, [R1+0x2c98] ;  /* 0x002c9800010a7983 */ /* 0x001ea20000300a00 */
[----:B------:R-:W2:Y:S02]  /*3b390*/  LDL.LU.64 R8, [R1+0x2c90] ;  /* 0x002c900001087983 */ /* 0x000ea40000300a00 */
[C---:B--2---:R-:W-:Y:S01]  /*3b3a0*/  HMMA.16816.F32.BF16 R12, R20.reuse, R12, R8 ;  /* 0x0000000c140c723c */ /* 0x044fe20000041808 */
[----:B------:R-:W2:Y:S01]  /*3b3b0*/  LDL.LU.64 R10, [R1+0x2c88] ;  /* 0x002c8800010a7983 */ /* 0x000ea20000300a00 */
[----:B------:R-:W3:Y:S11]  /*3b3c0*/  LDL.LU.64 R8, [R1+0x2c80] ;  /* 0x002c800001087983 */ /* 0x000ef60000300a00 */
[----:B------:R-:W-:Y:S10]  /*3b3d0*/  @!UPT UIADD3 URZ, URZ, URZ, URZ ;  /* 0x0000003f3f3ff290 */ /* 0x000ff4000fffe03f */
[----:B------:R-:W-:Y:S01]  /*3b3e0*/  STL.64 [R1+0x50], R12 ;  /* 0x0000500c01007387 */ /* 0x000fe20000100a00 */
[----:B------:R3:W-:Y:S02]  /*3b3f0*/  STL.64 [R1+0x58], R14 ;  /* 0x0000580e01007387 */ /* 0x0007e40000100a00 */
[----:B---3--:R-:W-:Y:S01]  /*3b400*/  HMMA.16816.F32.BF16 R12, R20, R8, R16 ;  /* 0x00000008140c723c */ /* 0x008fe20000041810 */
[----:B------:R-:W3:Y:S11]  /*3b410*/  LDL.LU R16, [R1+0x320] ;  /* 0x0003200001107983 */ /* 0x000ef60000300800 */
[----:B------:R-:W-:Y:S11]  /*3b420*/  @!UPT UIADD3 URZ, URZ, URZ, URZ ;  /* 0x0000003f3f3ff290 */ /* 0x000ff6000fffe03f */
[----:B------:R0:W-:Y:S01]  /*3b430*/  STL.64 [R1+0x40], R12 ;  /* 0x0000400c01007387 */ /* 0x0001e20000100a00 */
[----:B------:R-:W-:Y:S02]  /*3b440*/  STL.64 [R1+0x48], R14 ;  /* 0x0000480e01007387 */ /* 0x000fe40000100a00 */
[----:B------:R-:W3:Y:S02]  /*3b450*/  LDL.LU R17, [R1+0x324] ;  /* 0x0003240001117983 */ /* 0x000ee40000300800 */
[----:B------:R-:W2:Y:S01]  /*3b460*/  LDL.LU R18, [R1+0x328] ;  /* 0x0003280001127983 */ /* 0x000ea20000300800 */
[----:B------:R-:W2:Y:S01]  /*3b470*/  LDL.LU R19, [R1+0x32c] ;  /* 0x00032c0001137983 */ /* 0x000ea20000300800 */
[----:B0-----:R-:W-:Y:S02]  /*3b480*/  IMAD.MOV.U32 R12, RZ, RZ, R6 ;  /* 0x000000ffff0c7224 */ /* 0x001fe400078e0006 */
[----:B------:R-:W-:Y:S01]  /*3b490*/  IMAD.MOV.U32 R13, RZ, RZ, R0 ;  /* 0x000000ffff0d7224 */ /* 0x000fe200078e0000 */
[----:B--2---:R-:W-:Y:S01]  /*3b4a0*/  STL.64 [R1+0x2c28], R18 ;  /* 0x002c281201007387 */ /* 0x004fe20000100a00 */
[----:B---3--:R0:W-:Y:S02]  /*3b4b0*/  STL.64 [R1+0x2c20], R16 ;  /* 0x002c201001007387 */ /* 0x0081e40000100a00 */
[----:B------:R-:W2:Y:S02]  /*3b4c0*/  LDL.LU R6, [R1+0x2c7c] ;  /* 0x002c7c0001067983 */ /* 0x000ea40000300800 */
[----:B------:R-:W3:Y:S01]  /*3b4d0*/  LDL.LU R0, [R1+0x2c78] ;  /* 0x002c780001007983 */ /* 0x000ee20000300800 */
[----:B------:R1:W-:Y:S04]  /*3b4e0*/  STL.64 [R1+0x2c30], R12 ;  /* 0x002c300c01007387 */ /* 0x0003e80000100a00 */
[----:B0-----:R-:W2:Y:S01]  /*3b4f0*/  LDL.LU R16, [R1+0x440] ;  /* 0x0004400001107983 */ /* 0x001ea20000300800 */
[----:B------:R-:W2:Y:S02]  /*3b500*/  LDL.LU R17, [R1+0x444] ;  /* 0x0004440001117983 */ /* 0x000ea40000300800 */
[----:B------:R-:W2:Y:S02]  /*3b510*/  LDL.LU R18, [R1+0x448] ;  /* 0x0004480001127983 */ /* 0x000ea40000300800 */
[----:B------:R-:W2:Y:S02]  /*3b520*/  LDL.LU R19, [R1+0x44c] ;  /* 0x00044c0001137983 */ /* 0x000ea40000300800 */
[----:B-1----:R-:W-:-:S02]  /*3b530*/  IMAD.MOV.U32 R12, RZ, RZ, R10 ;  /* 0x000000ffff0c7224 */ /* 0x002fc400078e000a */
[----:B------:R-:W-:Y:S01]  /*3b540*/  IMAD.MOV.U32 R13, RZ, RZ, R11 ;  /* 0x000000ffff0d7224 */ /* 0x000fe200078e000b */
[----:B--2---:R-:W-:Y:S01]  /*3b550*/  STL.64 [R1+0x2c40], R18 ;  /* 0x002c401201007387 */ /* 0x004fe20000100a00 */
[----:B------:R-:W-:Y:S02]  /*3b560*/  STL.64 [R1+0x2c38], R16 ;  /* 0x002c381001007387 */ /* 0x000fe40000100a00 */
[----:B------:R-:W2:Y:S02]  /*3b570*/  LDL.LU R10, [R1+0x2c74] ;  /* 0x002c7400010a7983 */ /* 0x000ea40000300800 */
[----:B------:R-:W3:Y:S01]  /*3b580*/  LDL.LU R11, [R1+0x2c70] ;  /* 0x002c7000010b7983 */ /* 0x000ee20000300800 */
[----:B------:R0:W-:Y:S04]  /*3b590*/  STL.64 [R1+0x2c50], R12 ;  /* 0x002c500c01007387 */ /* 0x0001e80000100a00 */
[----:B0-----:R-:W3:Y:S01]  /*3b5a0*/  LDL.LU R12, [R1+0x460] ;  /* 0x00046000010c7983 */ /* 0x001ee20000300800 */
[----:B------:R-:W3:Y:S02]  /*3b5b0*/  LDL.LU R13, [R1+0x464] ;  /* 0x00046400010d7983 */ /* 0x000ee40000300800 */
[----:B------:R-:W3:Y:S02]  /*3b5c0*/  LDL.LU R14, [R1+0x468] ;  /* 0x00046800010e7983 */ /* 0x000ee40000300800 */
[----:B------:R-:W3:Y:S01]  /*3b5d0*/  LDL.LU R15, [R1+0x46c] ;  /* 0x00046c00010f7983 */ /* 0x000ee20000300800 */
[----:B----4-:R-:W-:Y:S01]  /*3b5e0*/  HMMA.16816.F32.BF16 R24, R20, R4, R24 ;  /* 0x000000041418723c */ /* 0x010fe20000041818 */
[----:B--2---:R-:W-:-:S02]  /*3b5f0*/  IMAD.MOV.U32 R16, RZ, RZ, R10 ;  /* 0x000000ffff107224 */ /* 0x004fc400078e000a */
[----:B---3--:R-:W-:Y:S01]  /*3b600*/  IMAD.MOV.U32 R17, RZ, RZ, R11 ;  /* 0x000000ffff117224 */ /* 0x008fe200078e000b */
[----:B------:R-:W2:Y:S01]  /*3b610*/  LDL.LU R10, [R1+0x2c6c] ;  /* 0x002c6c00010a7983 */ /* 0x000ea20000300800 */
[----:B------:R-:W2:Y:S02]  /*3b620*/  LDL.LU R11, [R1+0x2c68] ;  /* 0x002c6800010b7983 */ /* 0x000ea40000300800 */
[----:B------:R-:W3:Y:S02]  /*3b630*/  LDL.LU R18, [R1+0x458] ;  /* 0x0004580001127983 */ /* 0x000ee40000300800 */
[----:B------:R-:W3:Y:S11]  /*3b640*/  LDL.LU R19, [R1+0x45c] ;  /* 0x00045c0001137983 */ /* 0x000ef60000300800 */
[----:B------:R-:W-:Y:S04]  /*3b650*/  @!UPT UIADD3 URZ, URZ, URZ, URZ ;  /* 0x0000003f3f3ff290 */ /* 0x000fe8000fffe03f */
[----:B------:R-:W-:Y:S01]  /*3b660*/  IMAD.MOV.U32 R9, RZ, RZ, R26 ;  /* 0x000000ffff097224 */ /* 0x000fe200078e001a */
[----:B------:R0:W-:Y:S01]  /*3b670*/  STL.64 [R1+0x30], R24 ;  /* 0x0000301801007387 */ /* 0x0001e20000100a00 */
[----:B------:R-:W-:Y:S02]  /*3b680*/  IMAD.MOV.U32 R8, RZ, RZ, R27 ;  /* 0x000000ffff087224 */ /* 0x000fe400078e001b */
[----:B------:R-:W4:Y:S01]  /*3b690*/  LDL.LU.64 R26, [R1+0x2c60] ;  /* 0x002c6000011a7983 */ /* 0x000f220000300a00 */
[----:B0-----:R-:W3:Y:S01]  /*3b6a0*/  LDL.LU.64 R24, [R1+0x2c58] ;  /* 0x002c580001187983 */ /* 0x001ee20000300a00 */
[----:B------:R-:W-:Y:S03]  /*3b6b0*/  STL [R1+0x2a68], R9 ;  /* 0x002a680901007387 */ /* 0x000fe60000100800 */
[----:B--2---:R0:W-:Y:S01]  /*3b6c0*/  STL.64 [R1+0x2bd0], R10 ;  /* 0x002bd00a01007387 */ /* 0x0041e20000100a00 */
[----:B------:R-:W-:Y:S03]  /*3b6d0*/  STL [R1+0x2bc8], R8 ;  /* 0x002bc80801007387 */ /* 0x000fe60000100800 */
[----:B0-----:R-:W2:Y:S01]  /*3b6e0*/  LDL.64 R10, [R1+0x18] ;  /* 0x00001800010a7983 */ /* 0x001ea20000100a00 */
[C---:B---3--:R-:W-:Y:S11]  /*3b6f0*/  HMMA.16816.F32.BF16 R12, R20.reuse, R24, R12 ;  /* 0x00000018140c723c */ /* 0x048ff6000004180c */
[----:B------:R-:W-:Y:S11]  /*3b700*/  @!UPT UIADD3 URZ, URZ, URZ, URZ ;  /* 0x0000003f3f3ff290 */ /* 0x000ff6000fffe03f */
[----:B------:R-:W-:Y:S02]  /*3b710*/  @!UPT UIADD3 URZ, URZ, URZ, URZ ;  /* 0x0000003f3f3ff290 */ /* 0x000fe4000fffe03f */
[----:B------:R-:W-:Y:S02]  /*3b720*/  IMAD.MOV.U32 R5, RZ, RZ, R14 ;  /* 0x000000ffff057224 */ /* 0x000fe400078e000e */
[----:B------:R-:W-:Y:S01]  /*3b730*/  IMAD.MOV.U32 R4, RZ, RZ, R15 ;  /* 0x000000ffff047224 */ /* 0x000fe200078e000f */
[----:B--2---:R0:W-:Y:S04]  /*3b740*/  STL.64 [R1+0x2be8], R10 ;  /* 0x002be80a01007387 */ /* 0x0041e80000100a00 */
[----:B0-----:R-:W2:Y:S04]  /*3b750*/  LDL R10, [R1+0x28] ;  /* 0x00002800010a7983 */ /* 0x001ea80000100800 */
[----:B------:R-:W2:Y:S01]  /*3b760*/  LDL R11, [R1+0x2c] ;  /* 0x00002c00010b7983 */ /* 0x000ea20000100800 */
[----:B------:R0:W-:Y:S03]  /*3b770*/  STL.64 [R1+0x460], R12 ;  /* 0x0004600c01007387 */ /* 0x0001e60000100a00 */
[----:B0-----:R-:W3:Y:S01]  /*3b780*/  LDL.LU.64 R12, [R1+0x2c50] ;  /* 0x002c5000010c7983 */ /* 0x001ee20000300a00 */
[----:B------:R-:W-:Y:S02]  /*3b790*/  STL.64 [R1+0x2be0], R6 ;  /* 0x002be00601007387 */ /* 0x000fe40000100a00 */
[----:B------:R0:W-:Y:S02]  /*3b7a0*/  STL.64 [R1+0x2bd8], R4 ;  /* 0x002bd80401007387 */ /* 0x0001e40000100a00 */
[----:B0-----:R-:W2:Y:S01]  /*3b7b0*/  LDL.LU R4, [R1+0x300] ;  /* 0x0003000001047983 */ /* 0x001ea20000300800 */
[----:B------:R-:W2:Y:S02]  /*3b7c0*/  LDL.LU R5, [R1+0x304] ;  /* 0x0003040001057983 */ /* 0x000ea40000300800 */
[----:B------:R-:W2:Y:S02]  /*3b7d0*/  LDL.LU R6, [R1+0x308] ;  /* 0x0003080001067983 */ /* 0x000ea40000300800 */
[----:B------:R-:W2:Y:S01]  /*3b7e0*/  LDL.LU R7, [R1+0x30c] ;  /* 0x00030c0001077983 */ /* 0x000ea20000300800 */
[----:B---3--:R-:W-:Y:S01]  /*3b7f0*/  HMMA.16816.F32.BF16 R12, R20, R12, R16 ;  /* 0x0000000c140c723c */ /* 0x008fe20000041810 */
[----:B--2---:R-:W-:Y:S01]  /*3b800*/  STL.64 [R1+0x2bf8], R6 ;  /* 0x002bf80601007387 */ /* 0x004fe20000100a00 */
[----:B------:R0:W-:Y:S03]  /*3b810*/  STL.64 [R1+0x2bf0], R4 ;  /* 0x002bf00401007387 */ /* 0x0001e60000100a00 */
[----:B0-----:R-:W2:Y:S01]  /*3b820*/  LDL.LU R4, [R1+0x310] ;  /* 0x0003100001047983 */ /* 0x001ea20000300800 */
[----:B------:R-:W2:Y:S02]  /*3b830*/  LDL.LU R5, [R1+0x314] ;  /* 0x0003140001057983 */ /* 0x000ea40000300800 */
[----:B------:R-:W2:Y:S02]  /*3b840*/  LDL.LU R6, [R1+0x318] ;  /* 0x0003180001067983 */ /* 0x000ea40000300800 */
[----:B------:R-:W2:Y:S01]  /*3b850*/  LDL.LU R7, [R1+0x31c] ;  /* 0x00031c0001077983 */ /* 0x000ea20000300800 */
[----:B----4-:R0:W-:Y:S01]  /*3b860*/  STL.64 [R1+0x2bb8], R26 ;  /* 0x002bb81a01007387 */ /* 0x0101e20000100a00 */
[----:B------:R-:W3:Y:S02]  /*3b870*/  LDL.LU R24, [R1+0x2e0] ;  /* 0x0002e00001187983 */ /* 0x000ee40000300800 */
[----:B------:R-:W3:Y:S01]  /*3b880*/  LDL.LU R25, [R1+0x2e4] ;  /* 0x0002e40001197983 */ /* 0x000ee20000300800 */
[----:B0-----:R-:W3:Y:S01]  /*3b890*/  LDL.LU R26, [R1+0x2e8] ;  /* 0x0002e800011a7983 */ /* 0x001ee20000300800 */
[----:B------:R-:W-:-:S02]  /*3b8a0*/  IMAD.MOV.U32 R27, RZ, RZ, R0 ;  /* 0x000000ffff1b7224 */ /* 0x000fc400078e0000 */
[----:B------:R-:W4:Y:S02]  /*3b8b0*/  LDL.LU R0, [R1+0x2c48] ;  /* 0x002c480001007983 */ /* 0x000f240000300800 */
[----:B------:R-:W2:Y:S01]  /*3b8c0*/  LDL.LU.64 R18, [R1+0x2c40] ;  /* 0x002c400001127983 */ /* 0x000ea20000300a00 */
[----:B------:R-:W2:Y:S02]  /*3b8d0*/  LDL.LU.64 R16, [R1+0x2c38] ;  /* 0x002c380001107983 */ /* 0x000ea40000300a00 */
[----:B------:R0:W-:Y:S02]  /*3b8e0*/  STL.64 [R1+0x450], R12 ;  /* 0x0004500c01007387 */ /* 0x0001e40000100a00 */
[----:B------:R2:W-:Y:S01]  /*3b8f0*/  STL.64 [R1+0x458], R14 ;  /* 0x0004580e01007387 */ /* 0x0005e20000100a00 */
        /* <DEDUP_REMOVED lines=8> */
[----:B------:R-:W2:Y:S02]  /*3b980*/  LDL.LU.64 R12, [R1+0x2c10] ;  /* 0x002c1000010c7983 */ /* 0x000ea40000300a00 */
[----:B--2---:R-:W-:Y:S01]  /*3b990*/  HMMA.16816.F32.BF16 R20, R20, R12, R16 ;  /* 0x0000000c1414723c */ /* 0x004fe20000041810 */
[----:B------:R-:W2:Y:S01]  /*3b9a0*/  LDL.LU.64 R18, [R1+0x2c08] ;  /* 0x002c080001127983 */ /* 0x000ea20000300a00 */
[----:B------:R-:W2:Y:S02]  /*3b9b0*/  LDL.LU.64 R16, [R1+0x2c00] ;  /* 0x002c000001107983 */ /* 0x000ea40000300a00 */
[----:B------:R0:W-:Y:S02]  /*3b9c0*/  STL.64 [R1+0x2b90], R14 ;  /* 0x002b900e01007387 */ /* 0x0001e40000100a00 */
[----:B------:R-:W3:Y:S11]  /*3b9d0*/  LDL.LU R12, [R1+0x2f0] ;  /* 0x0002f000010c7983 */ /* 0x000ef60000300800 */
[----:B------:R-:W-:Y:S06]  /*3b9e0*/  @!UPT UIADD3 URZ, URZ, URZ, URZ ;  /* 0x0000003f3f3ff290 */ /* 0x000fec000fffe03f */
[----:B------:R-:W-:Y:S01]  /*3b9f0*/  STL.64 [R1+0x320], R20 ;  /* 0x0003201401007387 */ /* 0x000fe20000100a00 */
[----:B------:R1:W-:Y:S02]  /*3ba00*/  STL.64 [R1+0x328], R22 ;  /* 0x0003281601007387 */ /* 0x0003e40000100a00 */
[----:B------:R-:W3:Y:S02]  /*3ba10*/  LDL.LU R13, [R1+0x2f4] ;  /* 0x0002f400010d7983 */ /* 0x000ee40000300800 */
[----:B0-----:R-:W3:Y:S01]  /*3ba20*/  LDL.LU R14, [R1+0x2f8] ;  /* 0x0002f800010e7983 */ /* 0x001ee20000300800 */
[----:B------:R-:W3:Y:S04]  /*3ba30*/  LDL.LU R15, [R1+0x2fc] ;  /* 0x0002fc00010f7983 */ /* 0x000ee80000300800 */
[----:B-1----:R-:W3:Y:S01]  /*3ba40*/  LDL R22, [R1+0x88] ;  /* 0x0000880001167983 */ /* 0x002ee20000100800 */
[C---:B--2---:R-:W-:Y:S03]  /*3ba50*/  HMMA.16816.F32.BF16 R8, R16.reuse, R10, R4 ;  /* 0x0000000a1008723c */ /* 0x044fe60000041804 */
[----:B------:R-:W2:Y:S01]  /*3ba60*/  LDL.LU.64 R6, [R1+0x2bf8] ;  /* 0x002bf80001067983 */ /* 0x000ea20000300a00 */
[----:B------:R-:W2:Y:S11]  /*3ba70*/  LDL.LU.64 R4, [R1+0x2bf0] ;  /* 0x002bf00001047983 */ /* 0x000eb60000300a00 */
[----:B------:R-:W-:Y:S08]  /*3ba80*/  @!UPT UIADD3 URZ, URZ, URZ, URZ ;  /* 0x0000003f3f3ff290 */ /* 0x000ff0000fffe03f */
        /* <DEDUP_REMOVED lines=11> */
[----:B------:R-:W3:Y:S02]  /*3bb40*/  LDL.LU.64 R10, [R1+0x2bd0] ;  /* 0x002bd000010a7983 */ /* 0x000ee40000300a00 */
[----:B------:R-:W2:Y:S02]  /*3bb50*/  LDL.LU R8, [R1+0x2bc8] ;  /* 0x002bc80001087983 */ /* 0x000ea40000300800 */
[----:B----4-:R-:W-:Y:S01]  /*3bb60*/  IMAD.MOV.U32 R23, RZ, RZ, R0 ;  /* 0x000000ffff177224 */ /* 0x010fe200078e0000 */
[----:B---3--:R-:W-:Y:S11]  /*3bb70*/  HMMA.16816.F32.BF16 R12, R16, R10, R12 ;  /* 0x0000000a100c723c */ /* 0x008ff6000004180c */
[----:B------:R-:W-:Y:S11]  /*3bb80*/  @!UPT UIADD3 URZ, URZ, URZ, URZ ;  /* 0x0000003f3f3ff290 */ /* 0x000ff6000fffe03f */
[----:B------:R-:W-:Y:S01]  /*3bb90*/  @!UPT UIADD3 URZ, URZ, URZ, URZ ;  /* 0x0000003f3f3ff290 */ /* 0x000fe2000fffe03f */
[----:B------:R-:W-:Y:S01]  /*3bba0*/  STL.64 [R1+0x2f0], R12 ;  /* 0x0002f00c01007387 */ /* 0x000fe20000100a00 */
[----:B------:R-:W-:Y:S02]  /*3bbb0*/  STL [R1+0x2f8], R14 ;  /* 0x0002f80e01007387 */ /* 0x000fe40000100800 */
[----:B------:R-:W-:Y:S02]  /*3bbc0*/  STL.64 [R1+0x2ba0], R10 ;  /* 0x002ba00a01007387 */ /* 0x000fe40000100a00 */
[----:B--2---:R0:W-:Y:S02]  /*3bbd0*/  STL [R1+0x2b98], R8 ;  /* 0x002b980801007387 */ /* 0x0041e40000100800 */
[----:B0-----:R-:W2:Y:S01]  /*3bbe0*/  LDL.LU R8, [R1+0x2c0] ;  /* 0x0002c00001087983 */ /* 0x001ea20000300800 */
[----:B------:R-:W2:Y:S02]  /*3bbf0*/  LDL.LU R9, [R1+0x2c4] ;  /* 0x0002c40001097983 */ /* 0x000ea40000300800 */
[----:B------:R-:W2:Y:S02]  /*3bc00*/  LDL.LU R10, [R1+0x2c8] ;  /* 0x0002c800010a7983 */ /* 0x000ea40000300800 */
[----:B------:R-:W-:-:S02]  /*3bc10*/  IMAD.MOV.U32 R11, RZ, RZ, R6 ;  /* 0x000000ffff0b7224 */ /* 0x000fc400078e0006 */
[----:B------:R-:W-:Y:S01]  /*3bc20*/  IMAD.MOV.U32 R12, RZ, RZ, R7 ;  /* 0x000000ffff0c7224 */ /* 0x000fe200078e0007 */
[----:B------:R-:W3:Y:S01]  /*3bc30*/  LDL.LU R6, [R1+0x2bc4] ;  /* 0x002bc40001067983 */ /* 0x000ee20000300800 */
[----:B------:R-:W3:Y:S02]  /*3bc40*/  LDL.LU R7, [R1+0x2bc0] ;  /* 0x002bc00001077983 */ /* 0x000ee40000300800 */
[----:B------:R-:W4:Y:S02]  /*3bc50*/  LDL.LU R13, [R1+0x2b4] ;  /* 0x0002b400010d7983 */ /* 0x000f240000300800 */
[----:B------:R-:W-:Y:S01]  /*3bc60*/  IMAD.MOV.U32 R0, RZ, RZ, R15 ;  /* 0x000000ffff007224 */ /* 0x000fe200078e000f */
[----:B------:R-:W2:Y:S01]  /*3bc70*/  LDL.LU R14, [R1+0x2b8] ;  /* 0x0002b800010e7983 */ /* 0x000ea20000300800 */
[----:B------:R-:W2:Y:S01]  /*3bc80*/  LDL.LU R15, [R1+0x2bc] ;  /* 0x0002bc00010f7983 */ /* 0x000ea20000300800 */
[C---:B---3--:R-:W-:Y:S02]  /*3bc90*/  HMMA.16816.F32.BF16 R24, R16.reuse, R6, R24 ;  /* 0x000000061018723c */ /* 0x048fe40000041818 */
[----:B--2---:R0:W-:Y:S01]  /*3bca0*/  STL.64 [R1+0x2bb0], R14 ;  /* 0x002bb00e01007387 */ /* 0x0041e20000100a00 */
[----:B----4-:R-:W-:Y:S03]  /*3bcb0*/  STL.64 [R1+0x2ba8], R12 ;  /* 0x002ba80c01007387 */ /* 0x010fe60000100a00 */
[----:B0-----:R-:W2:Y:S01]  /*3bcc0*/  LDL.64 R14, [R1+0x98] ;  /* 0x00009800010e7983 */ /* 0x001ea20000100a00 */
[----:B------:R-:W-:Y:S11]  /*3bcd0*/  STL [R1+0x2830], R0 ;  /* 0x0028300001007387 */ /* 0x000ff60000100800 */
[----:B------:R-:W-:Y:S05]  /*3bce0*/  @!UPT UIADD3 URZ, URZ, URZ, URZ ;  /* 0x0000003f3f3ff290 */ /* 0x000fea000fffe03f */
[----:B------:R-:W-:Y:S01]  /*3bcf0*/  STL.64 [R1+0x2e0], R24 ;  /* 0x0002e01801007387 */ /* 0x000fe20000100a00 */
[----:B------:R0:W-:Y:S03]  /*3bd00*/  STL.64 [R1+0x2e8], R26 ;  /* 0x0002e81a01007387 */ /* 0x0001e60000100a00 */
[----:B0-----:R-:W3:Y:S01]  /*3bd10*/  LDL.LU.64 R26, [R1+0x2bb8] ;  /* 0x002bb800011a7983 */ /* 0x001ee20000300a00 */
[----:B------:R-:W-:Y:S02]  /*3bd20*/  STL.64 [R1+0x2b68], R6 ;  /* 0x002b680601007387 */ /* 0x000fe40000100a00 */
[----:B------:R0:W-:Y:S02]  /*3bd30*/  STL.64 [R1+0x2b60], R4 ;  /* 0x002b600401007387 */ /* 0x0001e40000100a00 */
[----:B0-----:R-:W3:Y:S01]  /*3bd40*/  LDL.LU R4, [R1+0x2d0] ;  /* 0x0002d00001047983 */ /* 0x001ee20000300800 */
[----:B------:R-:W3:Y:S02]  /*3bd50*/  LDL.LU R5, [R1+0x2d4] ;  /* 0x0002d40001057983 */ /* 0x000ee40000300800 */
[----:B------:R-:W3:Y:S02]  /*3bd60*/  LDL.LU R6, [R1+0x2d8] ;  /* 0x0002d80001067983 */ /* 0x000ee40000300800 */
[----:B------:R-:W3:Y:S02]  /*3bd70*/  LDL.LU R7, [R1+0x2dc] ;  /* 0x0002dc0001077983 */ /* 0x000ee40000300800 */
[C---:B---3--:R-:W-:Y:S11]  /*3bd80*/  HMMA.16816.F32.BF16 R4, R16.reuse, R26, R4 ;  /* 0x0000001a1004723c */ /* 0x048ff60000041804 */
[----:B------:R-:W-:Y:S11]  /*3bd90*/  @!UPT UIADD3 URZ, URZ, URZ, URZ ;  /* 0x0000003f3f3ff290 */ /* 0x000ff6000fffe03f */
[----:B------:R-:W-:Y:S01]  /*3bda0*/  @!UPT UIADD3 URZ, URZ, URZ, URZ ;  /* 0x0000003f3f3ff290 */ /* 0x000fe2000fffe03f */
[----:B------:R-:W-:Y:S01]  /*3bdb0*/  STL.64 [R1+0x2d0], R4 ;  /* 0x0002d00401007387 */ /* 0x000fe20000100a00 */
[----:B------:R0:W-:Y:S03]  /*3bdc0*/  STL.64 [R1+0x2d8], R6 ;  /* 0x0002d80601007387 */ /* 0x0001e60000100a00 */
[----:B0-----:R-:W3:Y:S01]  /*3bdd0*/  LDL.64 R6, [R1+0x28] ;  /* 0x0000280001067983 */ /* 0x001ee20000100a00 */
[----:B--2---:R-:W-:Y:S03]  /*3bde0*/  HMMA.16816.F32.BF16 R8, R16, R14, R8 ;  /* 0x0000000e1008723c */ /* 0x004fe60000041808 */
[----:B---3--:R0:W-:Y:S01]  /*3bdf0*/  STL.64 [R1+0x2b88], R6 ;  /* 0x002b880601007387 */ /* 0x0081e20000100a00 */
[----:B------:R-:W2:Y:S02]  /*3be00*/  LDL.LU R4, [R1+0x210] ;  /* 0x0002100001047983 */ /* 0x000ea40000300800 */
[----:B------:R-:W2:Y:S01]  /*3be10*/  LDL.LU R5, [R1+0x214] ;  /* 0x0002140001057983 */ /* 0x000ea20000300800 */
[----:B0-----:R-:W2:Y:S01]  /*3be20*/  LDL.LU R6, [R1+0x218] ;  /* 0x0002180001067983 */ /* 0x001ea20000300800 */
[----:B------:R-:W2:Y:S02]  /*3be30*/  LDL.LU R7, [R1+0x21c] ;  /* 0x00021c0001077983 */ /* 0x000ea40000300800 */
[----:B------:R0:W-:Y:S02]  /*3be40*/  STL.64 [R1+0x2b58], R26 ;  /* 0x002b581a01007387 */ /* 0x0001e40000100a00 */
[----:B0-----:R-:W-:-:S02]  /*3be50*/  IMAD.MOV.U32 R26, RZ, RZ, R21 ;  /* 0x000000ffff1a7224 */ /* 0x001fc400078e0015 */
[----:B------:R-:W-:Y:S02]  /*3be60*/  IMAD.MOV.U32 R27, RZ, RZ, R20 ;  /* 0x000000ffff1b7224 */ /* 0x000fe400078e0014 */
[----:B------:R-:W-:Y:S02]  /*3be70*/  IMAD.MOV.U32 R21, RZ, RZ, R14 ;  /* 0x000000ffff157224 */ /* 0x000fe400078e000e */
[----:B------:R-:W-:Y:S01]  /*3be80*/  IMAD.MOV.U32 R20, RZ, RZ, R15 ;  /* 0x000000ffff147224 */ /* 0x000fe200078e000f */
[----:B------:R0:W-:Y:S01]  /*3be90*/  STL.64 [R1+0x2b70], R26 ;  /* 0x002b701a01007387 */ /* 0x0001e20000100a00 */
[----:B------:R-:W3:Y:S02]  /*3bea0*/  LDL.LU.64 R14, [R1+0x2bb0] ;  /* 0x002bb000010e7983 */ /* 0x000ee40000300a00 */
[----:B------:R-:W3:Y:S02]  /*3beb0*/  LDL.LU.64 R12, [R1+0x2ba8] ;  /* 0x002ba800010c7983 */ /* 0x000ee40000300a00 */
[----:B------:R-:W-:-:S02]  /*3bec0*/  IMAD.MOV.U32 R24, RZ, RZ, R29 ;  /* 0x000000ffff187224 */ /* 0x000fc400078e001d */
[----:B------:R-:W-:Y:S02]  /*3bed0*/  IMAD.MOV.U32 R25, RZ, RZ, R28 ;  /* 0x000000ffff197224 */ /* 0x000fe400078e001c */
[----:B------:R-:W-:Y:S02]  /*3bee0*/  IMAD.MOV.U32 R29, RZ, RZ, R8 ;  /* 0x000000ffff1d7224 */ /* 0x000fe400078e0008 */
[----:B------:R-:W-:Y:S02]  /*3bef0*/  IMAD.MOV.U32 R28, RZ, RZ, R9 ;  /* 0x000000ffff1c7224 */ /* 0x000fe400078e0009 */
[----:B0-----:R-:W-:Y:S02]  /*3bf00*/  IMAD.MOV.U32 R27, RZ, RZ, R2 ;  /* 0x000000ffff1b7224 */ /* 0x001fe400078e0002 */
[----:B------:R-:W-:Y:S02]  /*3bf10*/  IMAD.MOV.U32 R26, RZ, RZ, R3 ;  /* 0x000000ffff1a7224 */ /* 0x000fe400078e0003 */
[----:B------:R-:W-:-:S02]  /*3bf20*/  IMAD.MOV.U32 R2, RZ, RZ, R11 ;  /* 0x000000ffff027224 */ /* 0x000fc400078e000b */
[----:B------:R-:W-:Y:S02]  /*3bf30*/  IMAD.MOV.U32 R3, RZ, RZ, R10 ;  /* 0x000000ffff037224 */ /* 0x000fe400078e000a */
[----:B------:R-:W4:Y:S01]  /*3bf40*/  LDL.LU.64 R10, [R1+0x2ba0] ;  /* 0x002ba000010a7983 */ /* 0x000f220000300a00 */
[----:B------:R-:W2:Y:S02]  /*3bf50*/  LDL.LU R8, [R1+0x2b98] ;  /* 0x002b980001087983 */ /* 0x000ea40000300800 */
[----:B------:R-:W2:Y:S02]  /*3bf60*/  LDL R9, [R1+0x760] ;  /* 0x0007600001097983 */ /* 0x000ea40000100800 */
[----:B------:R-:W-:Y:S01]  /*3bf70*/  STL [R1+0x2840], R2 ;  /* 0x0028400201007387 */ /* 0x000fe20000100800 */
[----:B------:R-:W-:Y:S01]  /*3bf80*/  STL [R1+0x283c], R3 ;  /* 0x00283c0301007387 */ /* 0x000fe20000100800 */
[----:B------:R-:W-:Y:S02]  /*3bf90*/  STL [R1+0x2838], R28 ;  /* 0x0028381c01007387 */ /* 0x000fe40000100800 */
[----:B------:R-:W-:Y:S01]  /*3bfa0*/  STL [R1+0x2834], R29 ;  /* 0x0028341d01007387 */ /* 0x000fe20000100800 */
[C---:B---3--:R-:W-:Y:S11]  /*3bfb0*/  HMMA.16816.F32.BF16 R12, R16.reuse, R22, R12 ;  /* 0x00000016100c723c */ /* 0x048ff6000004180c */
[----:B------:R-:W-:Y:S11]  /*3bfc0*/  @!UPT UIADD3 URZ, URZ, URZ, URZ ;  /* 0x0000003f3f3ff290 */ /* 0x000ff6000fffe03f */
[----:B------:R-:W-:Y:S01]  /*3bfd0*/  @!UPT UIADD3 URZ, URZ, URZ, URZ ;  /* 0x0000003f3f3ff290 */ /* 0x000fe2000fffe03f */
[----:B------:R-:W-:Y:S01]  /*3bfe0*/  STL.64 [R1+0x2b0], R12 ;  /* 0x0002b00c01007387 */ /* 0x000fe20000100a00 */
[----:B------:R0:W-:Y:S02]  /*3bff0*/  STL [R1+0x2b8], R14 ;  /* 0x0002b80e01007387 */ /* 0x0001e40000100800 */
[----:B------:R-:W-:Y:S02]  /*3c000*/  IMAD.MOV.U32 R0, RZ, RZ, R15 ;  /* 0x000000ffff007224 */ /* 0x000fe400078e000f */
[----:B0-----:R-:W2:Y:S01]  /*3c010*/  LDL.LU.64 R14, [R1+0x2b90] ;  /* 0x002b9000010e7983 */ /* 0x001ea20000300a00 */
[----:B------:R0:W-:Y:S02]  /*3c020*/  STL.64 [R1+0x2b38], R22 ;  /* 0x002b381601007387 */ /* 0x0001e40000100a00 */
[----:B------:R-:W-:Y:S01]  /*3c030*/  STL [R1+0x2844], R0 ;  /* 0x0028440001007387 */ /* 0x000fe20000100800 */
[----:B--2---:R-:W-:Y:S01]  /*3c040*/  HMMA.16816.F32.BF16 R16, R16, R14, R4 ;  /* 0x0000000e1010723c */ /* 0x004fe20000041804 */
[----:B------:R-:W2:Y:S01]  /*3c050*/  LDL.LU.64 R6, [R1+0x2b88] ;  /* 0x002b880001067983 */ /* 0x000ea20000300a00 */
[----:B0-----:R-:W-:-:S02]  /*3c060*/  IMAD.MOV.U32 R22, RZ, RZ, R14 ;  /* 0x000000ffff167224 */ /* 0x001fc400078e000e */
[----:B------:R-:W-:Y:S11]  /*3c070*/  IMAD.MOV.U32 R3, RZ, RZ, R15 ;  /* 0x000000ffff037224 */ /* 0x000ff600078e000f */
[----:B------:R-:W-:Y:S08]  /*3c080*/  @!UPT UIADD3 URZ, URZ, URZ, URZ ;  /* 0x0000003f3f3ff290 */ /* 0x000ff0000fffe03f */
[----:B------:R0:W-:Y:S01]  /*3c090*/  STL.64 [R1+0x210], R16 ;  /* 0x0002101001007387 */ /* 0x0001e20000100a00 */
[----:B------:R1:W-:Y:S02]  /*3c0a0*/  STL.64 [R1+0x218], R18 ;  /* 0x0002181201007387 */ /* 0x0003e40000100a00 */
[----:B------:R-:W2:Y:S02]  /*3c0b0*/  LDL.LU.64 R14, [R1+0x2b80] ;  /* 0x002b8000010e7983 */ /* 0x000ea40000300a00 */
[----:B------:R-:W2:Y:S01]  /*3c0c0*/  LDL.LU.64 R12, [R1+0x2b78] ;  /* 0x002b7800010c7983 */ /* 0x000ea20000300a00 */
[----:B0-----:R-:W3:Y:S01]  /*3c0d0*/  LDL.LU.64 R16, [R1] ;  /* 0x0000000001107983 */ /* 0x001ee20000300a00 */
[----:B-1----:R-:W3:Y:S01]  /*3c0e0*/  LDL.LU.64 R18, [R1+0x8] ;  /* 0x0000080001127983 */ /* 0x002ee20000300a00 */
[C---:B--2---:R-:W-:Y:S02]  /*3c0f0*/  HMMA.16816.F32.BF16 R24, R12.reuse, R6, R24 ;  /* 0x000000060c18723c */ /* 0x044fe40000041818 */
[----:B---3--:R-:W-:Y:S01]  /*3c100*/  STL.64 [R1+0x2b20], R18 ;  /* 0x002b201201007387 */ /* 0x008fe20000100a00 */
[----:B------:R0:W-:Y:S03]  /*3c110*/  STL.64 [R1+0x2b18], R16 ;  /* 0x002b181001007387 */ /* 0x0001e60000100a00 */
[----:B0-----:R-:W2:Y:S01]  /*3c120*/  LDL.LU R16, [R1+0x170] ;  /* 0x0001700001107983 */ /* 0x001ea20000300800 */
[----:B------:R-:W2:Y:S02]  /*3c130*/  LDL.LU R17, [R1+0x174] ;  /* 0x0001740001117983 */ /* 0x000ea40000300800 */
[----:B------:R-:W2:Y:S02]  /*3c140*/  LDL.LU R18, [R1+0x178] ;  /* 0x0001780001127983 */ /* 0x000ea40000300800 */
[----:B------:R-:W2:Y:S11]  /*3c150*/  LDL.LU R19, [R1+0x17c] ;  /* 0x00017c0001137983 */ /* 0x000eb60000300800 */
[----:B------:R-:W-:Y:S01]  /*3c160*/  @!UPT UIADD3 URZ, URZ, URZ, URZ ;  /* 0x0000003f3f3ff290 */ /* 0x000fe2000fffe03f */
[----:B------:R-:W-:Y:S01]  /*3c170*/  STL.64 [R1+0x180], R24 ;  /* 0x0001801801007387 */ /* 0x000fe20000100a00 */
[----:B------:R0:W-:Y:S03]  /*3c180*/  STL.64 [R1+0x188], R26 ;  /* 0x0001881a01007387 */ /* 0x0001e60000100a00 */
[----:B0-----:R-:W2:Y:S01]  /*3c190*/  LDL.LU.64 R26, [R1+0x2b70] ;  /* 0x002b7000011a7983 */ /* 0x001ea20000300a00 */
[----:B------:R-:W-:Y:S02]  /*3c1a0*/  IMAD.MOV.U32 R2, RZ, RZ, R6 ;  /* 0x000000ffff027224 */ /* 0x000fe400078e0006 */
[----:B------:R-:W-:Y:S02]  /*3c1b0*/  IMAD.MOV.U32 R0, RZ, RZ, R7 ;  /* 0x000000ffff007224 */ /* 0x000fe400078e0007 */
[----:B------:R-:W3:Y:S01]  /*3c1c0*/  LDL.LU.64 R6, [R1+0x2b68] ;  /* 0x002b680001067983 */ /* 0x000ee20000300a00 */
[----:B------:R-:W3:Y:S01]  /*3c1d0*/  LDL.LU.64 R4, [R1+0x2b60] ;  /* 0x002b600001047983 */ /* 0x000ee20000300a00 */
[----:B--2---:R-:W-:Y:S07]  /*3c1e0*/  HMMA.16816.F32.BF16 R24, R12, R26, R16 ;  /* 0x0000001a0c18723c */ /* 0x004fee0000041810 */
[----:B------:R-:W-:-:S02]  /*3c1f0*/  IMAD.MOV.U32 R18, RZ, RZ, R22 ;  /* 0x000000ffff127224 */ /* 0x000fc400078e0016 */
[----:B------:R-:W-:Y:S11]  /*3c200*/  IMAD.MOV.U32 R19, RZ, RZ, R3 ;  /* 0x000000ffff137224 */ /* 0x000ff600078e0003 */
[----:B------:R-:W-:Y:S03]  /*3c210*/  @!UPT UIADD3 URZ, URZ, URZ, URZ ;  /* 0x0000003f3f3ff290 */ /* 0x000fe6000fffe03f */
[----:B------:R0:W-:Y:S01]  /*3c220*/  STL.64 [R1+0x170], R24 ;  /* 0x0001701801007387 */ /* 0x0001e20000100a00 */
[----:B------:R1:W-:Y:S03]  /*3c230*/  STL.64 [R1+0x178], R26 ;  /* 0x0001781a01007387 */ /* 0x0003e60000100a00 */
[----:B0-----:R-:W3:Y:S01]  /*3c240*/  LDL.LU R24, [R1+0x150] ;  /* 0x0001500001187983 */ /* 0x001ee20000300800 */
[----:B------:R-:W3:Y:S02]  /*3c250*/  LDL.LU R25, [R1+0x154] ;  /* 0x0001540001197983 */ /* 0x000ee40000300800 */
[----:B-1----:R-:W3:Y:S02]  /*3c260*/  LDL.LU R26, [R1+0x158] ;  /* 0x00015800011a7983 */ /* 0x002ee40000300800 */
[----:B------:R-:W3:Y:S01]  /*3c270*/  LDL.LU R27, [R1+0x15c] ;  /* 0x00015c00011b7983 */ /* 0x000ee20000300800 */
[----:B------:R0:W-:Y:S01]  /*3c280*/  STL.64 [R1+0x2b30], R18 ;  /* 0x002b301201007387 */ /* 0x0001e20000100a00 */
[----:B------:R-:W4:Y:S02]  /*3c290*/  LDL.LU R16, [R1+0x160] ;  /* 0x0001600001107983 */ /* 0x000f240000300800 */
[----:B------:R-:W4:Y:S01]  /*3c2a0*/  LDL.LU R17, [R1+0x164] ;  /* 0x0001640001117983 */ /* 0x000f220000300800 */
[----:B0-----:R-:W4:Y:S01]  /*3c2b0*/  LDL.LU R18, [R1+0x168] ;  /* 0x0001680001127983 */ /* 0x001f220000300800 */
[----:B------:R-:W4:Y:S02]  /*3c2c0*/  LDL.LU R19, [R1+0x16c] ;  /* 0x00016c0001137983 */ /* 0x000f240000300800 */
[----:B----4-:R-:W-:Y:S11]  /*3c2d0*/  HMMA.16816.F32.BF16 R16, R12, R10, R16 ;  /* 0x0000000a0c10723c */ /* 0x010ff60000041810 */
[----:B------:R-:W-:Y:S11]  /*3c2e0*/  @!UPT UIADD3 URZ, URZ, URZ, URZ ;  /* 0x0000003f3f3ff290 */ /* 0x000ff6000fffe03f */
[----:B------:R-:W-:Y:S01]  /*3c2f0*/  @!UPT UIADD3 URZ, URZ, URZ, URZ ;  /* 0x0000003f3f3ff290 */ /* 0x000fe2000fffe03f */
[----:B------:R0:W-:Y:S01]  /*3c300*/  STL.64 [R1+0x160], R16 ;  /* 0x0001601001007387 */ /* 0x0001e20000100a00 */
[----:B------:R1:W-:Y:S03]  /*3c310*/  STL.64 [R1+0x168], R18 ;  /* 0x0001681201007387 */ /* 0x0003e60000100a00 */
[----:B0-----:R-:W2:Y:S01]  /*3c320*/  LDL.LU R16, [R1+0x120] ;  /* 0x0001200001107983 */ /* 0x001ea20000300800 */
[----:B------:R-:W2:Y:S02]  /*3c330*/  LDL.LU R17, [R1+0x124] ;  /* 0x0001240001117983 */ /* 0x000ea40000300800 */
[----:B-1----:R-:W4:Y:S02]  /*3c340*/  LDL.LU R18, [R1+0x128] ;  /* 0x0001280001127983 */ /* 0x002f240000300800 */
[----:B------:R-:W4:Y:S02]  /*3c350*/  LDL.LU R19, [R1+0x12c] ;  /* 0x00012c0001137983 */ /* 0x000f240000300800 */
[----:B------:R-:W-:-:S02]  /*3c360*/  IMAD.MOV.U32 R22, RZ, RZ, R21 ;  /* 0x000000ffff167224 */ /* 0x000fc400078e0015 */
[----:B------:R-:W-:Y:S01]  /*3c370*/  IMAD.MOV.U32 R23, RZ, RZ, R20 ;  /* 0x000000ffff177224 */ /* 0x000fe200078e0014 */
[----:B----4-:R-:W-:Y:S01]  /*3c380*/  STL.64 [R1+0x2b48], R18 ;  /* 0x002b481201007387 */ /* 0x010fe20000100a00 */
[----:B--2---:R0:W-:Y:S03]  /*3c390*/  STL.64 [R1+0x2b40], R16 ;  /* 0x002b401001007387 */ /* 0x0041e60000100a00 */
[----:B------:R1:W-:Y:S01]  /*3c3a0*/  STL.64 [R1+0x2b50], R22 ;  /* 0x002b501601007387 */ /* 0x0003e20000100a00 */
[----:B0-----:R-:W2:Y:S01]  /*3c3b0*/  LDL.LU R16, [R1+0x130] ;  /* 0x0001300001107983 */ /* 0x001ea20000300800 */
[----:B------:R-:W2:Y:S02]  /*3c3c0*/  LDL.LU R17, [R1+0x134] ;  /* 0x0001340001117983 */ /* 0x000ea40000300800 */
[----:B------:R-:W2:Y:S02]  /*3c3d0*/  LDL.LU R18, [R1+0x138] ;  /* 0x0001380001127983 */ /* 0x000ea40000300800 */
[----:B------:R-:W2:Y:S01]  /*3c3e0*/  LDL.LU R19, [R1+0x13c] ;  /* 0x00013c0001137983 */ /* 0x000ea20000300800 */
[----:B------:R-:W4:Y:S01]  /*3c3f0*/  LDL.LU R20, [R1+0x140] ;  /* 0x0001400001147983 */ /* 0x000f220000300800 */
[----:B------:R-:W4:Y:S02]  /*3c400*/  LDL.LU R21, [R1+0x144] ;  /* 0x0001440001157983 */ /* 0x000f240000300800 */
[----:B-1----:R-:W4:Y:S02]  /*3c410*/  LDL.LU R22, [R1+0x148] ;  /* 0x0001480001167983 */ /* 0x002f240000300800 */
[----:B------:R-:W4:Y:S01]  /*3c420*/  LDL.LU R23, [R1+0x14c] ;  /* 0x00014c0001177983 */ /* 0x000f220000300800 */
[----:B------:R0:W-:Y:S01]  /*3c430*/  STL.64 [R1+0x2ae8], R10 ;  /* 0x002ae80a01007387 */ /* 0x0001e20000100a00 */
[----:B------:R-:W-:Y:S03]  /*3c440*/  STL.64 [R1+0x2ae0], R8 ;  /* 0x002ae00801007387 */ /* 0x000fe60000100a00 */
[----:B0-----:R-:W2:Y:S01]  /*3c450*/  LDL.64 R10, [R1+0x18] ;  /* 0x00001800010a7983 */ /* 0x001ea20000100a00 */
[----:B---3--:R-:W-:Y:S03]  /*3c460*/  HMMA.16816.F32.BF16 R24, R12, R6, R24 ;  /* 0x000000060c18723c */ /* 0x008fe60000041818 */
[----:B--2---:R0:W-:Y:S02]  /*3c470*/  STL.64 [R1+0x2b00], R10 ;  /* 0x002b000a01007387 */ /* 0x0041e40000100a00 */
[----:B0-----:R-:W-:-:S02]  /*3c480*/  IMAD.MOV.U32 R10, RZ, RZ, R2 ;  /* 0x000000ffff0a7224 */ /* 0x001fc400078e0002 */
[----:B------:R-:W-:-:S05]  /*3c490*/  IMAD.MOV.U32 R11, RZ, RZ, R0 ;  /* 0x000000ffff0b7224 */ /* 0x000fca00078e0000 */
[----:B------:R0:W-:Y:S01]  /*3c4a0*/  STL.64 [R1+0x2b28], R10 ;  /* 0x002b280a01007387 */ /* 0x0001e20000100a00 */
[----:B------:R-:W2:Y:S02]  /*3c4b0*/  LDL.LU R8, [R1+0xb0] ;  /* 0x0000b00001087983 */ /* 0x000ea40000300800 */
[----:B------:R-:W2:Y:S01]  /*3c4c0*/  LDL.LU R9, [R1+0xb4] ;  /* 0x0000b40001097983 */ /* 0x000ea20000300800 */
[----:B0-----:R-:W2:Y:S01]  /*3c4d0*/  LDL.LU R10, [R1+0xb8] ;  /* 0x0000b800010a7983 */ /* 0x001ea20000300800 */
[----:B------:R-:W2:Y:S06]  /*3c4e0*/  LDL.LU R11, [R1+0xbc] ;  /* 0x0000bc00010b7983 */ /* 0x000eac0000300800 */
[----:B------:R-:W-:Y:S02]  /*3c4f0*/  STL.64 [R1+0x150], R24 ;  /* 0x0001501801007387 */ /* 0x000fe40000100a00 */
[----:B------:R0:W-:Y:S02]  /*3c500*/  STL.64 [R1+0x158], R26 ;  /* 0x0001581a01007387 */ /* 0x0001e40000100a00 */
[----:B0-----:R-:W4:Y:S01]  /*3c510*/  LDL.LU.64 R26, [R1+0x2b58] ;  /* 0x002b5800011a7983 */ /* 0x001f220000300a00 */
[----:B------:R-:W-:Y:S02]  /*3c520*/  STL.64 [R1+0x2ad8], R6 ;  /* 0x002ad80601007387 */ /* 0x000fe40000100a00 */
[----:B------:R0:W-:Y:S02]  /*3c530*/  STL.64 [R1+0x2ad0], R4 ;  /* 0x002ad00401007387 */ /* 0x0001e40000100a00 */
[----:B0-----:R-:W3:Y:S01]  /*3c540*/  LDL.LU R4, [R1+0xe0] ;  /* 0x0000e00001047983 */ /* 0x001ee20000300800 */
[----:B------:R-:W3:Y:S02]  /*3c550*/  LDL.LU R5, [R1+0xe4] ;  /* 0x0000e40001057983 */ /* 0x000ee40000300800 */
[----:B------:R-:W2:Y:S02]  /*3c560*/  LDL.LU R6, [R1+0xe8] ;  /* 0x0000e80001067983 */ /* 0x000ea40000300800 */
[----:B------:R-:W2:Y:S02]  /*3c570*/  LDL.LU R7, [R1+0xec] ;  /* 0x0000ec0001077983 */ /* 0x000ea40000300800 */
[----:B--2---:R-:W-:Y:S01]  /*3c580*/  STL.64 [R1+0x2af8], R6 ;  /* 0x002af80601007387 */ /* 0x004fe20000100a00 */
[----:B---3--:R0:W-:Y:S03]  /*3c590*/  STL.64 [R1+0x2af0], R4 ;  /* 0x002af00401007387 */ /* 0x0081e60000100a00 */
[----:B0-----:R-:W2:Y:S01]  /*3c5a0*/  LDL.LU R4, [R1+0xf0] ;  /* 0x0000f00001047983 */ /* 0x001ea20000300800 */
[----:B------:R-:W2:Y:S02]  /*3c5b0*/  LDL.LU R5, [R1+0xf4] ;  /* 0x0000f40001057983 */ /* 0x000ea40000300800 */
[----:B------:R-:W3:Y:S02]  /*3c5c0*/  LDL.LU R6, [R1+0xf8] ;  /* 0x0000f80001067983 */ /* 0x000ee40000300800 */
[----:B------:R-:W3:Y:S01]  /*3c5d0*/  LDL.LU R7, [R1+0xfc] ;  /* 0x0000fc0001077983 */ /* 0x000ee20000300800 */
[C---:B----4-:R-:W-:Y:S01]  /*3c5e0*/  HMMA.16816.F32.BF16 R20, R12.reuse, R26, R20 ;  /* 0x0000001a0c14723c */ /* 0x050fe20000041814 */
[----:B---3--:R-:W-:Y:S01]  /*3c5f0*/  STL.64 [R1+0x2b10], R6 ;  /* 0x002b100601007387 */ /* 0x008fe20000100a00 */
[----:B--2---:R0:W-:Y:S03]  /*3c600*/  STL.64 [R1+0x2b08], R4 ;  /* 0x002b080401007387 */ /* 0x0041e60000100a00 */
        /* <DEDUP_REMOVED lines=20> */
[----:B0-----:R-:W4:Y:S01]  /*3c750*/  LDL R23, [R1+0x5ac] ;  /* 0x0005ac0001177983 */ /* 0x001f220000100800 */
[----:B---3--:R-:W-:Y:S03]  /*3c760*/  HMMA.16816.F32.BF16 R12, R12, R18, R8 ;  /* 0x000000120c0c723c */ /* 0x008fe60000041808 */
[----:B------:R-:W2:Y:S01]  /*3c770*/  LDL.LU.64 R10, [R1+0x2b28] ;  /* 0x002b2800010a7983 */ /* 0x000ea20000300a00 */
[----:B------:R-:W2:Y:S02]  /*3c780*/  LDL.LU.64 R18, [R1+0x2b20] ;  /* 0x002b200001127983 */ /* 0x000ea40000300a00 */
[----:B------:R-:W2:Y:S11]  /*3c790*/  LDL.LU.64 R16, [R1+0x2b18] ;  /* 0x002b180001107983 */ /* 0x000eb60000300a00 */
[----:B------:R-:W-:Y:S06]  /*3c7a0*/  @!UPT UIADD3 URZ, URZ, URZ, URZ ;  /* 0x0000003f3f3ff290 */ /* 0x000fec000fffe03f */
[----:B------:R0:W-:Y:S01]  /*3c7b0*/  STL.64 [R1+0x470], R12 ;  /* 0x0004700c01007387 */ /* 0x0001e20000100a00 */
[----:B------:R1:W-:Y:S03]  /*3c7c0*/  STL.64 [R1+0x478], R14 ;  /* 0x0004780e01007387 */ /* 0x0003e60000100a00 */
[----:B0-----:R-:W3:Y:S01]  /*3c7d0*/  LDL.LU R12, [R1+0xd0] ;  /* 0x0000d000010c7983 */ /* 0x001ee20000300800 */
[----:B------:R-:W3:Y:S02]  /*3c7e0*/  LDL.LU R13, [R1+0xd4] ;  /* 0x0000d400010d7983 */ /* 0x000ee40000300800 */
[----:B-1----:R-:W3:Y:S02]  /*3c7f0*/  LDL.LU R14, [R1+0xd8] ;  /* 0x0000d800010e7983 */ /* 0x002ee40000300800 */
[----:B------:R-:W3:Y:S01]  /*3c800*/  LDL.LU R15, [R1+0xdc] ;  /* 0x0000dc00010f7983 */ /* 0x000ee20000300800 */
[C---:B--2---:R-:W-:Y:S01]  /*3c810*/  HMMA.16816.F32.BF16 R8, R16.reuse, R10, R4 ;  /* 0x0000000a1008723c */ /* 0x044fe20000041804 */
[----:B------:R-:W2:Y:S01]  /*3c820*/  LDL.LU.64 R6, [R1+0x2b10] ;  /* 0x002b100001067983 */ /* 0x000ea20000300a00 */
[----:B------:R-:W2:Y:S11]  /*3c830*/  LDL.LU.64 R4, [R1+0x2b08] ;  /* 0x002b080001047983 */ /* 0x000eb60000300a00 */
[----:B------:R-:W-:Y:S10]  /*3c840*/  @!UPT UIADD3 URZ, URZ, URZ, URZ ;  /* 0x0000003f3f3ff290 */ /* 0x000ff4000fffe03f */
[----:B------:R-:W-:Y:S01]  /*3c850*/  STL.64 [R1+0x100], R8 ;  /* 0x0001000801007387 */ /* 0x000fe20000100a00 */
[----:B------:R0:W-:Y:S03]  /*3c860*/  STL.64 [R1+0x108], R10 ;  /* 0x0001080a01007387 */ /* 0x0001e60000100a00 */
[----:B0-----:R-:W2:Y:S02]  /*3c870*/  LDL.LU.64 R10, [R1+0x2b00] ;  /* 0x002b0000010a7983 */ /* 0x001ea40000300a00 */
[C---:B--2---:R-:W-:Y:S01]  /*3c880*/  HMMA.16816.F32.BF16 R4, R16.reuse, R10, R4 ;  /* 0x0000000a1004723c */ /* 0x044fe20000041804 */
[----:B------:R-:W-:Y:S11]  /*3c890*/  IMAD.MOV.U32 R0, RZ, RZ, R11 ;  /* 0x000000ffff007224 */ /* 0x000ff600078e000b */
[----:B------:R-:W-:Y:S11]  /*3c8a0*/  @!UPT UIADD3 URZ, URZ, URZ, URZ ;  /* 0x0000003f3f3ff290 */ /* 0x000ff6000fffe03f */
[----:B------:R-:W-:Y:S01]  /*3c8b0*/  STL.64 [R1+0xf0], R4 ;  /* 0x0000f00401007387 */ /* 0x000fe20000100a00 */
[----:B------:R0:W-:Y:S03]  /*3c8c0*/  STL.64 [R1+0xf8], R6 ;  /* 0x0000f80601007387 */ /* 0x0001e60000100a00 */
[----:B0-----:R-:W2:Y:S01]  /*3c8d0*/  LDL.LU.64 R6, [R1+0x2af8] ;  /* 0x002af80001067983 */ /* 0x001ea20000300a00 */
[----:B------:R-:W2:Y:S02]  /*3c8e0*/  LDL.LU.64 R4, [R1+0x2af0] ;  /* 0x002af00001047983 */ /* 0x000ea40000300a00 */
[----:B------:R-:W2:Y:S02]  /*3c8f0*/  LDL.LU.64 R10, [R1+0x2ae8] ;  /* 0x002ae800010a7983 */ /* 0x000ea40000300a00 */
        /* <DEDUP_REMOVED lines=8> */
[----:B------:R-:W-:Y:S02]  /*3c980*/  STL.64 [R1+0x2ac8], R10 ;  /* 0x002ac80a01007387 */ /* 0x000fe40000100a00 */
[----:B---3--:R-:W-:Y:S01]  /*3c990*/  STL [R1+0x2ac0], R8 ;  /* 0x002ac00801007387 */ /* 0x008fe20000100800 */
[----:B--2---:R-:W-:Y:S01]  /*3c9a0*/  HMMA.16816.F32.BF16 R12, R16, R6, R12 ;  /* 0x00000006100c723c */ /* 0x004fe2000004180c */
[----:B------:R-:W-:Y:S01]  /*3c9b0*/  STL.64 [R1+0x2a78], R6 ;  /* 0x002a780601007387 */ /* 0x000fe20000100a00 */
[----:B----4-:R0:W-:Y:S11]  /*3c9c0*/  STL.64 [R1+0x2a70], R4 ;  /* 0x002a700401007387 */ /* 0x0101f60000100a00 */
[----:B------:R-:W-:Y:S10]  /*3c9d0*/  @!UPT UIADD3 URZ, URZ, URZ, URZ ;  /* 0x0000003f3f3ff290 */ /* 0x000ff4000fffe03f */
[----:B------:R-:W-:Y:S01]  /*3c9e0*/  STL.64 [R1+0x480], R12 ;  /* 0x0004800c01007387 */ /* 0x000fe20000100a00 */
[----:B------:R-:W-:Y:S02]  /*3c9f0*/  STL.64 [R1+0x488], R14 ;  /* 0x0004880e01007387 */ /* 0x000fe40000100a00 */
[----:B0-----:R-:W2:Y:S02]  /*3ca00*/  LDL.LU R4, [R1+0x200] ;  /* 0x0002000001047983 */ /* 0x001ea40000300800 */
[----:B------:R-:W2:Y:S01]  /*3ca10*/  LDL.LU R5, [R1+0x204] ;  /* 0x0002040001057983 */ /* 0x000ea20000300800 */
[----:B------:R-:W2:Y:S01]  /*3ca20*/  LDL.LU R6, [R1+0x208] ;  /* 0x0002080001067983 */ /* 0x000ea20000300800 */
[----:B------:R-:W2:Y:S03]  /*3ca30*/  LDL.LU R7, [R1+0x20c] ;  /* 0x00020c0001077983 */ /* 0x000ea60000300800 */
[----:B------:R0:W1:Y:S01]  /*3ca40*/  LDSM.16.MT88.4 R12, [R9+0x23080] ;  /* 0x02308000090c783b */ /* 0x0000620000004200 */
[----:B------:R-:W3:Y:S03]  /*3ca50*/  LDL.LU R8, [R1+0x2a0] ;  /* 0x0002a00001087983 */ /* 0x000ee60000300800 */
[----:B0-----:R-:W3:Y:S01]  /*3ca60*/  LDL.LU R9, [R1+0x2a4] ;  /* 0x0002a40001097983 */ /* 0x001ee20000300800 */
[----:B------:R-:W3:Y:S02]  /*3ca70*/  LDL.LU R10, [R1+0x2a8] ;  /* 0x0002a800010a7983 */ /* 0x000ee40000300800 */
[----:B------:R-:W3:Y:S02]  /*3ca80*/  LDL.LU R11, [R1+0x2ac] ;  /* 0x0002ac00010b7983 */ /* 0x000ee40000300800 */
[----:B------:R-:W-:-:S02]  /*3ca90*/  IMAD.MOV.U32 R28, RZ, RZ, R26 ;  /* 0x000000ffff1c7224 */ /* 0x000fc400078e001a */
[----:B------:R-:W-:Y:S01]  /*3caa0*/  IMAD.MOV.U32 R3, RZ, RZ, R27 ;  /* 0x000000ffff037224 */ /* 0x000fe200078e001b */
[----:B-1----:R-:W-:Y:S01]  /*3cab0*/  STL.64 [R1+0x2aa8], R14 ;  /* 0x002aa80e01007387 */ /* 0x002fe20000100a00 */
[----:B------:R-:W-:Y:S02]  /*3cac0*/  STL.64 [R1+0x2aa0], R12 ;  /* 0x002aa00c01007387 */ /* 0x000fe40000100a00 */
[----:B------:R-:W4:Y:S01]  /*3cad0*/  LDL R2, [R1+0x5a8] ;  /* 0x0005a80001027983 */ /* 0x000f220000100800 */
[----:B--2---:R-:W-:Y:S11]  /*3cae0*/  HMMA.16816.F32.BF16 R4, R16, R26, R4 ;  /* 0x0000001a1004723c */ /* 0x004ff60000041804 */
[----:B------:R-:W-:Y:S11]  /*3caf0*/  @!UPT UIADD3 URZ, URZ, URZ, URZ ;  /* 0x0000003f3f3ff290 */ /* 0x000ff6000fffe03f */
[----:B------:R-:W-:Y:S01]  /*3cb00*/  @!UPT UIADD3 URZ, URZ, URZ, URZ ;  /* 0x0000003f3f3ff290 */ /* 0x000fe2000fffe03f */
[----:B------:R-:W-:Y:S01]  /*3cb10*/  STL.64 [R1+0x200], R4 ;  /* 0x0002000401007387 */ /* 0x000fe20000100a00 */
[----:B------:R-:W-:Y:S02]  /*3cb20*/  STL.64 [R1+0x208], R6 ;  /* 0x0002080601007387 */ /* 0x000fe40000100a00 */
[----:B------:R-:W2:Y:S02]  /*3cb30*/  LDL.LU R24, [R1+0x3c0] ;  /* 0x0003c00001187983 */ /* 0x000ea40000300800 */
[----:B------:R-:W2:Y:S01]  /*3cb40*/  LDL.LU R25, [R1+0x3c4] ;  /* 0x0003c40001197983 */ /* 0x000ea20000300800 */
[----:B------:R-:W2:Y:S01]  /*3cb50*/  LDL.LU R26, [R1+0x3c8] ;  /* 0x0003c800011a7983 */ /* 0x000ea20000300800 */
[----:B------:R-:W2:Y:S02]  /*3cb60*/  LDL.LU R27, [R1+0x3cc] ;  /* 0x0003cc00011b7983 */ /* 0x000ea40000300800 */
[----:B------:R-:W-:Y:S02]  /*3cb70*/  IMAD.MOV.U32 R29, RZ, RZ, R16 ;  /* 0x000000ffff1d7224 */ /* 0x000fe400078e0010 */
[----:B------:R-:W-:-:S02]  /*3cb80*/  IMAD.MOV.U32 R22, RZ, RZ, R17 ;  /* 0x000000ffff167224 */ /* 0x000fc400078e0011 */
[----:B------:R-:W-:Y:S02]  /*3cb90*/  IMAD.MOV.U32 R21, RZ, RZ, R18 ;  /* 0x000000ffff157224 */ /* 0x000fe400078e0012 */
[----:B------:R-:W-:Y:S02]  /*3cba0*/  IMAD.MOV.U32 R20, RZ, RZ, R19 ;  /* 0x000000ffff147224 */ /* 0x000fe400078e0013 */
[----:B------:R-:W0:Y:S04]  /*3cbb0*/  LDSM.16.MT88.4 R16, [R23+0x23000] ;  /* 0x023000001710783b */ /* 0x000e280000004200 */
[----:B--2---:R1:W-:Y:S01]  /*3cbc0*/  STL.64 [R1+0x2ab8], R26 ;  /* 0x002ab81a01007387 */ /* 0x0043e20000100a00 */
[----:B------:R-:W-:Y:S03]  /*3cbd0*/  STL.64 [R1+0x2ab0], R24 ;  /* 0x002ab01801007387 */ /* 0x000fe60000100a00 */
[----:B-1----:R-:W3:Y:S01]  /*3cbe0*/  LDL.64 R26, [R1+0x98] ;  /* 0x00009800011a7983 */ /* 0x002ee20000100a00 */
[----:B------:R-:W2:Y:S02]  /*3cbf0*/  LDL.LU R4, [R1+0x420] ;  /* 0x0004200001047983 */ /* 0x000ea40000300800 */
[----:B------:R-:W2:Y:S02]  /*3cc00*/  LDL.LU R5, [R1+0x424] ;  /* 0x0004240001057983 */ /* 0x000ea40000300800 */
[----:B------:R-:W2:Y:S01]  /*3cc10*/  LDL.LU R6, [R1+0x428] ;  /* 0x0004280001067983 */ /* 0x000ea20000300800 */
[----:B------:R-:W2:Y:S01]  /*3cc20*/  LDL.LU R7, [R1+0x42c] ;  /* 0x00042c0001077983 */ /* 0x000ea20000300800 */
[----:B------:R-:W3:Y:S02]  /*3cc30*/  LDL.LU R12, [R1+0x3b0] ;  /* 0x0003b000010c7983 */ /* 0x000ee40000300800 */
[----:B------:R-:W3:Y:S02]  /*3cc40*/  LDL.LU R13, [R1+0x3b4] ;  /* 0x0003b400010d7983 */ /* 0x000ee40000300800 */
[----:B------:R-:W3:Y:S01]  /*3cc50*/  LDL.LU R14, [R1+0x3b8] ;  /* 0x0003b800010e7983 */ /* 0x000ee20000300800 */
[----:B------:R-:W3:Y:S04]  /*3cc60*/  LDL.LU R15, [R1+0x3bc] ;  /* 0x0003bc00010f7983 */ /* 0x000ee80000300800 */
[----:B--2---:R1:W-:Y:S01]  /*3cc70*/  STL.64 [R1+0x2a88], R6 ;  /* 0x002a880601007387 */ /* 0x0043e20000100a00 */
[----:B------:R-:W-:Y:S03]  /*3cc80*/  STL.64 [R1+0x2a80], R4 ;  /* 0x002a800401007387 */ /* 0x000fe60000100a00 */
[----:B-1----:R-:W2:Y:S01]  /*3cc90*/  LDL.64 R6, [R1+0x28] ;  /* 0x0000280001067983 */ /* 0x002ea20000100a00 */
[----:B0-----:R0:W-:Y:S02]  /*3cca0*/  STL.64 [R1+0x2a28], R18 ;  /* 0x002a281201007387 */ /* 0x0011e40000100a00 */
[----:B------:R1:W-:Y:S02]  /*3ccb0*/  STL.64 [R1+0x2a20], R16 ;  /* 0x002a201001007387 */ /* 0x0003e40000100a00 */
[----:B0-----:R-:W-:-:S02]  /*3ccc0*/  IMAD.MOV.U32 R18, RZ, RZ, R21 ;  /* 0x000000ffff127224 */ /* 0x001fc400078e0015 */
[----:B-1----:R-:W-:Y:S02]  /*3ccd0*/  IMAD.MOV.U32 R16, RZ, RZ, R29 ;  /* 0x000000ffff107224 */ /* 0x002fe400078e001d */
[----:B------:R-:W-:Y:S02]  /*3cce0*/  IMAD.MOV.U32 R17, RZ, RZ, R22 ;  /* 0x000000ffff117224 */ /* 0x000fe400078e0016 */
[----:B------:R-:W-:Y:S02]  /*3ccf0*/  IMAD.MOV.U32 R19, RZ, RZ, R20 ;  /* 0x000000ffff137224 */ /* 0x000fe400078e0014 */
[----:B------:R-:W0:Y:S05]  /*3cd00*/  LDSM.16.MT88.4 R20, [R23+0x23080] ;  /* 0x023080001714783b */ /* 0x000e2a0000004200 */
[C---:B---3--:R-:W-:Y:S11]  /*3cd10*/  HMMA.16816.F32.BF16 R8, R16.reuse, R26, R8 ;  /* 0x0000001a1008723c */ /* 0x048ff60000041808 */
[----:B------:R-:W-:Y:S11]  /*3cd20*/  @!UPT UIADD3 URZ, URZ, URZ, URZ ;  /* 0x0000003f3f3ff290 */ /* 0x000ff6000fffe03f */
[----:B------:R-:W-:Y:S01]  /*3cd30*/  @!UPT UIADD3 URZ, URZ, URZ, URZ ;  /* 0x0000003f3f3ff290 */ /* 0x000fe2000fffe03f */
[----:B------:R-:W-:Y:S01]  /*3cd40*/  STL.64 [R1+0x2a0], R8 ;  /* 0x0002a00801007387 */ /* 0x000fe20000100a00 */
[----:B------:R1:W-:Y:S03]  /*3cd50*/  STL.64 [R1+0x2a8], R10 ;  /* 0x0002a80a01007387 */ /* 0x0003e60000100a00 */
[----:B-1----:R-:W3:Y:S01]  /*3cd60*/  LDL.LU.64 R10, [R1+0x2ac8] ;  /* 0x002ac800010a7983 */ /* 0x002ee20000300a00 */
[----:B------:R-:W2:Y:S02]  /*3cd70*/  LDL.LU R8, [R1+0x2ac0] ;  /* 0x002ac00001087983 */ /* 0x000ea40000300800 */
[----:B------:R-:W-:Y:S02]  /*3cd80*/  IMAD.MOV.U32 R9, RZ, RZ, R26 ;  /* 0x000000ffff097224 */ /* 0x000fe400078e001a */
[----:B------:R-:W-:Y:S02]  /*3cd90*/  IMAD.MOV.U32 R29, RZ, RZ, R27 ;  /* 0x000000ffff1d7224 */ /* 0x000fe400078e001b */
[----:B------:R-:W4:Y:S01]  /*3cda0*/  LDL.LU.64 R26, [R1+0x2ab8] ;  /* 0x002ab800011a7983 */ /* 0x000f220000300a00 */
[----:B------:R-:W4:Y:S03]  /*3cdb0*/  LDL.LU.64 R24, [R1+0x2ab0] ;  /* 0x002ab00001187983 */ /* 0x000f260000300a00 */
[----:B---3--:R-:W-:Y:S01]  /*3cdc0*/  STL.64 [R1+0x2a98], R10 ;  /* 0x002a980a01007387 */ /* 0x008fe20000100a00 */
[----:B--2---:R1:W-:Y:S03]  /*3cdd0*/  STL.64 [R1+0x2a90], R8 ;  /* 0x002a900801007387 */ /* 0x0043e60000100a00 */
[----:B-1----:R-:W2:Y:S01]  /*3cde0*/  LDL.LU R8, [R1+0x430] ;  /* 0x0004300001087983 */ /* 0x002ea20000300800 */
[----:B------:R-:W2:Y:S02]  /*3cdf0*/  LDL.LU R9, [R1+0x434] ;  /* 0x0004340001097983 */ /* 0x000ea40000300800 */
[----:B------:R-:W2:Y:S02]  /*3ce00*/  LDL.LU R10, [R1+0x438] ;  /* 0x00043800010a7983 */ /* 0x000ea40000300800 */
[----:B------:R-:W2:Y:S01]  /*3ce10*/  LDL.LU R11, [R1+0x43c] ;  /* 0x00043c00010b7983 */ /* 0x000ea20000300800 */
[----:B0-----:R0:W-:Y:S01]  /*3ce20*/  STL.64 [R1+0x29b0], R22 ;  /* 0x0029b01601007387 */ /* 0x0011e20000100a00 */
[----:B------:R1:W-:Y:S03]  /*3ce30*/  STL.64 [R1+0x29a8], R20 ;  /* 0x0029a81401007387 */ /* 0x0003e60000100a00 */
[----:B0-----:R-:W4:Y:S02]  /*3ce40*/  LDL.64 R22, [R1+0x88] ;  /* 0x0000880001167983 */ /* 0x001f240000100a00 */
[C---:B----4-:R-:W-:Y:S02]  /*3ce50*/  HMMA.16816.F32.BF16 R24, R16.reuse, R22, R24 ;  /* 0x000000161018723c */ /* 0x050fe40000041818 */
[----:B------:R0:W-:Y:S01]  /*3ce60*/  STL.64 [R1+0x2a38], R22 ;  /* 0x002a381601007387 */ /* 0x0001e20000100a00 */
[----:B-1----:R-:W3:Y:S11]  /*3ce70*/  LDL.LU R20, [R1+0x410] ;  /* 0x0004100001147983 */ /* 0x002ef60000300800 */
[----:B------:R-:W-:Y:S09]  /*3ce80*/  @!UPT UIADD3 URZ, URZ, URZ, URZ ;  /* 0x0000003f3f3ff290 */ /* 0x000ff2000fffe03f */
[----:B------:R-:W-:Y:S01]  /*3ce90*/  STL.64 [R1+0x3c0], R24 ;  /* 0x0003c01801007387 */ /* 0x000fe20000100a00 */
[----:B------:R-:W-:Y:S02]  /*3cea0*/  STL.64 [R1+0x3c8], R26 ;  /* 0x0003c81a01007387 */ /* 0x000fe40000100a00 */
[----:B------:R-:W1:Y:S04]  /*3ceb0*/  LDSM.16.MT88.4 R24, [R2+0x23000] ;  /* 0x023000000218783b */ /* 0x000e680000004200 */
[----:B------:R-:W3:Y:S01]  /*3cec0*/  LDL.LU R21, [R1+0x414] ;  /* 0x0004140001157983 */ /* 0x000ee20000300800 */
[----:B0-----:R-:W3:Y:S01]  /*3ced0*/  LDL.LU R22, [R1+0x418] ;  /* 0x0004180001167983 */ /* 0x001ee20000300800 */
[----:B------:R-:W3:Y:S03]  /*3cee0*/  LDL.LU R23, [R1+0x41c] ;  /* 0x00041c0001177983 */ /* 0x000ee60000300800 */
[----:B-1----:R0:W-:Y:S01]  /*3cef0*/  STL.64 [R1+0x2918], R26 ;  /* 0x0029181a01007387 */ /* 0x0021e20000100a00 */
[----:B------:R-:W-:Y:S03]  /*3cf00*/  STL.64 [R1+0x2910], R24 ;  /* 0x0029101801007387 */ /* 0x000fe60000100a00 */
[----:B0-----:R-:W4:Y:S04]  /*3cf10*/  LDL R26, [R1+0x78] ;  /* 0x00007800011a7983 */ /* 0x001f280000100800 */
[----:B------:R-:W4:Y:S02]  /*3cf20*/  LDL R27, [R1+0x7c] ;  /* 0x00007c00011b7983 */ /* 0x000f240000100800 */
[----:B----4-:R-:W-:Y:S02]  /*3cf30*/  HMMA.16816.F32.BF16 R16, R16, R26, R12 ;  /* 0x0000001a1010723c */ /* 0x010fe4000004180c */
[----:B------:R-:W2:Y:S01]  /*3cf40*/  LDL.LU.64 R14, [R1+0x2aa8] ;  /* 0x002aa800010e7983 */ /* 0x000ea20000300a00 */
[----:B------:R-:W2:Y:S02]  /*3cf50*/  LDL.LU.64 R12, [R1+0x2aa0] ;  /* 0x002aa000010c7983 */ /* 0x000ea40000300a00 */
[----:B------:R0:W-:Y:S02]  /*3cf60*/  STL.64 [R1+0x2a30], R26 ;  /* 0x002a301a01007387 */ /* 0x0001e40000100a00 */
[----:B0-----:R-:W4:Y:S11]  /*3cf70*/  LDL R26, [R1+0x18] ;  /* 0x00001800011a7983 */ /* 0x001f360000100800 */
[----:B------:R-:W-:Y:S05]  /*3cf80*/  @!UPT UIADD3 URZ, URZ, URZ, URZ ;  /* 0x0000003f3f3ff290 */ /* 0x000fea000fffe03f */
[----:B------:R-:W-:Y:S01]  /*3cf90*/  STL.64 [R1+0x3b0], R16 ;  /* 0x0003b01001007387 */ /* 0x000fe20000100a00 */
[----:B------:R-:W-:Y:S02]  /*3cfa0*/  STL.64 [R1+0x3b8], R18 ;  /* 0x0003b81201007387 */ /* 0x000fe40000100a00 */
[----:B------:R0:W1:Y:S04]  /*3cfb0*/  LDSM.16.MT88.4 R16, [R2+0x23080] ;  /* 0x023080000210783b */ /* 0x0000680000004200 */
[----:B------:R-:W-:Y:S02]  /*3cfc0*/  IMAD.MOV.U32 R27, RZ, RZ, R0 ;  /* 0x000000ffff1b7224 */ /* 0x000fe400078e0000 */
[----:B------:R-:W-:Y:S02]  /*3cfd0*/  IMAD.MOV.U32 R0, RZ, RZ, R7 ;  /* 0x000000ffff007224 */ /* 0x000fe400078e0007 */
[----:B0-----:R-:W-:Y:S01]  /*3cfe0*/  IMAD.MOV.U32 R2, RZ, RZ, R6 ;  /* 0x000000ffff027224 */ /* 0x001fe200078e0006 */
[----:B-1----:R0:W-:Y:S01]  /*3cff0*/  STL.64 [R1], R16 ;  /* 0x0000001001007387 */ /* 0x0021e20000100a00 */
[----:B------:R1:W-:Y:S03]  /*3d000*/  STL.64 [R1+0x8], R18 ;  /* 0x0000081201007387 */ /* 0x0003e60000100a00 */
[----:B0-----:R-:W3:Y:S01]  /*3d010*/  LDL.LU R16, [R1+0x400] ;  /* 0x0004000001107983 */ /* 0x001ee20000300800 */
[----:B------:R-:W3:Y:S02]  /*3d020*/  LDL.LU R17, [R1+0x404] ;  /* 0x0004040001117983 */ /* 0x000ee40000300800 */
[----:B-1----:R-:W3:Y:S02]  /*3d030*/  LDL.LU R18, [R1+0x408] ;  /* 0x0004080001127983 */ /* 0x002ee40000300800 */
[----:B------:R-:W3:Y:S01]  /*3d040*/  LDL.LU R19, [R1+0x40c] ;  /* 0x00040c0001137983 */ /* 0x000ee20000300800 */
[C---:B--2---:R-:W-:Y:S11]  /*3d050*/  HMMA.16816.F32.BF16 R8, R12.reuse, R6, R8 ;  /* 0x000000060c08723c */ /* 0x044ff60000041808 */
[----:B------:R-:W-:Y:S11]  /*3d060*/  @!UPT UIADD3 URZ, URZ, URZ, URZ ;  /* 0x0000003f3f3ff290 */ /* 0x000ff6000fffe03f */
[----:B------:R-:W-:Y:S01]  /*3d070*/  @!UPT UIADD3 URZ, URZ, URZ, URZ ;  /* 0x0000003f3f3ff290 */ /* 0x000fe2000fffe03f */
[----:B------:R-:W-:Y:S01]  /*3d080*/  STL.64 [R1+0x430], R8 ;  /* 0x0004300801007387 */ /* 0x000fe20000100a00 */
[----:B------:R0:W-:Y:S03]  /*3d090*/  STL.64 [R1+0x438], R10 ;  /* 0x0004380a01007387 */ /* 0x0001e60000100a00 */
[----:B0-----:R-:W3:Y:S01]  /*3d0a0*/  LDL.LU.64 R10, [R1+0x2a98] ;  /* 0x002a9800010a7983 */ /* 0x001ee20000300a00 */
[----:B------:R-:W2:Y:S02]  /*3d0b0*/  LDL.LU.64 R8, [R1+0x2a90] ;  /* 0x002a900001087983 */ /* 0x000ea40000300a00 */
[----:B------:R-:W4:Y:S02]  /*3d0c0*/  LDL.LU.64 R6, [R1+0x2a88] ;  /* 0x002a880001067983 */ /* 0x000f240000300a00 */
[----:B------:R-:W4:Y:S01]  /*3d0d0*/  LDL.LU.64 R4, [R1+0x2a80] ;  /* 0x002a800001047983 */ /* 0x000f220000300a00 */
[C---:B---3--:R-:W-:Y:S08]  /*3d0e0*/  HMMA.16816.F32.BF16 R20, R12.reuse, R10, R20 ;  /* 0x0000000a0c14723c */ /* 0x048ff00000041814 */
[----:B----4-:R-:W-:Y:S01]  /*3d0f0*/  HMMA.16816.F32.BF16 R24, R12, R26, R4 ;  /* 0x0000001a0c18723c */ /* 0x010fe20000041804 */
[----:B------:R-:W3:Y:S01]  /*3d100*/  LDL.LU.64 R6, [R1+0x2a78] ;  /* 0x002a780001067983 */ /* 0x000ee20000300a00 */
[----:B------:R-:W4:Y:S11]  /*3d110*/  LDL.LU.64 R4, [R1+0x2a70] ;  /* 0x002a700001047983 */ /* 0x000f360000300a00 */
[----:B------:R-:W-:Y:S10]  /*3d120*/  @!UPT UIADD3 URZ, URZ, URZ, URZ ;  /* 0x0000003f3f3ff290 */ /* 0x000ff4000fffe03f */
[----:B------:R0:W-:Y:S01]  /*3d130*/  STL.64 [R1+0x420], R24 ;  /* 0x0004201801007387 */ /* 0x0001e20000100a00 */
[----:B------:R1:W-:Y:S03]  /*3d140*/  STL.64 [R1+0x428], R26 ;  /* 0x0004281a01007387 */ /* 0x0003e60000100a00 */
[----:B0-----:R-:W3:Y:S01]  /*3d150*/  LDL.LU R24, [R1+0x3d0] ;  /* 0x0003d00001187983 */ /* 0x001ee20000300800 */
[----:B------:R-:W-:Y:S02]  /*3d160*/  STL.64 [R1+0x410], R20 ;  /* 0x0004101401007387 */ /* 0x000fe40000100a00 */
[----:B------:R2:W-:Y:S02]  /*3d170*/  STL.64 [R1+0x418], R22 ;  /* 0x0004181601007387 */ /* 0x0005e40000100a00 */
[----:B------:R-:W3:Y:S01]  /*3d180*/  LDL.LU R25, [R1+0x3d4] ;  /* 0x0003d40001197983 */ /* 0x000ee20000300800 */
[----:B-1----:R-:W3:Y:S01]  /*3d190*/  LDL.LU R26, [R1+0x3d8] ;  /* 0x0003d800011a7983 */ /* 0x002ee20000300800 */
[----:B------:R-:W3:Y:S02]  /*3d1a0*/  LDL.LU R27, [R1+0x3dc] ;  /* 0x0003dc00011b7983 */ /* 0x000ee40000300800 */
[----:B--2---:R-:W-:-:S02]  /*3d1b0*/  IMAD.MOV.U32 R22, RZ, RZ, R9 ;  /* 0x000000ffff167224 */ /* 0x004fc400078e0009 */
[----:B------:R-:W-:Y:S01]  /*3d1c0*/  IMAD.MOV.U32 R23, RZ, RZ, R29 ;  /* 0x000000ffff177224 */ /* 0x000fe200078e001d */
[----:B---3--:R-:W-:Y:S01]  /*3d1d0*/  STL.64 [R1+0x2a48], R26 ;  /* 0x002a481a01007387 */ /* 0x008fe20000100a00 */
[----:B------:R0:W-:Y:S02]  /*3d1e0*/  STL.64 [R1+0x2a40], R24 ;  /* 0x002a401801007387 */ /* 0x0001e40000100a00 */
[----:B------:R-:W2:Y:S02]  /*3d1f0*/  LDL.LU R9, [R1+0x2a68] ;  /* 0x002a680001097983 */ /* 0x000ea40000300800 */
[----:B------:R-:W-:Y:S01]  /*3d200*/  STL.64 [R1+0x2a50], R22 ;  /* 0x002a501601007387 */ /* 0x000fe20000100a00 */
[----:B0-----:R-:W3:Y:S01]  /*3d210*/  LDL.LU R24, [R1+0x3e0] ;  /* 0x0003e00001187983 */ /* 0x001ee20000300800 */
[----:B------:R-:W3:Y:S02]  /*3d220*/  LDL.LU R25, [R1+0x3e4] ;  /* 0x0003e40001197983 */ /* 0x000ee40000300800 */
[----:B------:R-:W2:Y:S02]  /*3d230*/  LDL.LU R26, [R1+0x3e8] ;  /* 0x0003e800011a7983 */ /* 0x000ea40000300800 */
[----:B------:R-:W2:Y:S01]  /*3d240*/  LDL.LU R27, [R1+0x3ec] ;  /* 0x0003ec00011b7983 */ /* 0x000ea20000300800 */
[----:B------:R-:W-:Y:S01]  /*3d250*/  HMMA.16816.F32.BF16 R16, R12, R6, R16 ;  /* 0x000000060c10723c */ /* 0x000fe20000041810 */
[----:B--2---:R-:W-:Y:S01]  /*3d260*/  STL.64 [R1+0x2a60], R26 ;  /* 0x002a601a01007387 */ /* 0x004fe20000100a00 */
[----:B---3--:R0:W-:Y:S03]  /*3d270*/  STL.64 [R1+0x2a58], R24 ;  /* 0x002a581801007387 */ /* 0x0081e60000100a00 */
[----:B0-----:R-:W2:Y:S01]  /*3d280*/  LDL.LU R24, [R1+0x3f0] ;  /* 0x0003f00001187983 */ /* 0x001ea20000300800 */
[----:B------:R-:W2:Y:S02]  /*3d290*/  LDL.LU R25, [R1+0x3f4] ;  /* 0x0003f40001197983 */ /* 0x000ea40000300800 */
[----:B------:R-:W2:Y:S02]  /*3d2a0*/  LDL.LU R26, [R1+0x3f8] ;  /* 0x0003f800011a7983 */ /* 0x000ea40000300800 */
[----:B------:R-:W2:Y:S01]  /*3d2b0*/  LDL.LU R27, [R1+0x3fc] ;  /* 0x0003fc00011b7983 */ /* 0x000ea20000300800 */
[----:B------:R0:W-:Y:S01]  /*3d2c0*/  STL.64 [R1+0x29f0], R10 ;  /* 0x0029f00a01007387 */ /* 0x0001e20000100a00 */
[----:B------:R-:W-:Y:S03]  /*3d2d0*/  STL.64 [R1+0x29e8], R8 ;  /* 0x0029e80801007387 */ /* 0x000fe60000100a00 */
[----:B0-----:R-:W3:Y:S04]  /*3d2e0*/  LDL.64 R10, [R1+0x18] ;  /* 0x00001800010a7983 */ /* 0x001ee80000100a00 */
[----:B---3--:R-:W-:Y:S04]  /*3d2f0*/  STL.64 [R1+0x2a08], R10 ;  /* 0x002a080a01007387 */ /* 0x008fe80000100a00 */
[----:B------:R0:W-:Y:S02]  /*3d300*/  STL.64 [R1+0x400], R16 ;  /* 0x0004001001007387 */ /* 0x0001e40000100a00 */
[----:B------:R1:W-:Y:S01]  /*3d310*/  STL.64 [R1+0x408], R18 ;  /* 0x0004081201007387 */ /* 0x0003e20000100a00 */
[----:B0-----:R-:W3:Y:S01]  /*3d320*/  LDL.LU R16, [R1+0x330] ;  /* 0x0003300001107983 */ /* 0x001ee20000300800 */
[----:B------:R-:W3:Y:S02]  /*3d330*/  LDL.LU R17, [R1+0x334] ;  /* 0x0003340001117983 */ /* 0x000ee40000300800 */
[----:B-1----:R-:W3:Y:S02]  /*3d340*/  LDL.LU R18, [R1+0x338] ;  /* 0x0003380001127983 */ /* 0x002ee40000300800 */
[----:B------:R-:W3:Y:S01]  /*3d350*/  LDL.LU R19, [R1+0x33c] ;  /* 0x00033c0001137983 */ /* 0x000ee20000300800 */
[----:B------:R-:W-:Y:S01]  /*3d360*/  STL.64 [R1+0x29e0], R6 ;  /* 0x0029e00601007387 */ /* 0x000fe20000100a00 */
[----:B----4-:R0:W-:Y:S03]  /*3d370*/  STL.64 [R1+0x29d8], R4 ;  /* 0x0029d80401007387 */ /* 0x0101e60000100a00 */
[----:B0-----:R-:W4:Y:S01]  /*3d380*/  LDL.LU R4, [R1+0x380] ;  /* 0x0003800001047983 */ /* 0x001f220000300800 */
[----:B------:R-:W4:Y:S02]  /*3d390*/  LDL.LU R5, [R1+0x384] ;  /* 0x0003840001057983 */ /* 0x000f240000300800 */
[----:B------:R-:W3:Y:S02]  /*3d3a0*/  LDL.LU R6, [R1+0x388] ;  /* 0x0003880001067983 */ /* 0x000ee40000300800 */
[----:B------:R-:W3:Y:S02]  /*3d3b0*/  LDL.LU R7, [R1+0x38c] ;  /* 0x00038c0001077983 */ /* 0x000ee40000300800 */
[----:B------:R-:W-:-:S02]  /*3d3c0*/  IMAD.MOV.U32 R22, RZ, RZ, R28 ;  /* 0x000000ffff167224 */ /* 0x000fc400078e001c */
[----:B------:R-:W-:-:S07]  /*3d3d0*/  IMAD.MOV.U32 R23, RZ, RZ, R3 ;  /* 0x000000ffff177224 */ /* 0x000fce00078e0003 */
[C---:B--2---:R-:W-:Y:S01]  /*3d3e0*/  HMMA.16816.F32.BF16 R20, R12.reuse, R22, R24 ;  /* 0x000000160c14723c */ /* 0x044fe20000041818 */
[----:B---3--:R-:W-:Y:S01]  /*3d3f0*/  STL.64 [R1+0x2a00], R6 ;  /* 0x002a000601007387 */ /* 0x008fe20000100a00 */
[----:B----4-:R0:W-:Y:S03]  /*3d400*/  STL.64 [R1+0x29f8], R4 ;  /* 0x0029f80401007387 */ /* 0x0101e60000100a00 */
        /* <DEDUP_REMOVED lines=10> */
[----:B------:R-:W3:Y:S01]  /*3d4b0*/  LDL.LU.64 R26, [R1+0x2a60] ;  /* 0x002a6000011a7983 */ /* 0x000ee20000300a00 */
[----:B------:R-:W3:Y:S02]  /*3d4c0*/  LDL.LU.64 R24, [R1+0x2a58] ;  /* 0x002a580001187983 */ /* 0x000ee40000300a00 */
[----:B------:R-:W-:Y:S02]  /*3d4d0*/  STL.64 [R1+0x3f0], R20 ;  /* 0x0003f01401007387 */ /* 0x000fe40000100a00 */
[----:B------:R0:W-:Y:S02]  /*3d4e0*/  STL.64 [R1+0x3f8], R22 ;  /* 0x0003f81601007387 */ /* 0x0001e40000100a00 */
        /* <DEDUP_REMOVED lines=8> */
[C---:B---3--:R-:W-:Y:S11]  /*3d570*/  HMMA.16816.F32.BF16 R24, R12.reuse, R22, R24 ;  /* 0x000000160c18723c */ /* 0x048ff60000041818 */
[----:B------:R-:W-:Y:S11]  /*3d580*/  @!UPT UIADD3 URZ, URZ, URZ, URZ ;  /* 0x0000003f3f3ff290 */ /* 0x000ff6000fffe03f */
[----:B------:R-:W-:Y:S01]  /*3d590*/  @!UPT UIADD3 URZ, URZ, URZ, URZ ;  /* 0x0000003f3f3ff290 */ /* 0x000fe2000fffe03f */
[----:B------:R-:W-:Y:S01]  /*3d5a0*/  STL.64 [R1+0x3d0], R24 ;  /* 0x0003d01801007387 */ /* 0x000fe20000100a00 */
[----:B------:R0:W-:Y:S03]  /*3d5b0*/  STL.64 [R1+0x3d8], R26 ;  /* 0x0003d81a01007387 */ /* 0x0001e60000100a00 */
[----:B0-----:R-:W3:Y:S01]  /*3d5c0*/  LDL.LU.64 R26, [R1+0x2a30] ;  /* 0x002a3000011a7983 */ /* 0x001ee20000300a00 */
[----:B------:R0:W-:Y:S03]  /*3d5d0*/  STL.64 [R1+0x29b8], R22 ;  /* 0x0029b81601007387 */ /* 0x0001e60000100a00 */
[----:B0-----:R-:W4:Y:S04]  /*3d5e0*/  LDL.64 R22, [R1+0x98] ;  /* 0x0000980001167983 */ /* 0x001f280000100a00 */
[----:B----4-:R0:W-:Y:S04]  /*3d5f0*/  STL.64 [R1+0x29c8], R22 ;  /* 0x0029c81601007387 */ /* 0x0101e80000100a00 */
[----:B0-----:R-:W4:Y:S01]  /*3d600*/  LDL.64 R22, [R1+0xa8] ;  /* 0x0000a80001167983 */ /* 0x001f220000100a00 */
[----:B---3--:R-:W-:Y:S03]  /*3d610*/  HMMA.16816.F32.BF16 R12, R12, R26, R16 ;  /* 0x0000001a0c0c723c */ /* 0x008fe60000041810 */
[----:B----4-:R0:W-:Y:S01]  /*3d620*/  STL.64 [R1+0x29d0], R22 ;  /* 0x0029d01601007387 */ /* 0x0101e20000100a00 */
[----:B------:R-:W3:Y:S02]  /*3d630*/  LDL.LU R20, [R1+0x370] ;  /* 0x0003700001147983 */ /* 0x000ee40000300800 */
[----:B------:R-:W3:Y:S01]  /*3d640*/  LDL.LU R21, [R1+0x374] ;  /* 0x0003740001157983 */ /* 0x000ee20000300800 */
[----:B0-----:R-:W3:Y:S01]  /*3d650*/  LDL.LU R22, [R1+0x378] ;  /* 0x0003780001167983 */ /* 0x001ee20000300800 */
[----:B------:R-:W3:Y:S02]  /*3d660*/  LDL.LU R23, [R1+0x37c] ;  /* 0x00037c0001177983 */ /* 0x000ee40000300800 */
[----:B------:R-:W2:Y:S02]  /*3d670*/  LDL.LU.64 R18, [R1+0x2a28] ;  /* 0x002a280001127983 */ /* 0x000ea40000300a00 */
[----:B------:R-:W2:Y:S02]  /*3d680*/  LDL.LU.64 R16, [R1+0x2a20] ;  /* 0x002a200001107983 */ /* 0x000ea40000300a00 */
[----:B------:R-:W-:-:S02]  /*3d690*/  IMAD.MOV.U32 R10, RZ, RZ, R2 ;  /* 0x000000ffff0a7224 */ /* 0x000fc400078e0002 */
[----:B------:R-:W-:Y:S01]  /*3d6a0*/  IMAD.MOV.U32 R11, RZ, RZ, R0 ;  /* 0x000000ffff0b7224 */ /* 0x000fe200078e0000 */
[----:B------:R0:W-:Y:S01]  /*3d6b0*/  STL.64 [R1+0x29c0], R26 ;  /* 0x0029c01a01007387 */ /* 0x0001e20000100a00 */
[----:B------:R-:W4:Y:S05]  /*3d6c0*/  LDL.LU R24, [R1+0x350] ;  /* 0x0003500001187983 */ /* 0x000f2a0000300800 */
[----:B------:R1:W-:Y:S02]  /*3d6d0*/  STL.64 [R1+0x330], R12 ;  /* 0x0003300c01007387 */ /* 0x0003e40000100a00 */
[----:B------:R1:W-:Y:S01]  /*3d6e0*/  STL.64 [R1+0x338], R14 ;  /* 0x0003380e01007387 */ /* 0x0003e20000100a00 */
[----:B------:R-:W4:Y:S04]  /*3d6f0*/  LDL.LU R25, [R1+0x354] ;  /* 0x0003540001197983 */ /* 0x000f280000300800 */
[----:B0-----:R-:W4:Y:S01]  /*3d700*/  LDL.LU R26, [R1+0x358] ;  /* 0x00035800011a7983 */ /* 0x001f220000300800 */
[----:B------:R-:W4:Y:S02]  /*3d710*/  LDL.LU R27, [R1+0x35c] ;  /* 0x00035c00011b7983 */ /* 0x000f240000300800 */
[----:B-1----:R-:W3:Y:S02]  /*3d720*/  LDL.LU R12, [R1+0x290] ;  /* 0x00029000010c7983 */ /* 0x002ee40000300800 */
[----:B------:R-:W3:Y:S01]  /*3d730*/  LDL.LU R13, [R1+0x294] ;  /* 0x00029400010d7983 */ /* 0x000ee20000300800 */
[----:B------:R-:W3:Y:S01]  /*3d740*/  LDL.LU R14, [R1+0x298] ;  /* 0x00029800010e7983 */ /* 0x000ee20000300800 */
[----:B------:R-:W3:Y:S01]  /*3d750*/  LDL.LU R15, [R1+0x29c] ;  /* 0x00029c00010f7983 */ /* 0x000ee20000300800 */
[C---:B--2---:R-:W-:Y:S02]  /*3d760*/  HMMA.16816.F32.BF16 R8, R16.reuse, R10, R4 ;  /* 0x0000000a1008723c */ /* 0x044fe40000041804 */
[----:B------:R-:W2:Y:S01]  /*3d770*/  LDL.LU.64 R6, [R1+0x2a18] ;  /* 0x002a180001067983 */ /* 0x000ea20000300a00 */
[----:B------:R-:W2:Y:S11]  /*3d780*/  LDL.LU.64 R4, [R1+0x2a10] ;  /* 0x002a100001047983 */ /* 0x000eb60000300a00 */
[----:B------:R-:W-:Y:S09]  /*3d790*/  @!UPT UIADD3 URZ, URZ, URZ, URZ ;  /* 0x0000003f3f3ff290 */ /* 0x000ff2000fffe03f */
        /* <DEDUP_REMOVED lines=21> */
[----:B---3--:R0:W-:Y:S02]  /*3d8f0*/  STL.64 [R1+0x2980], R8 ;  /* 0x0029800801007387 */ /* 0x0081e40000100a00 */
[----:B0-----:R-:W3:Y:S01]  /*3d900*/  LDL.LU R8, [R1+0x340] ;  /* 0x0003400001087983 */ /* 0x001ee20000300800 */
[----:B------:R-:W3:Y:S02]  /*3d910*/  LDL.LU R9, [R1+0x344] ;  /* 0x0003440001097983 */ /* 0x000ee40000300800 */
[----:B------:R-:W3:Y:S02]  /*3d920*/  LDL.LU R10, [R1+0x348] ;  /* 0x00034800010a7983 */ /* 0x000ee40000300800 */
[----:B------:R-:W3:Y:S01]  /*3d930*/  LDL.LU R11, [R1+0x34c] ;  /* 0x00034c00010b7983 */ /* 0x000ee20000300800 */
[C---:B--2---:R-:W-:Y:S11]  /*3d940*/  HMMA.16816.F32.BF16 R20, R16.reuse, R6, R20 ;  /* 0x000000061014723c */ /* 0x044ff60000041814 */
[----:B------:R-:W-:Y:S11]  /*3d950*/  @!UPT UIADD3 URZ, URZ, URZ, URZ ;  /* 0x0000003f3f3ff290 */ /* 0x000ff6000fffe03f */
[----:B------:R-:W-:Y:S01]  /*3d960*/  @!UPT UIADD3 URZ, URZ, URZ, URZ ;  /* 0x0000003f3f3ff290 */ /* 0x000fe2000fffe03f */
[----:B------:R-:W-:Y:S01]  /*3d970*/  STL.64 [R1+0x370], R20 ;  /* 0x0003701401007387 */ /* 0x000fe20000100a00 */
[----:B------:R0:W-:Y:S03]  /*3d980*/  STL.64 [R1+0x378], R22 ;  /* 0x0003781601007387 */ /* 0x0001e60000100a00 */
[----:B0-----:R-:W2:Y:S01]  /*3d990*/  LDL.LU.64 R22, [R1+0x29d0] ;  /* 0x0029d00001167983 */ /* 0x001ea20000300a00 */
[----:B------:R-:W-:Y:S02]  /*3d9a0*/  STL.64 [R1+0x2978], R6 ;  /* 0x0029780601007387 */ /* 0x000fe40000100a00 */
[----:B----4-:R0:W-:Y:S02]  /*3d9b0*/  STL.64 [R1+0x2970], R4 ;  /* 0x0029700401007387 */ /* 0x0101e40000100a00 */
[----:B0-----:R-:W2:Y:S01]  /*3d9c0*/  LDL.LU R4, [R1+0x360] ;  /* 0x0003600001047983 */ /* 0x001ea20000300800 */
[----:B------:R-:W2:Y:S02]  /*3d9d0*/  LDL.LU R5, [R1+0x364] ;  /* 0x0003640001057983 */ /* 0x000ea40000300800 */
[----:B------:R-:W2:Y:S02]  /*3d9e0*/  LDL.LU R6, [R1+0x368] ;  /* 0x0003680001067983 */ /* 0x000ea40000300800 */
[----:B------:R-:W2:Y:S02]  /*3d9f0*/  LDL.LU R7, [R1+0x36c] ;  /* 0x00036c0001077983 */ /* 0x000ea40000300800 */
[C---:B--2---:R-:W-:Y:S01]  /*3da00*/  HMMA.16816.F32.BF16 R4, R16.reuse, R22, R4 ;  /* 0x000000161004723c */ /* 0x044fe20000041804 */
[----:B------:R-:W-:Y:S11]  /*3da10*/  IMAD.MOV.U32 R3, RZ, RZ, R23 ;  /* 0x000000ffff037224 */ /* 0x000ff600078e0017 */
[----:B------:R-:W-:Y:S11]  /*3da20*/  @!UPT UIADD3 URZ, URZ, URZ, URZ ;  /* 0x0000003f3f3ff290 */ /* 0x000ff6000fffe03f */
[----:B------:R0:W-:Y:S01]  /*3da30*/  STL.64 [R1+0x360], R4 ;  /* 0x0003600401007387 */ /* 0x0001e20000100a00 */
[----:B------:R1:W-:Y:S02]  /*3da40*/  STL.64 [R1+0x368], R6 ;  /* 0x0003680601007387 */ /* 0x0003e40000100a00 */
[----:B0-----:R-:W-:Y:S02]  /*3da50*/  IMAD.MOV.U32 R4, RZ, RZ, R22 ;  /* 0x000000ffff047224 */ /* 0x001fe400078e0016 */
[----:B------:R-:W2:Y:S02]  /*3da60*/  LDL.LU.64 R22, [R1+0x29c8] ;  /* 0x0029c80001167983 */ /* 0x000ea40000300a00 */
[C---:B--2---:R-:W-:Y:S01]  /*3da70*/  HMMA.16816.F32.BF16 R24, R16.reuse, R22, R24 ;  /* 0x000000161018723c */ /* 0x044fe20000041818 */
[----:B-1----:R-:W-:Y:S02]  /*3da80*/  IMAD.MOV.U32 R6, RZ, RZ, R22 ;  /* 0x000000ffff067224 */ /* 0x002fe400078e0016 */
[----:B------:R-:W-:Y:S11]  /*3da90*/  IMAD.MOV.U32 R5, RZ, RZ, R23 ;  /* 0x000000ffff057224 */ /* 0x000ff600078e0017 */
[----:B------:R-:W-:Y:S09]  /*3daa0*/  @!UPT UIADD3 URZ, URZ, URZ, URZ ;  /* 0x0000003f3f3ff290 */ /* 0x000ff2000fffe03f */
[----:B------:R-:W-:Y:S01]  /*3dab0*/  STL.64 [R1+0x350], R24 ;  /* 0x0003501801007387 */ /* 0x000fe20000100a00 */
[----:B------:R0:W-:Y:S03]  /*3dac0*/  STL.64 [R1+0x358], R26 ;  /* 0x0003581a01007387 */ /* 0x0001e60000100a00 */
[----:B0-----:R-:W2:Y:S01]  /*3dad0*/  LDL.LU.64 R26, [R1+0x29c0] ;  /* 0x0029c000011a7983 */ /* 0x001ea20000300a00 */
[----:B------:R-:W3:Y:S02]  /*3dae0*/  LDL.LU.64 R22, [R1+0x29b8] ;  /* 0x0029b80001167983 */ /* 0x000ee40000300a00 */
[C---:B---3--:R-:W-:Y:S08]  /*3daf0*/  HMMA.16816.F32.BF16 R8, R16.reuse, R22, R8 ;  /* 0x000000161008723c */ /* 0x048ff00000041808 */
[----:B--2---:R-:W-:Y:S01]  /*3db00*/  HMMA.16816.F32.BF16 R12, R16, R26, R12 ;  /* 0x0000001a100c723c */ /* 0x004fe2000004180c */
[----:B------:R-:W-:Y:S11]  /*3db10*/  IMAD.MOV.U32 R7, RZ, RZ, R23 ;  /* 0x000000ffff077224 */ /* 0x000ff600078e0017 */
[----:B------:R-:W-:Y:S03]  /*3db20*/  @!UPT UIADD3 URZ, URZ, URZ, URZ ;  /* 0x0000003f3f3ff290 */ /* 0x000fe6000fffe03f */
[----:B------:R0:W-:Y:S01]  /*3db30*/  STL.64 [R1+0x340], R8 ;  /* 0x0003400801007387 */ /* 0x0001e20000100a00 */
[----:B------:R-:W-:Y:S02]  /*3db40*/  STL.64 [R1+0x348], R10 ;  /* 0x0003480a01007387 */ /* 0x000fe40000100a00 */
[----:B0-----:R-:W-:Y:S02]  /*3db50*/  IMAD.MOV.U32 R8, RZ, RZ, R22 ;  /* 0x000000ffff087224 */ /* 0x001fe400078e0016 */
[----:B------:R-:W2:Y:S01]  /*3db60*/  LDL.LU.64 R22, [R1+0x29b0] ;  /* 0x0029b00001167983 */ /* 0x000ea20000300a00 */
[----:B------:R-:W2:Y:S02]  /*3db70*/  LDL.LU.64 R20, [R1+0x29a8] ;  /* 0x0029a80001147983 */ /* 0x000ea40000300a00 */
[----:B------:R0:W-:Y:S02]  /*3db80*/  STL.64 [R1+0x2928], R26 ;  /* 0x0029281a01007387 */ /* 0x0001e40000100a00 */
[----:B------:R-:W-:Y:S01]  /*3db90*/  STL.64 [R1+0x290], R12 ;  /* 0x0002900c01007387 */ /* 0x000fe20000100a00 */
[----:B------:R-:W-:Y:S01]  /*3dba0*/  STL.64 [R1+0x298], R14 ;  /* 0x0002980e01007387 */ /* 0x000fe20000100a00 */
[----:B0-----:R-:W-:-:S02]  /*3dbb0*/  IMAD.MOV.U32 R26, RZ, RZ, R8 ;  /* 0x000000ffff1a7224 */ /* 0x001fc400078e0008 */
[----:B------:R-:W-:-:S05]  /*3dbc0*/  IMAD.MOV.U32 R27, RZ, RZ, R7 ;  /* 0x000000ffff1b7224 */ /* 0x000fca00078e0007 */
[----:B------:R0:W-:Y:S02]  /*3dbd0*/  STL.64 [R1+0x2938], R26 ;  /* 0x0029381a01007387 */ /* 0x0001e40000100a00 */
[----:B0-----:R-:W-:Y:S02]  /*3dbe0*/  IMAD.MOV.U32 R26, RZ, RZ, R6 ;  /* 0x000000ffff1a7224 */ /* 0x001fe400078e0006 */
[----:B------:R-:W-:-:S05]  /*3dbf0*/  IMAD.MOV.U32 R27, RZ, RZ, R5 ;  /* 0x000000ffff1b7224 */ /* 0x000fca00078e0005 */
[----:B------:R0:W-:Y:S01]  /*3dc00*/  STL.64 [R1+0x2950], R26 ;  /* 0x0029501a01007387 */ /* 0x0001e20000100a00 */
[----:B------:R-:W3:Y:S02]  /*3dc10*/  LDL.LU R16, [R1+0x1d0] ;  /* 0x0001d00001107983 */ /* 0x000ee40000300800 */
[----:B------:R-:W3:Y:S02]  /*3dc20*/  LDL.LU R17, [R1+0x1d4] ;  /* 0x0001d40001117983 */ /* 0x000ee40000300800 */
[----:B------:R-:W4:Y:S01]  /*3dc30*/  LDL.LU R18, [R1+0x1d8] ;  /* 0x0001d80001127983 */ /* 0x000f220000300800 */
[----:B------:R-:W4:Y:S01]  /*3dc40*/  LDL.LU R19, [R1+0x1dc] ;  /* 0x0001dc0001137983 */ /* 0x000f220000300800 */
[----:B0-----:R-:W-:-:S03]  /*3dc50*/  IMAD.MOV.U32 R26, RZ, RZ, R4 ;  /* 0x000000ffff1a7224 */ /* 0x001fc600078e0004 */
[----:B------:R-:W2:Y:S01]  /*3dc60*/  LDL.LU R4, [R1+0x260] ;  /* 0x0002600001047983 */ /* 0x000ea20000300800 */
[----:B------:R-:W2:Y:S02]  /*3dc70*/  LDL.LU R5, [R1+0x264] ;  /* 0x0002640001057983 */ /* 0x000ea40000300800 */
[----:B------:R-:W2:Y:S02]  /*3dc80*/  LDL.LU R6, [R1+0x268] ;  /* 0x0002680001067983 */ /* 0x000ea40000300800 */
[----:B------:R-:W2:Y:S02]  /*3dc90*/  LDL.LU R7, [R1+0x26c] ;  /* 0x00026c0001077983 */ /* 0x000ea40000300800 */
[----:B------:R-:W-:Y:S02]  /*3dca0*/  IMAD.MOV.U32 R10, RZ, RZ, R2 ;  /* 0x000000ffff0a7224 */ /* 0x000fe400078e0002 */
[----:B------:R-:W-:Y:S02]  /*3dcb0*/  IMAD.MOV.U32 R11, RZ, RZ, R0 ;  /* 0x000000ffff0b7224 */ /* 0x000fe400078e0000 */
[----:B------:R-:W-:Y:S01]  /*3dcc0*/  IMAD.MOV.U32 R27, RZ, RZ, R3 ;  /* 0x000000ffff1b7224 */ /* 0x000fe200078e0003 */
[----:B--2---:R-:W-:Y:S01]  /*3dcd0*/  STL.64 [R1+0x2998], R6 ;  /* 0x0029980601007387 */ /* 0x004fe20000100a00 */
[----:B------:R-:W-:Y:S02]  /*3dce0*/  STL.64 [R1+0x2990], R4 ;  /* 0x0029900401007387 */ /* 0x000fe40000100a00 */
[----:B------:R0:W-:Y:S02]  /*3dcf0*/  STL.64 [R1+0x29a0], R10 ;  /* 0x0029a00a01007387 */ /* 0x0001e40000100a00 */
[----:B------:R-:W2:Y:S01]  /*3dd00*/  LDL.LU R8, [R1+0x280] ;  /* 0x0002800001087983 */ /* 0x000ea20000300800 */
[----:B------:R-:W2:Y:S04]  /*3dd10*/  LDL.LU R9, [R1+0x284] ;  /* 0x0002840001097983 */ /* 0x000ea80000300800 */
[----:B0-----:R-:W2:Y:S01]  /*3dd20*/  LDL.LU R10, [R1+0x288] ;  /* 0x00028800010a7983 */ /* 0x001ea20000300800 */
[----:B------:R-:W2:Y:S02]  /*3dd30*/  LDL.LU R11, [R1+0x28c] ;  /* 0x00028c00010b7983 */ /* 0x000ea40000300800 */
[----:B------:R-:W2:Y:S02]  /*3dd40*/  LDL.LU R4, [R1+0x270] ;  /* 0x0002700001047983 */ /* 0x000ea40000300800 */
[----:B------:R-:W2:Y:S01]  /*3dd50*/  LDL.LU R5, [R1+0x274] ;  /* 0x0002740001057983 */ /* 0x000ea20000300800 */
[----:B------:R-:W2:Y:S01]  /*3dd60*/  LDL.LU R6, [R1+0x278] ;  /* 0x0002780001067983 */ /* 0x000ea20000300800 */
[----:B------:R-:W2:Y:S02]  /*3dd70*/  LDL.LU R7, [R1+0x27c] ;  /* 0x00027c0001077983 */ /* 0x000ea40000300800 */
[----:B------:R0:W-:Y:S02]  /*3dd80*/  STL.64 [R1+0x2968], R26 ;  /* 0x0029681a01007387 */ /* 0x0001e40000100a00 */
[----:B------:R-:W2:Y:S01]  /*3dd90*/  LDL.LU R24, [R1+0x250] ;  /* 0x0002500001187983 */ /* 0x000ea20000300800 */
[----:B------:R-:W2:Y:S04]  /*3dda0*/  LDL.LU R25, [R1+0x254] ;  /* 0x0002540001197983 */ /* 0x000ea80000300800 */
[----:B0-----:R-:W2:Y:S01]  /*3ddb0*/  LDL.LU R26, [R1+0x258] ;  /* 0x00025800011a7983 */ /* 0x001ea20000300800 */
[----:B------:R-:W2:Y:S02]  /*3ddc0*/  LDL.LU R27, [R1+0x25c] ;  /* 0x00025c00011b7983 */ /* 0x000ea40000300800 */
[----:B----4-:R0:W-:Y:S02]  /*3ddd0*/  STL.64 [R1+0x28f8], R18 ;  /* 0x0028f81201007387 */ /* 0x0101e40000100a00 */
[----:B---3--:R-:W-:Y:S01]  /*3dde0*/  STL.64 [R1+0x28f0], R16 ;  /* 0x0028f01001007387 */ /* 0x008fe20000100a00 */
[----:B0-----:R-:W2:Y:S01]  /*3ddf0*/  LDL.LU.64 R18, [R1+0x28] ;  /* 0x0000280001127983 */ /* 0x001ea20000300a00 */
[----:B------:R-:W3:Y:S03]  /*3de00*/  LDL R14, [R1+0x5a4] ;  /* 0x0005a400010e7983 */ /* 0x000ee60000100800 */
[----:B---3--:R0:W-:Y:S01]  /*3de10*/  STL [R1+0x2930], R14 ;  /* 0x0029300e01007387 */ /* 0x0081e20000100800 */
[----:B------:R-:W3:Y:S02]  /*3de20*/  LDL.LU R12, [R1+0x220] ;  /* 0x00022000010c7983 */ /* 0x000ee40000300800 */
[----:B------:R-:W3:Y:S01]  /*3de30*/  LDL.LU R13, [R1+0x224] ;  /* 0x00022400010d7983 */ /* 0x000ee20000300800 */
[----:B0-----:R-:W4:Y:S01]  /*3de40*/  LDL.LU R14, [R1+0x228] ;  /* 0x00022800010e7983 */ /* 0x001f220000300800 */
[----:B------:R-:W4:Y:S01]  /*3de50*/  LDL.LU R15, [R1+0x22c] ;  /* 0x00022c00010f7983 */ /* 0x000f220000300800 */
[C---:B--2---:R-:W-:Y:S02]  /*3de60*/  HMMA.16816.F32.BF16 R8, R20.reuse, R18, R8 ;  /* 0x000000121408723c */ /* 0x044fe40000041808 */
[----:B----4-:R-:W-:Y:S01]  /*3de70*/  STL.64 [R1+0x2948], R14 ;  /* 0x0029480e01007387 */ /* 0x010fe20000100a00 */
[----:B---3--:R0:W-:Y:S03]  /*3de80*/  STL.64 [R1+0x2940], R12 ;  /* 0x0029400c01007387 */ /* 0x0081e60000100a00 */
        /* <DEDUP_REMOVED lines=13> */
[----:B------:R0:W-:Y:S02]  /*3df60*/  STL.64 [R1+0x2920], R18 ;  /* 0x0029201201007387 */ /* 0x0001e40000100a00 */
        /* <DEDUP_REMOVED lines=12> */
[C---:B---3--:R-:W-:Y:S11]  /*3e030*/  HMMA.16816.F32.BF16 R4, R20.reuse, R10, R4 ;  /* 0x0000000a1404723c */ /* 0x048ff60000041804 */
[----:B------:R-:W-:Y:S11]  /*3e040*/  @!UPT UIADD3 URZ, URZ, URZ, URZ ;  /* 0x0000003f3f3ff290 */ /* 0x000ff6000fffe03f */
[----:B------:R-:W-:Y:S01]  /*3e050*/  @!UPT UIADD3 URZ, URZ, URZ, URZ ;  /* 0x0000003f3f3ff290 */ /* 0x000fe2000fffe03f */
[----:B------:R-:W-:Y:S01]  /*3e060*/  STL.64 [R1+0x260], R4 ;  /* 0x0002600401007387 */ /* 0x000fe20000100a00 */
[----:B------:R0:W-:Y:S03]  /*3e070*/  STL.64 [R1+0x268], R6 ;  /* 0x0002680601007387 */ /* 0x0001e60000100a00 */
[----:B0-----:R-:W3:Y:S01]  /*3e080*/  LDL.LU.64 R6, [R1+0x2978] ;  /* 0x0029780001067983 */ /* 0x001ee20000300a00 */
[----:B------:R-:W4:Y:S02]  /*3e090*/  LDL.LU.64 R4, [R1+0x2970] ;  /* 0x0029700001047983 */ /* 0x000f240000300a00 */
[----:B------:R-:W-:Y:S02]  /*3e0a0*/  STL.64 [R1+0x2908], R10 ;  /* 0x0029080a01007387 */ /* 0x000fe40000100a00 */
[----:B--2---:R0:W-:Y:S02]  /*3e0b0*/  STL.64 [R1+0x2900], R8 ;  /* 0x0029000801007387 */ /* 0x0041e40000100a00 */
[----:B0-----:R-:W2:Y:S01]  /*3e0c0*/  LDL.LU R8, [R1+0x1f0] ;  /* 0x0001f00001087983 */ /* 0x001ea20000300800 */
[----:B------:R-:W2:Y:S02]  /*3e0d0*/  LDL.LU R9, [R1+0x1f4] ;  /* 0x0001f40001097983 */ /* 0x000ea40000300800 */
[----:B------:R-:W2:Y:S02]  /*3e0e0*/  LDL.LU R10, [R1+0x1f8] ;  /* 0x0001f800010a7983 */ /* 0x000ea40000300800 */
[----:B------:R-:W2:Y:S01]  /*3e0f0*/  LDL.LU R11, [R1+0x1fc] ;  /* 0x0001fc00010b7983 */ /* 0x000ea20000300800 */
[C---:B---3--:R-:W-:Y:S11]  /*3e100*/  HMMA.16816.F32.BF16 R24, R20.reuse, R6, R24 ;  /* 0x000000061418723c */ /* 0x048ff60000041818 */
[----:B------:R-:W-:Y:S11]  /*3e110*/  @!UPT UIADD3 URZ, URZ, URZ, URZ ;  /* 0x0000003f3f3ff290 */ /* 0x000ff6000fffe03f */
[----:B------:R-:W-:Y:S01]  /*3e120*/  @!UPT UIADD3 URZ, URZ, URZ, URZ ;  /* 0x0000003f3f3ff290 */ /* 0x000fe2000fffe03f */
        /* <DEDUP_REMOVED lines=18> */
[----:B------:R-:W3:Y:S11]  /*3e250*/  LDL.LU R14, [R1+0x2930] ;  /* 0x00293000010e7983 */ /* 0x000ef60000300800 */
[----:B------:R-:W-:Y:S10]  /*3e260*/  @!UPT UIADD3 URZ, URZ, URZ, URZ ;  /* 0x0000003f3f3ff290 */ /* 0x000ff4000fffe03f */
[----:B------:R-:W-:Y:S01]  /*3e270*/  STL.64 [R1+0x220], R24 ;  /* 0x0002201801007387 */ /* 0x000fe20000100a00 */
[----:B------:R0:W-:Y:S03]  /*3e280*/  STL.64 [R1+0x228], R26 ;  /* 0x0002281a01007387 */ /* 0x0001e60000100a00 */
[----:B0-----:R-:W4:Y:S01]  /*3e290*/  LDL.LU.64 R26, [R1+0x2928] ;  /* 0x00292800011a7983 */ /* 0x001f220000300a00 */
[----:B------:R-:W2:Y:S03]  /*3e2a0*/  LDL R13, [R1+0x5a0] ;  /* 0x0005a000010d7983 */ /* 0x000ea60000100800 */
[----:B---3--:R-:W-:Y:S01]  /*3e2b0*/  STL [R1+0x28e4], R14 ;  /* 0x0028e40e01007387 */ /* 0x008fe20000100800 */
[----:B----4-:R-:W-:Y:S03]  /*3e2c0*/  HMMA.16816.F32.BF16 R20, R20, R26, R16 ;  /* 0x0000001a1414723c */ /* 0x010fe60000041810 */
[----:B--2---:R0:W-:Y:S01]  /*3e2d0*/  STL [R1+0x28e0], R13 ;  /* 0x0028e00d01007387 */ /* 0x0041e20000100800 */
[----:B------:R-:W2:Y:S03]  /*3e2e0*/  LDL.LU R12, [R1+0x1e0] ;  /* 0x0001e000010c7983 */ /* 0x000ea60000300800 */
[----:B0-----:R-:W2:Y:S01]  /*3e2f0*/  LDL.LU R13, [R1+0x1e4] ;  /* 0x0001e400010d7983 */ /* 0x001ea20000300800 */
[----:B------:R-:W2:Y:S02]  /*3e300*/  LDL.LU R14, [R1+0x1e8] ;  /* 0x0001e800010e7983 */ /* 0x000ea40000300800 */
[----:B------:R-:W2:Y:S02]  /*3e310*/  LDL.LU R15, [R1+0x1ec] ;  /* 0x0001ec00010f7983 */ /* 0x000ea40000300800 */
[----:B------:R-:W3:Y:S01]  /*3e320*/  LDL.LU.64 R18, [R1+0x2920] ;  /* 0x0029200001127983 */ /* 0x000ee20000300a00 */
[----:B------:R-:W3:Y:S01]  /*3e330*/  LDL.LU.64 R26, [R1+0x2918] ;  /* 0x00291800011a7983 */ /* 0x000ee20000300a00 */
[----:B------:R-:W3:Y:S09]  /*3e340*/  LDL.LU.64 R24, [R1+0x2910] ;  /* 0x0029100001187983 */ /* 0x000ef20000300a00 */
[----:B------:R0:W-:Y:S01]  /*3e350*/  STL.64 [R1+0x110], R20 ;  /* 0x0001101401007387 */ /* 0x0001e20000100a00 */
[----:B------:R1:W-:Y:S03]  /*3e360*/  STL.64 [R1+0x118], R22 ;  /* 0x0001181601007387 */ /* 0x0003e60000100a00 */
[----:B0-----:R-:W4:Y:S01]  /*3e370*/  LDL.LU.64 R20, [R1] ;  /* 0x0000000001147983 */ /* 0x001f220000300a00 */
[----:B-1----:R-:W2:Y:S01]  /*3e380*/  LDL.LU.64 R22, [R1+0x8] ;  /* 0x0000080001167983 */ /* 0x002ea20000300a00 */
[----:B---3--:R-:W-:Y:S01]  /*3e390*/  HMMA.16816.F32.BF16 R8, R24, R18, R8 ;  /* 0x000000121808723c */ /* 0x008fe20000041808 */
[----:B------:R-:W-:-:S02]  /*3e3a0*/  IMAD.MOV.U32 R2, RZ, RZ, R18 ;  /* 0x000000ffff027224 */ /* 0x000fc400078e0012 */
[----:B------:R-:W-:Y:S01]  /*3e3b0*/  IMAD.MOV.U32 R0, RZ, RZ, R19 ;  /* 0x000000ffff007224 */ /* 0x000fe200078e0013 */
[----:B--2---:R0:W-:Y:S01]  /*3e3c0*/  STL.64 [R1+0x2898], R22 ;  /* 0x0028981601007387 */ /* 0x0041e20000100a00 */
[----:B----4-:R-:W-:Y:S03]  /*3e3d0*/  STL.64 [R1+0x2890], R20 ;  /* 0x0028901401007387 */ /* 0x010fe60000100a00 */
[----:B0-----:R-:W2:Y:S11]  /*3e3e0*/  LDL.LU.64 R22, [R1+0x18] ;  /* 0x0000180001167983 */ /* 0x001eb60000300a00 */
[----:B------:R-:W-:Y:S04]  /*3e3f0*/  @!UPT UIADD3 URZ, URZ, URZ, URZ ;  /* 0x0000003f3f3ff290 */ /* 0x000fe8000fffe03f */
[----:B------:R-:W-:Y:S02]  /*3e400*/  STL.64 [R1+0x1f0], R8 ;  /* 0x0001f00801007387 */ /* 0x000fe40000100a00 */
[----:B------:R0:W-:Y:S02]  /*3e410*/  STL.64 [R1+0x1f8], R10 ;  /* 0x0001f80a01007387 */ /* 0x0001e40000100a00 */
[----:B0-----:R-:W3:Y:S01]  /*3e420*/  LDL.LU.64 R10, [R1+0x2908] ;  /* 0x00290800010a7983 */ /* 0x001ee20000300a00 */
[----:B------:R-:W4:Y:S02]  /*3e430*/  LDL.LU.64 R8, [R1+0x2900] ;  /* 0x0029000001087983 */ /* 0x000f240000300a00 */
[----:B------:R-:W3:Y:S02]  /*3e440*/  LDL.LU.64 R18, [R1+0x28f8] ;  /* 0x0028f80001127983 */ /* 0x000ee40000300a00 */
[----:B------:R-:W3:Y:S01]  /*3e450*/  LDL.LU.64 R16, [R1+0x28f0] ;  /* 0x0028f00001107983 */ /* 0x000ee20000300a00 */
[C---:B--2---:R-:W-:Y:S08]  /*3e460*/  HMMA.16816.F32.BF16 R12, R24.reuse, R22, R12 ;  /* 0x00000016180c723c */ /* 0x044ff0000004180c */
[----:B---3--:R-:W-:Y:S01]  /*3e470*/  HMMA.16816.F32.BF16 R16, R24, R10, R16 ;  /* 0x0000000a1810723c */ /* 0x008fe20000041810 */
[----:B------:R-:W-:Y:S11]  /*3e480*/  IMAD.MOV.U32 R3, RZ, RZ, R23 ;  /* 0x000000ffff037224 */ /* 0x000ff600078e0017 */
[----:B------:R-:W-:Y:S03]  /*3e490*/  @!UPT UIADD3 URZ, URZ, URZ, URZ ;  /* 0x0000003f3f3ff290 */ /* 0x000fe6000fffe03f */
[----:B------:R0:W-:Y:S01]  /*3e4a0*/  STL.64 [R1+0x1e0], R12 ;  /* 0x0001e00c01007387 */ /* 0x0001e20000100a00 */
[----:B------:R-:W-:Y:S02]  /*3e4b0*/  STL.64 [R1+0x1e8], R14 ;  /* 0x0001e80e01007387 */ /* 0x000fe40000100a00 */
[----:B------:R1:W-:Y:S02]  /*3e4c0*/  STL.64 [R1+0x2860], R10 ;  /* 0x0028600a01007387 */ /* 0x0003e40000100a00 */
[----:B0-----:R-:W-:-:S03]  /*3e4d0*/  IMAD.MOV.U32 R12, RZ, RZ, R22 ;  /* 0x000000ffff0c7224 */ /* 0x001fc600078e0016 */
[----:B------:R-:W-:Y:S01]  /*3e4e0*/  STL.64 [R1+0x1d0], R16 ;  /* 0x0001d01001007387 */ /* 0x000fe20000100a00 */
[----:B------:R-:W-:Y:S02]  /*3e4f0*/  STL.64 [R1+0x1d8], R18 ;  /* 0x0001d81201007387 */ /* 0x000fe40000100a00 */
[----:B------:R-:W2:Y:S02]  /*3e500*/  LDL.LU.64 R22, [R1+0x78] ;  /* 0x0000780001167983 */ /* 0x000ea40000300a00 */
[----:B-1----:R-:W-:Y:S02]  /*3e510*/  IMAD.MOV.U32 R10, RZ, RZ, R12 ;  /* 0x000000ffff0a7224 */ /* 0x002fe400078e000c */
[----:B------:R-:W-:Y:S01]  /*3e520*/  IMAD.MOV.U32 R11, RZ, RZ, R3 ;  /* 0x000000ffff0b7224 */ /* 0x000fe200078e0003 */
[----:B--2---:R0:W-:Y:S04]  /*3e530*/  STL.64 [R1+0x28b0], R22 ;  /* 0x0028b01601007387 */ /* 0x0041e80000100a00 */
[----:B------:R-:W-:Y:S01]  /*3e540*/  STL.64 [R1+0x2878], R10 ;  /* 0x0028780a01007387 */ /* 0x000fe20000100a00 */
[----:B0-----:R-:W2:Y:S04]  /*3e550*/  LDL.LU.64 R22, [R1+0x88] ;  /* 0x0000880001167983 */ /* 0x001ea80000300a00 */
[----:B--2---:R0:W-:Y:S04]  /*3e560*/  STL.64 [R1+0x28c8], R22 ;  /* 0x0028c81601007387 */ /* 0x0041e80000100a00 */
[----:B0-----:R-:W2:Y:S01]  /*3e570*/  LDL.LU.64 R22, [R1+0x98] ;  /* 0x0000980001167983 */ /* 0x001ea20000300a00 */
[----:B------:R-:W-:-:S02]  /*3e580*/  IMAD.MOV.U32 R10, RZ, RZ, R2 ;  /* 0x000000ffff0a7224 */ /* 0x000fc400078e0002 */
[----:B------:R-:W-:Y:S01]  /*3e590*/  IMAD.MOV.U32 R11, RZ, RZ, R0 ;  /* 0x000000ffff0b7224 */ /* 0x000fe200078e0000 */
[----:B--2---:R0:W-:Y:S01]  /*3e5a0*/  STL.64 [R1+0x28e8], R22 ;  /* 0x0028e81601007387 */ /* 0x0041e20000100a00 */
[----:B------:R-:W2:Y:S02]  /*3e5b0*/  LDL.LU R20, [R1+0x1c0] ;  /* 0x0001c00001147983 */ /* 0x000ea40000300800 */
[----:B------:R-:W2:Y:S01]  /*3e5c0*/  LDL.LU R21, [R1+0x1c4] ;  /* 0x0001c40001157983 */ /* 0x000ea20000300800 */
[----:B0-----:R-:W2:Y:S01]  /*3e5d0*/  LDL.LU R22, [R1+0x1c8] ;  /* 0x0001c80001167983 */ /* 0x001ea20000300800 */
[----:B------:R-:W2:Y:S02]  /*3e5e0*/  LDL.LU R23, [R1+0x1cc] ;  /* 0x0001cc0001177983 */ /* 0x000ea40000300800 */
[----:B------:R-:W-:Y:S02]  /*3e5f0*/  STL.64 [R1+0x28a8], R10 ;  /* 0x0028a80a01007387 */ /* 0x000fe40000100a00 */
[----:B----4-:R0:W-:Y:S02]  /*3e600*/  STL.64 [R1+0x28a0], R8 ;  /* 0x0028a00801007387 */ /* 0x0101e40000100a00 */
[----:B0-----:R-:W3:Y:S01]  /*3e610*/  LDL.LU R8, [R1+0xc0] ;  /* 0x0000c00001087983 */ /* 0x001ee20000300800 */
[----:B------:R-:W3:Y:S02]  /*3e620*/  LDL.LU R9, [R1+0xc4] ;  /* 0x0000c40001097983 */ /* 0x000ee40000300800 */
[----:B------:R-:W4:Y:S02]  /*3e630*/  LDL.LU R10, [R1+0xc8] ;  /* 0x0000c800010a7983 */ /* 0x000f240000300800 */
[----:B------:R-:W4:Y:S01]  /*3e640*/  LDL.LU R11, [R1+0xcc] ;  /* 0x0000cc00010b7983 */ /* 0x000f220000300800 */
[----:B------:R-:W2:Y:S01]  /*3e650*/  LDL.LU R16, [R1+0x1b0] ;  /* 0x0001b00001107983 */ /* 0x000ea20000300800 */
[----:B------:R-:W2:Y:S02]  /*3e660*/  LDL.LU R17, [R1+0x1b4] ;  /* 0x0001b40001117983 */ /* 0x000ea40000300800 */
[----:B------:R-:W2:Y:S02]  /*3e670*/  LDL.LU R18, [R1+0x1b8] ;  /* 0x0001b80001127983 */ /* 0x000ea40000300800 */
[----:B------:R-:W2:Y:S01]  /*3e680*/  LDL.LU R19, [R1+0x1bc] ;  /* 0x0001bc0001137983 */ /* 0x000ea20000300800 */
[----:B------:R-:W2:Y:S04]  /*3e690*/  LDL.LU.64 R14, [R1+0xa8] ;  /* 0x0000a800010e7983 */ /* 0x000ea80000300a00 */
[----:B----4-:R-:W-:Y:S01]  /*3e6a0*/  STL.64 [R1+0x28c0], R10 ;  /* 0x0028c00a01007387 */ /* 0x010fe20000100a00 */
[----:B---3--:R0:W-:Y:S03]  /*3e6b0*/  STL.64 [R1+0x28b8], R8 ;  /* 0x0028b80801007387 */ /* 0x0081e60000100a00 */
[----:B0-----:R-:W3:Y:S01]  /*3e6c0*/  LDL.LU R8, [R1+0x190] ;  /* 0x0001900001087983 */ /* 0x001ee20000300800 */
[----:B------:R-:W3:Y:S02]  /*3e6d0*/  LDL.LU R9, [R1+0x194] ;  /* 0x0001940001097983 */ /* 0x000ee40000300800 */
[----:B------:R-:W4:Y:S02]  /*3e6e0*/  LDL.LU R10, [R1+0x198] ;  /* 0x00019800010a7983 */ /* 0x000f240000300800 */
[----:B------:R-:W4:Y:S01]  /*3e6f0*/  LDL.LU R11, [R1+0x19c] ;  /* 0x00019c00010b7983 */ /* 0x000f220000300800 */
[C---:B--2---:R-:W-:Y:S01]  /*3e700*/  HMMA.16816.F32.BF16 R20, R24.reuse, R6, R20 ;  /* 0x000000061814723c */ /* 0x044fe20000041814 */
[----:B----4-:R-:W-:Y:S01]  /*3e710*/  STL.64 [R1+0x28d8], R10 ;  /* 0x0028d80a01007387 */ /* 0x010fe20000100a00 */
[----:B---3--:R0:W-:Y:S03]  /*3e720*/  STL.64 [R1+0x28d0], R8 ;  /* 0x0028d00801007387 */ /* 0x0081e60000100a00 */
[----:B0-----:R-:W2:Y:S01]  /*3e730*/  LDL.LU R8, [R1+0x1a0] ;  /* 0x0001a00001087983 */ /* 0x001ea20000300800 */
[----:B------:R-:W2:Y:S02]  /*3e740*/  LDL.LU R9, [R1+0x1a4] ;  /* 0x0001a40001097983 */ /* 0x000ea40000300800 */
[----:B------:R-:W2:Y:S02]  /*3e750*/  LDL.LU R10, [R1+0x1a8] ;  /* 0x0001a800010a7983 */ /* 0x000ea40000300800 */
[----:B------:R-:W2:Y:S11]  /*3e760*/  LDL.LU R11, [R1+0x1ac] ;  /* 0x0001ac00010b7983 */ /* 0x000eb60000300800 */
[----:B------:R-:W-:Y:S02]  /*3e770*/  @!UPT UIADD3 URZ, URZ, URZ, URZ ;  /* 0x0000003f3f3ff290 */ /* 0x000fe4000fffe03f */
[----:B------:R-:W-:Y:S01]  /*3e780*/  STL.64 [R1+0x1c0], R20 ;  /* 0x0001c01401007387 */ /* 0x000fe20000100a00 */
[----:B------:R0:W-:Y:S03]  /*3e790*/  STL.64 [R1+0x1c8], R22 ;  /* 0x0001c81601007387 */ /* 0x0001e60000100a00 */
[----:B0-----:R-:W2:Y:S01]  /*3e7a0*/  LDL.LU.64 R22, [R1+0x28e8] ;  /* 0x0028e80001167983 */ /* 0x001ea20000300a00 */
[----:B------:R-:W-:Y:S02]  /*3e7b0*/  STL.64 [R1+0x2858], R6 ;  /* 0x0028580601007387 */ /* 0x000fe40000100a00 */
[----:B------:R0:W-:Y:S02]  /*3e7c0*/  STL.64 [R1+0x2850], R4 ;  /* 0x0028500401007387 */ /* 0x0001e40000100a00 */
[----:B0-----:R-:W3:Y:S01]  /*3e7d0*/  LDL.LU R4, [R1+0x40] ;  /* 0x0000400001047983 */ /* 0x001ee20000300800 */
[----:B------:R-:W3:Y:S02]  /*3e7e0*/  LDL.LU R5, [R1+0x44] ;  /* 0x0000440001057983 */ /* 0x000ee40000300800 */
[----:B------:R-:W4:Y:S02]  /*3e7f0*/  LDL.LU R6, [R1+0x48] ;  /* 0x0000480001067983 */ /* 0x000f240000300800 */
[----:B------:R-:W4:Y:S01]  /*3e800*/  LDL.LU R7, [R1+0x4c] ;  /* 0x00004c0001077983 */ /* 0x000f220000300800 */
[C---:B------:R-:W-:Y:S01]  /*3e810*/  HMMA.16816.F32.BF16 R16, R24.reuse, R14, R16 ;  /* 0x0000000e1810723c */ /* 0x040fe20000041810 */
[----:B----4-:R-:W-:Y:S01]  /*3e820*/  STL.64 [R1+0x2870], R6 ;  /* 0x0028700601007387 */ /* 0x010fe20000100a00 */
[----:B---3--:R0:W-:Y:S03]  /*3e830*/  STL.64 [R1+0x2868], R4 ;  /* 0x0028680401007387 */ /* 0x0081e60000100a00 */
[----:B0-----:R-:W3:Y:S01]  /*3e840*/  LDL.LU R4, [R1+0x50] ;  /* 0x0000500001047983 */ /* 0x001ee20000300800 */
[----:B------:R-:W3:Y:S02]  /*3e850*/  LDL.LU R5, [R1+0x54] ;  /* 0x0000540001057983 */ /* 0x000ee40000300800 */
[----:B------:R-:W4:Y:S02]  /*3e860*/  LDL.LU R6, [R1+0x58] ;  /* 0x0000580001067983 */ /* 0x000f240000300800 */
[----:B------:R-:W4:Y:S01]  /*3e870*/  LDL.LU R7, [R1+0x5c] ;  /* 0x00005c0001077983 */ /* 0x000f220000300800 */
[----:B--2---:R-:W-:Y:S01]  /*3e880*/  HMMA.16816.F32.BF16 R8, R24, R22, R8 ;  /* 0x000000161808723c */ /* 0x004fe20000041808 */
[----:B------:R-:W-:-:S02]  /*3e890*/  IMAD.MOV.U32 R28, RZ, RZ, R22 ;  /* 0x000000ffff1c7224 */ /* 0x000fc400078e0016 */
[----:B------:R-:W-:Y:S01]  /*3e8a0*/  IMAD.MOV.U32 R29, RZ, RZ, R23 ;  /* 0x000000ffff1d7224 */ /* 0x000fe200078e0017 */
[----:B----4-:R-:W-:Y:S01]  /*3e8b0*/  STL.64 [R1+0x2888], R6 ;  /* 0x0028880601007387 */ /* 0x010fe20000100a00 */
[----:B---3--:R0:W-:Y:S03]  /*3e8c0*/  STL.64 [R1+0x2880], R4 ;  /* 0x0028800401007387 */ /* 0x0081e60000100a00 */
[----:B0-----:R-:W2:Y:S01]  /*3e8d0*/  LDL.LU R4, [R1+0x60] ;  /* 0x0000600001047983 */ /* 0x001ea20000300800 */
[----:B------:R-:W2:Y:S02]  /*3e8e0*/  LDL.LU R5, [R1+0x64] ;  /* 0x0000640001057983 */ /* 0x000ea40000300800 */
[----:B------:R-:W2:Y:S02]  /*3e8f0*/  LDL.LU R6, [R1+0x68] ;  /* 0x0000680001067983 */ /* 0x000ea40000300800 */
[----:B------:R-:W2:Y:S01]  /*3e900*/  LDL.LU R7, [R1+0x6c] ;  /* 0x00006c0001077983 */ /* 0x000ea20000300800 */
[----:B------:R0:W-:Y:S01]  /*3e910*/  STL.64 [R1+0x1b0], R16 ;  /* 0x0001b01001007387 */ /* 0x0001e20000100a00 */
[----:B------:R-:W-:Y:S02]  /*3e920*/  STL.64 [R1+0x1b8], R18 ;  /* 0x0001b81201007387 */ /* 0x000fe40000100a00 */
[----:B0-----:R-:W-:-:S02]  /*3e930*/  IMAD.MOV.U32 R16, RZ, RZ, R14 ;  /* 0x000000ffff107224 */ /* 0x001fc400078e000e */
[----:B------:R-:W3:Y:S01]  /*3e940*/  LDL.LU R14, [R1+0x28e4] ;  /* 0x0028e400010e7983 */ /* 0x000ee20000300800 */
[----:B------:R-:W4:Y:S03]  /*3e950*/  LDL.LU R13, [R1+0x28e0] ;  /* 0x0028e000010d7983 */ /* 0x000f260000300800 */
[----:B------:R-:W-:Y:S02]  /*3e960*/  STL.64 [R1+0x1a0], R8 ;  /* 0x0001a00801007387 */ /* 0x000fe40000100a00 */
[----:B------:R0:W-:Y:S02]  /*3e970*/  STL.64 [R1+0x1a8], R10 ;  /* 0x0001a80a01007387 */ /* 0x0001e40000100a00 */
[----:B0-----:R-:W2:Y:S01]  /*3e980*/  LDL.LU.64 R10, [R1+0x28d8] ;  /* 0x0028d800010a7983 */ /* 0x001ea20000300a00 */
[----:B------:R-:W2:Y:S02]  /*3e990*/  LDL.LU.64 R8, [R1+0x28d0] ;  /* 0x0028d00001087983 */ /* 0x000ea40000300a00 */
[----:B------:R-:W2:Y:S02]  /*3e9a0*/  LDL.LU.64 R22, [R1+0x28c8] ;  /* 0x0028c80001167983 */ /* 0x000ea40000300a00 */
        /* <DEDUP_REMOVED lines=12> */
[----:B------:R-:W2:Y:S02]  /*3ea70*/  LDL.LU.64 R8, [R1+0x28a0] ;  /* 0x0028a00001087983 */ /* 0x000ea40000300a00 */
[----:B------:R-:W-:-:S02]  /*3ea80*/  IMAD.MOV.U32 R28, RZ, RZ, R22 ;  /* 0x000000ffff1c7224 */ /* 0x000fc400078e0016 */
[----:B------:R-:W-:Y:S11]  /*3ea90*/  IMAD.MOV.U32 R0, RZ, RZ, R23 ;  /* 0x000000ffff007224 */ /* 0x000ff600078e0017 */
[----:B------:R-:W-:Y:S06]  /*3eaa0*/  @!UPT UIADD3 URZ, URZ, URZ, URZ ;  /* 0x0000003f3f3ff290 */ /* 0x000fec000fffe03f */
[----:B------:R0:W-:Y:S01]  /*3eab0*/  STL.64 [R1+0x4a0], R24 ;  /* 0x0004a01801007387 */ /* 0x0001e20000100a00 */
[----:B------:R2:W-:Y:S02]  /*3eac0*/  STL.64 [R1+0x4a8], R26 ;  /* 0x0004a81a01007387 */ /* 0x0005e40000100a00 */
[----:B------:R-:W3:Y:S02]  /*3ead0*/  LDL.LU.64 R22, [R1+0x2898] ;  /* 0x0028980001167983 */ /* 0x000ee40000300a00 */
[----:B------:R-:W3:Y:S01]  /*3eae0*/  LDL.LU.64 R20, [R1+0x2890] ;  /* 0x0028900001147983 */ /* 0x000ee20000300a00 */
[----:B0-----:R-:W4:Y:S01]  /*3eaf0*/  LDL.LU R24, [R1+0x30] ;  /* 0x0000300001187983 */ /* 0x001f220000300800 */
[----:B------:R-:W4:Y:S02]  /*3eb00*/  LDL.LU R25, [R1+0x34] ;  /* 0x0000340001197983 */ /* 0x000f240000300800 */
[----:B--2---:R-:W-:Y:S02]  /*3eb10*/  IMAD.MOV.U32 R26, RZ, RZ, R9 ;  /* 0x000000ffff1a7224 */ /* 0x004fe400078e0009 */
[----:B------:R-:W-:-:S02]  /*3eb20*/  IMAD.MOV.U32 R27, RZ, RZ, R8 ;  /* 0x000000ffff1b7224 */ /* 0x000fc400078e0008 */
[C---:B---3--:R-:W-:Y:S01]  /*3eb30*/  HMMA.16816.F32.BF16 R8, R20.reuse, R10, R4 ;  /* 0x0000000a1408723c */ /* 0x048fe20000041804 */
[----:B------:R-:W2:Y:S01]  /*3eb40*/  LDL.LU.64 R6, [R1+0x2888] ;  /* 0x0028880001067983 */ /* 0x000ea20000300a00 */
[----:B------:R-:W2:Y:S11]  /*3eb50*/  LDL.LU.64 R4, [R1+0x2880] ;  /* 0x0028800001047983 */ /* 0x000eb60000300a00 */
[----:B------:R-:W-:Y:S10]  /*3eb60*/  @!UPT UIADD3 URZ, URZ, URZ, URZ ;  /* 0x0000003f3f3ff290 */ /* 0x000ff4000fffe03f */
        /* <DEDUP_REMOVED lines=11> */
[----:B------:R-:W4:Y:S01]  /*3ec20*/  LDL.LU.64 R6, [R1+0x2858] ;  /* 0x0028580001067983 */ /* 0x000f220000300a00 */
[----:B------:R-:W2:Y:S02]  /*3ec30*/  LDL.LU.64 R4, [R1+0x2850] ;  /* 0x0028500001047983 */ /* 0x000ea40000300a00 */
[----:B------:R-:W-:Y:S11]  /*3ec40*/  IMAD.MOV.U32 R12, RZ, RZ, R15 ;  /* 0x000000ffff0c7224 */ /* 0x000ff600078e000f */
[----:B------:R-:W-:Y:S07]  /*3ec50*/  @!UPT UIADD3 URZ, URZ, URZ, URZ ;  /* 0x0000003f3f3ff290 */ /* 0x000fee000fffe03f */
[----:B------:R0:W-:Y:S01]  /*3ec60*/  STL.64 [R1+0x40], R8 ;  /* 0x0000400801007387 */ /* 0x0001e20000100a00 */
[----:B------:R-:W-:Y:S02]  /*3ec70*/  STL.64 [R1+0x48], R10 ;  /* 0x0000480a01007387 */ /* 0x000fe40000100a00 */
[----:B0-----:R-:W-:Y:S02]  /*3ec80*/  IMAD.MOV.U32 R9, RZ, RZ, R20 ;  /* 0x000000ffff097224 */ /* 0x001fe400078e0014 */
[----:B------:R-:W-:Y:S01]  /*3ec90*/  IMAD.MOV.U32 R8, RZ, RZ, R21 ;  /* 0x000000ffff087224 */ /* 0x000fe200078e0015 */
[----:B----4-:R-:W-:Y:S11]  /*3eca0*/  HMMA.16816.F32.BF16 R24, R20, R6, R24 ;  /* 0x000000061418723c */ /* 0x010ff60000041818 */
[----:B------:R-:W-:Y:S11]  /*3ecb0*/  @!UPT UIADD3 URZ, URZ, URZ, URZ ;  /* 0x0000003f3f3ff290 */ /* 0x000ff6000fffe03f */
[----:B------:R-:W-:Y:S01]  /*3ecc0*/  @!UPT UIADD3 URZ, URZ, URZ, URZ ;  /* 0x0000003f3f3ff290 */ /* 0x000fe2000fffe03f */
[----:B------:R-:W-:Y:S01]  /*3ecd0*/  STL.64 [R1+0x30], R24 ;  /* 0x0000301801007387 */ /* 0x000fe20000100a00 */
[----:B------:R0:W-:Y:S02]  /*3ece0*/  STL.64 [R1+0x38], R26 ;  /* 0x0000381a01007387 */ /* 0x0001e40000100a00 */
[----:B------:R-:W3:Y:S02]  /*3ecf0*/  LDL R15, [R1+0x760] ;  /* 0x00076000010f7983 */ /* 0x000ee40000100800 */
[----:B0-----:R-:W-:Y:S02]  /*3ed00*/  IMAD.MOV.U32 R26, RZ, RZ, R16 ;  /* 0x000000ffff1a7224 */ /* 0x001fe400078e0010 */
[----:B------:R-:W0:Y:S04]  /*3ed10*/  LDSM.16.MT88.4 R16, [R14+0x24000] ;  /* 0x024000000e10783b */ /* 0x000e280000004200 */
[----:B0-----:R-:W-:Y:S01]  /*3ed20*/  STL.64 [R1+0x27e8], R18 ;  /* 0x0027e81201007387 */ /* 0x001fe20000100a00 */
[----:B------:R0:W-:Y:S02]  /*3ed30*/  STL.64 [R1+0x27e0], R16 ;  /* 0x0027e01001007387 */ /* 0x0001e40000100a00 */
[----:B0-----:R-:W-:-:S02]  /*3ed40*/  IMAD.MOV.U32 R16, RZ, RZ, R9 ;  /* 0x000000ffff107224 */ /* 0x001fc400078e0009 */
[----:B------:R-:W-:Y:S02]  /*3ed50*/  IMAD.MOV.U32 R17, RZ, RZ, R8 ;  /* 0x000000ffff117224 */ /* 0x000fe400078e0008 */
[----:B------:R-:W0:Y:S01]  /*3ed60*/  LDSM.16.M88.4 R8, [R13+0x80] ;  /* 0x000080000d08783b */ /* 0x000e220000000200 */
[----:B------:R-:W-:Y:S02]  /*3ed70*/  IMAD.MOV.U32 R7, RZ, RZ, R22 ;  /* 0x000000ffff077224 */ /* 0x000fe400078e0016 */
[----:B------:R-:W-:Y:S02]  /*3ed80*/  IMAD.MOV.U32 R6, RZ, RZ, R23 ;  /* 0x000000ffff067224 */ /* 0x000fe400078e0017 */
[----:B------:R-:W-:Y:S04]  /*3ed90*/  LDSM.16.M88.4 R20, [R13+0x4080] ;  /* 0x004080000d14783b */ /* 0x000fe80000000200 */
[----:B0-----:R-:W-:Y:S01]  /*3eda0*/  STL.64 [R1+0x20], R8 ;  /* 0x0000200801007387 */ /* 0x001fe20000100a00 */
[----:B------:R-:W-:Y:S02]  /*3edb0*/  STL.64 [R1+0x28], R10 ;  /* 0x0000280a01007387 */ /* 0x000fe40000100a00 */
[----:B------:R-:W0:Y:S04]  /*3edc0*/  LDSM.16.M88.4 R8, [R13+0x8080] ;  /* 0x008080000d08783b */ /* 0x000e280000000200 */
[----:B------:R-:W-:-:S02]  /*3edd0*/  IMAD.MOV.U32 R18, RZ, RZ, R7 ;  /* 0x000000ffff127224 */ /* 0x000fc400078e0007 */
[----:B------:R-:W-:Y:S01]  /*3ede0*/  IMAD.MOV.U32 R19, RZ, RZ, R6 ;  /* 0x000000ffff137224 */ /* 0x000fe200078e0006 */
[----:B0-----:R2:W-:Y:S01]  /*3edf0*/  STL.64 [R1+0x27b8], R10 ;  /* 0x0027b80a01007387 */ /* 0x0015e20000100a00 */
[----:B------:R-:W-:Y:S02]  /*3ee00*/  STL.64 [R1+0x10], R20 ;  /* 0x0000101401007387 */ /* 0x000fe40000100a00 */
[----:B------:R-:W-:Y:S02]  /*3ee10*/  STL.64 [R1+0x18], R22 ;  /* 0x0000181601007387 */ /* 0x000fe40000100a00 */
[----:B------:R-:W-:Y:S01]  /*3ee20*/  LDSM.16.M88.4 R20, [R13+0x10080] ;  /* 0x010080000d14783b */ /* 0x000fe20000000200 */
[----:B--2---:R-:W-:Y:S02]  /*3ee30*/  IMAD.MOV.U32 R10, RZ, RZ, R5 ;  /* 0x000000ffff0a7224 */ /* 0x004fe400078e0005 */
[----:B------:R-:W-:Y:S02]  /*3ee40*/  IMAD.MOV.U32 R11, RZ, RZ, R4 ;  /* 0x000000ffff0b7224 */ /* 0x000fe400078e0004 */
[----:B------:R-:W0:Y:S04]  /*3ee50*/  LDSM.16.M88.4 R4, [R13+0xc080] ;  /* 0x00c080000d04783b */ /* 0x000e280000000200 */
[----:B------:R1:W-:Y:S04]  /*3ee60*/  STL.64 [R1+0x27b0], R8 ;  /* 0x0027b00801007387 */ /* 0x0003e80000100a00 */
[----:B-1----:R-:W2:Y:S01]  /*3ee70*/  LDL.LU R8, [R1+0x460] ;  /* 0x0004600001087983 */ /* 0x002ea20000300800 */
[----:B------:R-:W2:Y:S03]  /*3ee80*/  LDL.LU R9, [R1+0x464] ;  /* 0x0004640001097983 */ /* 0x000ea60000300800 */
[----:B0-----:R-:W-:Y:S01]  /*3ee90*/  STL [R1+0x2414], R6 ;  /* 0x0024140601007387 */ /* 0x001fe20000100800 */
[----:B------:R-:W-:Y:S02]  /*3eea0*/  STL [R1+0x2410], R7 ;  /* 0x0024100701007387 */ /* 0x000fe40000100800 */
[----:B------:R-:W-:Y:S02]  /*3eeb0*/  STL.64 [R1+0x2828], R4 ;  /* 0x0028280401007387 */ /* 0x000fe40000100a00 */
[----:B------:R-:W0:Y:S04]  /*3eec0*/  LDSM.16.M88.4 R4, [R13+0x14080] ;  /* 0x014080000d04783b */ /* 0x000e280000000200 */
[----:B------:R-:W-:Y:S01]  /*3eed0*/  STL.64 [R1+0xe0], R20 ;  /* 0x0000e01401007387 */ /* 0x000fe20000100a00 */
[----:B------:R-:W-:Y:S02]  /*3eee0*/  STL.64 [R1+0xe8], R22 ;  /* 0x0000e81601007387 */ /* 0x000fe40000100a00 */
[----:B------:R-:W1:Y:S04]  /*3eef0*/  LDSM.16.M88.4 R20, [R13+0x18080] ;  /* 0x018080000d14783b */ /* 0x000e680000000200 */
[----:B------:R-:W-:Y:S01]  /*3ef00*/  IMAD.MOV.U32 R27, RZ, RZ, R12 ;  /* 0x000000ffff1b7224 */ /* 0x000fe200078e000c */
[----:B0-----:R-:W-:Y:S01]  /*3ef10*/  STL.64 [R1+0xd0], R4 ;  /* 0x0000d00401007387 */ /* 0x001fe20000100a00 */
[----:B------:R-:W-:Y:S02]  /*3ef20*/  STL.64 [R1+0xd8], R6 ;  /* 0x0000d80601007387 */ /* 0x000fe40000100a00 */
[----:B-1----:R-:W-:Y:S02]  /*3ef30*/  STL.64 [R1+0xc0], R20 ;  /* 0x0000c01401007387 */ /* 0x002fe40000100a00 */
[----:B------:R-:W-:Y:S02]  /*3ef40*/  STL.64 [R1+0xc8], R22 ;  /* 0x0000c81601007387 */ /* 0x000fe40000100a00 */
[----:B------:R-:W0:Y:S04]  /*3ef50*/  LDSM.16.MT88.4 R20, [R14+0x24080] ;  /* 0x024080000e14783b */ /* 0x000e280000004200 */
[----:B------:R-:W1:Y:S04]  /*3ef60*/  LDSM.16.M88.4 R4, [R13+0x1c080] ;  /* 0x01c080000d04783b */ /* 0x000e680000000200 */
[----:B---3--:R-:W3:Y:S04]  /*3ef70*/  LDSM.16.MT88.4 R12, [R15+0x24000] ;  /* 0x024000000f0c783b */ /* 0x008ee80000004200 */
[----:B0-----:R-:W-:Y:S01]  /*3ef80*/  STL [R1+0x2750], R21 ;  /* 0x0027501501007387 */ /* 0x001fe20000100800 */
[----:B-1----:R-:W-:Y:S02]  /*3ef90*/  STL.64 [R1+0xb0], R4 ;  /* 0x0000b00401007387 */ /* 0x002fe40000100a00 */
[----:B------:R-:W-:Y:S02]  /*3efa0*/  STL.64 [R1+0xb8], R6 ;  /* 0x0000b80601007387 */ /* 0x000fe40000100a00 */
[----:B------:R-:W-:Y:S01]  /*3efb0*/  STL [R1+0x274c], R22 ;  /* 0x00274c1601007387 */ /* 0x000fe20000100800 */
[----:B------:R-:W-:Y:S01]  /*3efc0*/  STL [R1+0x2748], R23 ;  /* 0x0027481701007387 */ /* 0x000fe20000100800 */
[----:B------:R-:W-:Y:S03]  /*3efd0*/  STL [R1+0x27c0], R20 ;  /* 0x0027c01401007387 */ /* 0x000fe60000100800 */
[----:B---3--:R-:W-:Y:S01]  /*3efe0*/  STL.64 [R1+0x26c0], R14 ;  /* 0x0026c00e01007387 */ /* 0x008fe20000100a00 */
[----:B------:R0:W-:Y:S03]  /*3eff0*/  STL.64 [R1+0x26b8], R12 ;  /* 0x0026b80c01007387 */ /* 0x0001e60000100a00 */
[----:B0-----:R-:W3:Y:S01]  /*3f000*/  LDL.64 R12, [R1+0xb0] ;  /* 0x0000b000010c7983 */ /* 0x001ee20000100a00 */
[----:B--2---:R-:W-:Y:S03]  /*3f010*/  HMMA.16816.F32.BF16 R4, R16, R26, R8 ;  /* 0x0000001a1004723c */ /* 0x004fe60000041808 */
[----:B---3--:R0:W-:Y:S01]  /*3f020*/  STL.64 [R1+0x27d8], R12 ;  /* 0x0027d80c01007387 */ /* 0x0081e20000100a00 */
[----:B------:R-:W2:Y:S11]  /*3f030*/  LDL.LU R24, [R1+0x210] ;  /* 0x0002100001187983 */ /* 0x000eb60000300800 */
[----:B------:R-:W-:Y:S08]  /*3f040*/  @!UPT UIADD3 URZ, URZ, URZ, URZ ;  /* 0x0000003f3f3ff290 */ /* 0x000ff0000fffe03f */
[----:B------:R-:W-:Y:S02]  /*3f050*/  STL.64 [R1+0x460], R4 ;  /* 0x0004600401007387 */ /* 0x000fe40000100a00 */
[----:B------:R-:W-:Y:S01]  /*3f060*/  STL.64 [R1+0x468], R6 ;  /* 0x0004680601007387 */ /* 0x000fe20000100a00 */
[----:B------:R-:W2:Y:S01]  /*3f070*/  LDL.LU R25, [R1+0x214] ;  /* 0x0002140001197983 */ /* 0x000ea20000300800 */
[----:B------:R-:W3:Y:S02]  /*3f080*/  LDL.LU R26, [R1+0x218] ;  /* 0x00021800011a7983 */ /* 0x000ee40000300800 */
[----:B------:R-:W3:Y:S02]  /*3f090*/  LDL.LU R27, [R1+0x21c] ;  /* 0x00021c00011b7983 */ /* 0x000ee40000300800 */
[----:B------:R-:W4:Y:S01]  /*3f0a0*/  LDL.LU R20, [R1+0x300] ;  /* 0x0003000001147983 */ /* 0x000f220000300800 */
[----:B------:R-:W4:Y:S01]  /*3f0b0*/  LDL.LU R21, [R1+0x304] ;  /* 0x0003040001157983 */ /* 0x000f220000300800 */
[----:B------:R-:W2:Y:S02]  /*3f0c0*/  LDL.LU R22, [R1+0x308] ;  /* 0x0003080001167983 */ /* 0x000ea40000300800 */
[----:B------:R-:W2:Y:S01]  /*3f0d0*/  LDL.LU R23, [R1+0x30c] ;  /* 0x00030c0001177983 */ /* 0x000ea20000300800 */
[----:B0-----:R-:W2:Y:S01]  /*3f0e0*/  LDL.LU R12, [R1+0x310] ;  /* 0x00031000010c7983 */ /* 0x001ea20000300800 */
[----:B------:R-:W2:Y:S02]  /*3f0f0*/  LDL.LU R13, [R1+0x314] ;  /* 0x00031400010d7983 */ /* 0x000ea40000300800 */
[----:B------:R-:W2:Y:S02]  /*3f100*/  LDL.LU R14, [R1+0x318] ;  /* 0x00031800010e7983 */ /* 0x000ea40000300800 */
[----:B------:R-:W2:Y:S02]  /*3f110*/  LDL.LU R15, [R1+0x31c] ;  /* 0x00031c00010f7983 */ /* 0x000ea40000300800 */
[----:B--2---:R0:W-:Y:S01]  /*3f120*/  STL.64 [R1+0x27f8], R14 ;  /* 0x0027f80e01007387 */ /* 0x0041e20000100a00 */
[----:B------:R-:W-:Y:S02]  /*3f130*/  STL.64 [R1+0x27f0], R12 ;  /* 0x0027f00c01007387 */ /* 0x000fe40000100a00 */
[----:B0-----:R-:W-:-:S02]  /*3f140*/  IMAD.MOV.U32 R14, RZ, RZ, R28 ;  /* 0x000000ffff0e7224 */ /* 0x001fc400078e001c */
[----:B------:R-:W-:Y:S01]  /*3f150*/  IMAD.MOV.U32 R15, RZ, RZ, R0 ;  /* 0x000000ffff0f7224 */ /* 0x000fe200078e0000 */
[----:B------:R-:W2:Y:S01]  /*3f160*/  LDL.LU R28, [R1+0x2848] ;  /* 0x00284800011c7983 */ /* 0x000ea20000300800 */
[----:B------:R-:W2:Y:S03]  /*3f170*/  LDL.LU R0, [R1+0x2844] ;  /* 0x0028440001007983 */ /* 0x000ea60000300800 */
[----:B------:R-:W-:Y:S01]  /*3f180*/  STL.64 [R1+0x2808], R14 ;  /* 0x0028080e01007387 */ /* 0x000fe20000100a00 */
[----:B------:R-:W-:Y:S02]  /*3f190*/  STL.64 [R1+0x27d0], R22 ;  /* 0x0027d01601007387 */ /* 0x000fe40000100a00 */
[----:B----4-:R0:W-:Y:S02]  /*3f1a0*/  STL.64 [R1+0x27c8], R20 ;  /* 0x0027c81401007387 */ /* 0x0101e40000100a00 */
[----:B0-----:R-:W4:Y:S04]  /*3f1b0*/  LDL.64 R20, [R1+0x20] ;  /* 0x0000200001147983 */ /* 0x001f280000100a00 */
[----:B----4-:R0:W-:Y:S04]  /*3f1c0*/  STL.64 [R1+0x2800], R20 ;  /* 0x0028001401007387 */ /* 0x0101e80000100a00 */
[----:B0-----:R-:W4:Y:S01]  /*3f1d0*/  LDL.LU R20, [R1+0x320] ;  /* 0x0003200001147983 */ /* 0x001f220000300800 */
[----:B------:R-:W4:Y:S02]  /*3f1e0*/  LDL.LU R21, [R1+0x324] ;  /* 0x0003240001157983 */ /* 0x000f240000300800 */
[----:B------:R-:W2:Y:S02]  /*3f1f0*/  LDL.LU R22, [R1+0x328] ;  /* 0x0003280001167983 */ /* 0x000ea40000300800 */
[----:B------:R-:W2:Y:S02]  /*3f200*/  LDL.LU R23, [R1+0x32c] ;  /* 0x00032c0001177983 */ /* 0x000ea40000300800 */
[----:B------:R-:W-:-:S02]  /*3f210*/  IMAD.MOV.U32 R14, RZ, RZ, R2 ;  /* 0x000000ffff0e7224 */ /* 0x000fc400078e0002 */
[----:B------:R-:W-:Y:S01]  /*3f220*/  IMAD.MOV.U32 R15, RZ, RZ, R3 ;  /* 0x000000ffff0f7224 */ /* 0x000fe200078e0003 */
[----:B--2---:R-:W-:Y:S01]  /*3f230*/  STL.64 [R1+0x2818], R22 ;  /* 0x0028181601007387 */ /* 0x004fe20000100a00 */
[----:B----4-:R-:W-:Y:S02]  /*3f240*/  STL.64 [R1+0x2810], R20 ;  /* 0x0028101401007387 */ /* 0x010fe40000100a00 */
[----:B------:R-:W2:Y:S02]  /*3f250*/  LDL.LU R2, [R1+0x2840] ;  /* 0x0028400001027983 */ /* 0x000ea40000300800 */
[----:B------:R-:W4:Y:S01]  /*3f260*/  LDL.LU R3, [R1+0x283c] ;  /* 0x00283c0001037983 */ /* 0x000f220000300800 */
[----:B------:R-:W2:Y:S01]  /*3f270*/  LDL.LU R4, [R1+0x450] ;  /* 0x0004500001047983 */ /* 0x000ea20000300800 */
[----:B------:R-:W2:Y:S02]  /*3f280*/  LDL.LU R5, [R1+0x454] ;  /* 0x0004540001057983 */ /* 0x000ea40000300800 */
[----:B------:R-:W2:Y:S02]  /*3f290*/  LDL.LU R6, [R1+0x458] ;  /* 0x0004580001067983 */ /* 0x000ea40000300800 */
[----:B------:R-:W2:Y:S01]  /*3f2a0*/  LDL.LU R7, [R1+0x45c] ;  /* 0x00045c0001077983 */ /* 0x000ea20000300800 */
[----:B------:R0:W-:Y:S02]  /*3f2b0*/  STL.64 [R1+0x2820], R14 ;  /* 0x0028200e01007387 */ /* 0x0001e40000100a00 */
[----:B0-----:R-:W-:-:S02]  /*3f2c0*/  IMAD.MOV.U32 R14, RZ, RZ, R28 ;  /* 0x000000ffff0e7224 */ /* 0x001fc400078e001c */
[----:B------:R-:W-:Y:S01]  /*3f2d0*/  IMAD.MOV.U32 R15, RZ, RZ, R29 ;  /* 0x000000ffff0f7224 */ /* 0x000fe200078e001d */
[----:B------:R-:W2:Y:S01]  /*3f2e0*/  LDL.LU R28, [R1+0x2838] ;  /* 0x00283800011c7983 */ /* 0x000ea20000300800 */
[----:B------:R-:W2:Y:S02]  /*3f2f0*/  LDL.LU R29, [R1+0x2834] ;  /* 0x00283400011d7983 */ /* 0x000ea40000300800 */
[----:B------:R-:W2:Y:S02]  /*3f300*/  LDL.LU R20, [R1+0x440] ;  /* 0x0004400001147983 */ /* 0x000ea40000300800 */
[----:B------:R-:W2:Y:S01]  /*3f310*/  LDL.LU R21, [R1+0x444] ;  /* 0x0004440001157983 */ /* 0x000ea20000300800 */
[----:B------:R-:W2:Y:S01]  /*3f320*/  LDL.LU R22, [R1+0x448] ;  /* 0x0004480001167983 */ /* 0x000ea20000300800 */
[----:B------:R-:W2:Y:S02]  /*3f330*/  LDL.LU R23, [R1+0x44c] ;  /* 0x00044c0001177983 */ /* 0x000ea40000300800 */
[----:B------:R-:W2:Y:S02]  /*3f340*/  LDL.64 R8, [R1+0x10] ;  /* 0x0000100001087983 */ /* 0x000ea40000100a00 */
[----:B---3--:R-:W-:Y:S01]  /*3f350*/  STL.64 [R1+0x2760], R26 ;  /* 0x0027601a01007387 */ /* 0x008fe20000100a00 */
[----:B------:R0:W-:Y:S04]  /*3f360*/  STL.64 [R1+0x2758], R24 ;  /* 0x0027581801007387 */ /* 0x0001e80000100a00 */
[----:B0-----:R-:W3:Y:S01]  /*3f370*/  LDL.LU R24, [R1+0x2b0] ;  /* 0x0002b00001187983 */ /* 0x001ee20000300800 */
[----:B------:R-:W3:Y:S02]  /*3f380*/  LDL.LU R25, [R1+0x2b4] ;  /* 0x0002b40001197983 */ /* 0x000ee40000300800 */
[----:B------:R-:W2:Y:S02]  /*3f390*/  LDL.LU R26, [R1+0x2b8] ;  /* 0x0002b800011a7983 */ /* 0x000ea40000300800 */
[----:B------:R-:W-:-:S02]  /*3f3a0*/  IMAD.MOV.U32 R27, RZ, RZ, R0 ;  /* 0x000000ffff1b7224 */ /* 0x000fc400078e0000 */
[----:B------:R-:W4:Y:S04]  /*3f3b0*/  LDL.LU R0, [R1+0x2830] ;  /* 0x0028300001007983 */ /* 0x000f280000300800 */
[----:B--2---:R-:W-:Y:S01]  /*3f3c0*/  STL.64 [R1+0x2770], R26 ;  /* 0x0027701a01007387 */ /* 0x004fe20000100a00 */
[----:B---3--:R0:W-:Y:S03]  /*3f3d0*/  STL.64 [R1+0x2768], R24 ;  /* 0x0027681801007387 */ /* 0x0081e60000100a00 */
[----:B0-----:R-:W2:Y:S04]  /*3f3e0*/  LDL.64 R24, [R1+0xd0] ;  /* 0x0000d00001187983 */ /* 0x001ea80000100a00 */
[----:B--2---:R0:W-:Y:S04]  /*3f3f0*/  STL.64 [R1+0x2788], R24 ;  /* 0x0027881801007387 */ /* 0x0041e80000100a00 */
[----:B0-----:R-:W2:Y:S01]  /*3f400*/  LDL.64 R24, [R1+0xe0] ;  /* 0x0000e00001187983 */ /* 0x001ea20000100a00 */
[----:B------:R-:W-:Y:S03]  /*3f410*/  HMMA.16816.F32.BF16 R12, R16, R14, R4 ;  /* 0x0000000e100c723c */ /* 0x000fe60000041804 */
[----:B--2---:R0:W-:Y:S04]  /*3f420*/  STL.64 [R1+0x2798], R24 ;  /* 0x0027981801007387 */ /* 0x0041e80000100a00 */
[----:B0-----:R-:W2:Y:S01]  /*3f430*/  LDL.LU R24, [R1+0x2e0] ;  /* 0x0002e00001187983 */ /* 0x001ea20000300800 */
[----:B------:R-:W2:Y:S02]  /*3f440*/  LDL.LU R25, [R1+0x2e4] ;  /* 0x0002e40001197983 */ /* 0x000ea40000300800 */
[----:B------:R-:W3:Y:S02]  /*3f450*/  LDL.LU R26, [R1+0x2e8] ;  /* 0x0002e800011a7983 */ /* 0x000ee40000300800 */
[----:B------:R-:W3:Y:S11]  /*3f460*/  LDL.LU R27, [R1+0x2ec] ;  /* 0x0002ec00011b7983 */ /* 0x000ef60000300800 */
[----:B------:R-:W-:Y:S01]  /*3f470*/  @!UPT UIADD3 URZ, URZ, URZ, URZ ;  /* 0x0000003f3f3ff290 */ /* 0x000fe2000fffe03f */
[----:B------:R-:W-:Y:S01]  /*3f480*/  IMAD.MOV.U32 R7, RZ, RZ, R14 ;  /* 0x000000ffff077224 */ /* 0x000fe200078e000e */
[----:B---3--:R-:W-:Y:S01]  /*3f490*/  STL.64 [R1+0x27a8], R26 ;  /* 0x0027a81a01007387 */ /* 0x008fe20000100a00 */
[----:B--2---:R0:W-:Y:S03]  /*3f4a0*/  STL.64 [R1+0x27a0], R24 ;  /* 0x0027a01801007387 */ /* 0x0041e60000100a00 */
[----:B0-----:R-:W2:Y:S01]  /*3f4b0*/  LDL.LU R24, [R1+0x2f0] ;  /* 0x0002f00001187983 */ /* 0x001ea20000300800 */
[----:B------:R-:W2:Y:S02]  /*3f4c0*/  LDL.LU R25, [R1+0x2f4] ;  /* 0x0002f40001197983 */ /* 0x000ea40000300800 */
[----:B------:R-:W2:Y:S02]  /*3f4d0*/  LDL.LU R26, [R1+0x2f8] ;  /* 0x0002f800011a7983 */ /* 0x000ea40000300800 */
[----:B----4-:R-:W-:Y:S01]  /*3f4e0*/  IMAD.MOV.U32 R27, RZ, RZ, R0 ;  /* 0x000000ffff1b7224 */ /* 0x010fe200078e0000 */
[----:B------:R-:W3:Y:S01]  /*3f4f0*/  LDL.LU.64 R4, [R1+0x2828] ;  /* 0x0028280001047983 */ /* 0x000ee20000300a00 */
[----:B------:R0:W-:Y:S02]  /*3f500*/  STL [R1+0x450], R12 ;  /* 0x0004500c01007387 */ /* 0x0001e40000100800 */
[----:B------:R-:W-:-:S02]  /*3f510*/  IMAD.MOV.U32 R0, RZ, RZ, R15 ;  /* 0x000000ffff007224 */ /* 0x000fc400078e000f */
[----:B------:R-:W0:Y:S01]  /*3f520*/  LDL.LU.64 R14, [R1+0x2820] ;  /* 0x00282000010e7983 */ /* 0x000e220000300a00 */
[----:B------:R-:W-:Y:S02]  /*3f530*/  IMAD.MOV.U32 R6, RZ, RZ, R13 ;  /* 0x000000ffff067224 */ /* 0x000fe400078e000d */
[----:B------:R-:W-:Y:S02]  /*3f540*/  STL [R1+0x2420], R0 ;  /* 0x0024200001007387 */ /* 0x000fe40000100800 */
[----:B------:R-:W-:Y:S01]  /*3f550*/  STL [R1+0x241c], R7 ;  /* 0x00241c0701007387 */ /* 0x000fe20000100800 */
[----:B------:R-:W-:Y:S01]  /*3f560*/  STL [R1+0x2418], R6 ;  /* 0x0024180601007387 */ /* 0x000fe20000100800 */
[C---:B0-----:R-:W-:Y:S03]  /*3f570*/  HMMA.16816.F32.BF16 R12, R16.reuse, R14, R20 ;  /* 0x0000000e100c723c */ /* 0x041fe60000041814 */
[----:B------:R-:W4:Y:S01]  /*3f580*/  LDL.LU.64 R22, [R1+0x2818] ;  /* 0x0028180001167983 */ /* 0x000f220000300a00 */
[----:B------:R-:W4:Y:S11]  /*3f590*/  LDL.LU.64 R20, [R1+0x2810] ;  /* 0x0028100001147983 */ /* 0x000f360000300a00 */
[----:B------:R-:W-:Y:S08]  /*3f5a0*/  @!UPT UIADD3 URZ, URZ, URZ, URZ ;  /* 0x0000003f3f3ff290 */ /* 0x000ff0000fffe03f */
[----:B------:R-:W-:Y:S01]  /*3f5b0*/  STL.64 [R1+0x440], R12 ;  /* 0x0004400c01007387 */ /* 0x000fe20000100a00 */
[----:B------:R0:W-:Y:S03]  /*3f5c0*/  STL.64 [R1+0x448], R14 ;  /* 0x0004480e01007387 */ /* 0x0001e60000100a00 */
[----:B0-----:R-:W4:Y:S02]  /*3f5d0*/  LDL.LU.64 R14, [R1+0x2808] ;  /* 0x00280800010e7983 */ /* 0x001f240000300a00 */
[----:B----4-:R-:W-:Y:S02]  /*3f5e0*/  HMMA.16816.F32.BF16 R16, R16, R14, R20 ;  /* 0x0000000e1010723c */ /* 0x010fe40000041814 */
[----:B------:R-:W4:Y:S01]  /*3f5f0*/  LDL.LU.64 R20, [R1+0x2800] ;  /* 0x0028000001147983 */ /* 0x000f220000300a00 */
[----:B------:R-:W2:Y:S02]  /*3f600*/  LDL.LU.64 R14, [R1+0x27f8] ;  /* 0x0027f800010e7983 */ /* 0x000ea40000300a00 */
[----:B------:R-:W2:Y:S11]  /*3f610*/  LDL.LU.64 R12, [R1+0x27f0] ;  /* 0x0027f000010c7983 */ /* 0x000eb60000300a00 */
[----:B------:R-:W-:Y:S07]  /*3f620*/  @!UPT UIADD3 URZ, URZ, URZ, URZ ;  /* 0x0000003f3f3ff290 */ /* 0x000fee000fffe03f */
[----:B------:R-:W-:Y:S01]  /*3f630*/  STL.64 [R1+0x320], R16 ;  /* 0x0003201001007387 */ /* 0x000fe20000100a00 */
[----:B------:R0:W-:Y:S03]  /*3f640*/  STL.64 [R1+0x328], R18 ;  /* 0x0003281201007387 */ /* 0x0001e60000100a00 */
[----:B0-----:R-:W2:Y:S01]  /*3f650*/  LDL.LU.64 R18, [R1+0x27e8] ;  /* 0x0027e80001127983 */ /* 0x001ea20000300a00 */
[----:B------:R-:W2:Y:S02]  /*3f660*/  LDL.LU.64 R16, [R1+0x27e0] ;  /* 0x0027e00001107983 */ /* 0x000ea40000300a00 */
[----:B----4-:R-:W-:Y:S01]  /*3f670*/  IMAD.MOV.U32 R7, RZ, RZ, R21 ;  /* 0x000000ffff077224 */ /* 0x010fe200078e0015 */
[C---:B--2---:R-:W-:Y:S11]  /*3f680*/  HMMA.16816.F32.BF16 R12, R16.reuse, R20, R12 ;  /* 0x00000014100c723c */ /* 0x044ff6000004180c */
[----:B------:R-:W-:Y:S11]  /*3f690*/  @!UPT UIADD3 URZ, URZ, URZ, URZ ;  /* 0x0000003f3f3ff290 */ /* 0x000ff6000fffe03f */
[----:B------:R-:W-:Y:S01]  /*3f6a0*/  @!UPT UIADD3 URZ, URZ, URZ, URZ ;  /* 0x0000003f3f3ff290 */ /* 0x000fe2000fffe03f */
[----:B------:R0:W-:Y:S01]  /*3f6b0*/  STL.64 [R1+0x310], R12 ;  /* 0x0003100c01007387 */ /* 0x0001e20000100a00 */
[----:B------:R1:W-:Y:S03]  /*3f6c0*/  STL.64 [R1+0x318], R14 ;  /* 0x0003180e01007387 */ /* 0x0003e60000100a00 */
[----:B0-----:R-:W2:Y:S01]  /*3f6d0*/  LDL.LU.64 R12, [R1+0x27d8] ;  /* 0x0027d800010c7983 */ /* 0x001ea20000300a00 */
[----:B-1----:R-:W-:Y:S02]  /*3f6e0*/  IMAD.MOV.U32 R14, RZ, RZ, R20 ;  /* 0x000000ffff0e7224 */ /* 0x002fe400078e0014 */
[----:B------:R-:W4:Y:S02]  /*3f6f0*/  LDL.LU.64 R22, [R1+0x27d0] ;  /* 0x0027d00001167983 */ /* 0x000f240000300a00 */
[----:B------:R-:W4:Y:S02]  /*3f700*/  LDL.LU.64 R20, [R1+0x27c8] ;  /* 0x0027c80001147983 */ /* 0x000f240000300a00 */
[----:B------:R-:W-:Y:S01]  /*3f710*/  IMAD.MOV.U32 R15, RZ, RZ, R9 ;  /* 0x000000ffff0f7224 */ /* 0x000fe200078e0009 */
[C---:B----4-:R-:W-:Y:S11]  /*3f720*/  HMMA.16816.F32.BF16 R20, R16.reuse, R8, R20 ;  /* 0x000000081014723c */ /* 0x050ff60000041814 */
[----:B------:R-:W-:Y:S11]  /*3f730*/  @!UPT UIADD3 URZ, URZ, URZ, URZ ;  /* 0x0000003f3f3ff290 */ /* 0x000ff6000fffe03f */
[----:B------:R-:W-:Y:S01]  /*3f740*/  @!UPT UIADD3 URZ, URZ, URZ, URZ ;  /* 0x0000003f3f3ff290 */ /* 0x000fe2000fffe03f */
[----:B------:R0:W-:Y:S01]  /*3f750*/  STL.64 [R1+0x300], R20 ;  /* 0x0003001401007387 */ /* 0x0001e20000100a00 */
[----:B------:R-:W-:Y:S03]  /*3f760*/  STL.64 [R1+0x308], R22 ;  /* 0x0003081601007387 */ /* 0x000fe60000100a00 */
[----:B0-----:R-:W4:Y:S01]  /*3f770*/  LDL.LU R20, [R1+0x27c0] ;  /* 0x0027c00001147983 */ /* 0x001f220000300800 */
[----:B------:R-:W-:Y:S02]  /*3f780*/  IMAD.MOV.U32 R21, RZ, RZ, R8 ;  /* 0x000000ffff157224 */ /* 0x000fe400078e0008 */
[----:B------:R-:W2:Y:S02]  /*3f790*/  LDL.LU.64 R10, [R1+0x27b8] ;  /* 0x0027b800010a7983 */ /* 0x000ea40000300a00 */
[----:B------:R-:W2:Y:S02]  /*3f7a0*/  LDL.LU.64 R8, [R1+0x27b0] ;  /* 0x0027b00001087983 */ /* 0x000ea40000300a00 */
[C---:B--2---:R-:W-:Y:S01]  /*3f7b0*/  HMMA.16816.F32.BF16 R24, R16.reuse, R8, R24 ;  /* 0x000000081018723c */ /* 0x044fe20000041818 */
[----:B----4-:R0:W-:Y:S04]  /*3f7c0*/  STL.64 [R1+0x2790], R20 ;  /* 0x0027901401007387 */ /* 0x0101e80000100a00 */
[----:B0-----:R-:W2:Y:S01]  /*3f7d0*/  LDL.LU R20, [R1+0x2d0] ;  /* 0x0002d00001147983 */ /* 0x001ea20000300800 */
[----:B------:R-:W2:Y:S02]  /*3f7e0*/  LDL.LU R21, [R1+0x2d4] ;  /* 0x0002d40001157983 */ /* 0x000ea40000300800 */
[----:B------:R-:W2:Y:S02]  /*3f7f0*/  LDL.LU R22, [R1+0x2d8] ;  /* 0x0002d80001167983 */ /* 0x000ea40000300800 */
[----:B------:R-:W2:Y:S01]  /*3f800*/  LDL.LU R23, [R1+0x2dc] ;  /* 0x0002dc0001177983 */ /* 0x000ea20000300800 */
[----:B------:R-:W-:Y:S01]  /*3f810*/  STL.64 [R1+0x2780], R14 ;  /* 0x0027800e01007387 */ /* 0x000fe20000100a00 */
[----:B------:R-:W-:Y:S11]  /*3f820*/  STL.64 [R1+0x2778], R12 ;  /* 0x0027780c01007387 */ /* 0x000ff60000100a00 */
[----:B------:R-:W-:Y:S01]  /*3f830*/  STL.64 [R1+0x2f0], R24 ;  /* 0x0002f01801007387 */ /* 0x000fe20000100a00 */
[----:B------:R0:W-:Y:S03]  /*3f840*/  STL.64 [R1+0x2f8], R26 ;  /* 0x0002f81a01007387 */ /* 0x0001e60000100a00 */
[----:B0-----:R-:W3:Y:S01]  /*3f850*/  LDL.LU.64 R26, [R1+0x27a8] ;  /* 0x0027a800011a7983 */ /* 0x001ee20000300a00 */
[----:B------:R-:W3:Y:S02]  /*3f860*/  LDL.LU.64 R24, [R1+0x27a0] ;  /* 0x0027a00001187983 */ /* 0x000ee40000300a00 */
[----:B------:R-:W-:Y:S02]  /*3f870*/  STL.64 [R1+0x2718], R10 ;  /* 0x0027180a01007387 */ /* 0x000fe40000100a00 */
[----:B------:R0:W-:Y:S02]  /*3f880*/  STL.64 [R1+0x2710], R8 ;  /* 0x0027100801007387 */ /* 0x0001e40000100a00 */
[----:B0-----:R-:W4:Y:S01]  /*3f890*/  LDL.64 R8, [R1+0xc0] ;  /* 0x0000c00001087983 */ /* 0x001f220000100a00 */
[C---:B---3--:R-:W-:Y:S11]  /*3f8a0*/  HMMA.16816.F32.BF16 R24, R16.reuse, R4, R24 ;  /* 0x000000041018723c */ /* 0x048ff60000041818 */
[----:B------:R-:W-:Y:S11]  /*3f8b0*/  @!UPT UIADD3 URZ, URZ, URZ, URZ ;  /* 0x0000003f3f3ff290 */ /* 0x000ff6000fffe03f */
[----:B------:R-:W-:Y:S01]  /*3f8c0*/  @!UPT UIADD3 URZ, URZ, URZ, URZ ;  /* 0x0000003f3f3ff290 */ /* 0x000fe2000fffe03f */
[----:B------:R0:W-:Y:S01]  /*3f8d0*/  STL.64 [R1+0x2e0], R24 ;  /* 0x0002e01801007387 */ /* 0x0001e20000100a00 */
[----:B------:R-:W-:Y:S03]  /*3f8e0*/  STL.64 [R1+0x2e8], R26 ;  /* 0x0002e81a01007387 */ /* 0x000fe60000100a00 */
[----:B0-----:R-:W2:Y:S02]  /*3f8f0*/  LDL.LU.64 R24, [R1+0x2798] ;  /* 0x0027980001187983 */ /* 0x001ea40000300a00 */
[----:B--2---:R-:W-:Y:S11]  /*3f900*/  HMMA.16816.F32.BF16 R20, R16, R24, R20 ;  /* 0x000000181014723c */ /* 0x004ff60000041814 */
[----:B------:R-:W-:Y:S11]  /*3f910*/  @!UPT UIADD3 URZ, URZ, URZ, URZ ;  /* 0x0000003f3f3ff290 */ /* 0x000ff6000fffe03f */
[----:B------:R-:W-:Y:S01]  /*3f920*/  @!UPT UIADD3 URZ, URZ, URZ, URZ ;  /* 0x0000003f3f3ff290 */ /* 0x000fe2000fffe03f */
[----:B------:R0:W-:Y:S01]  /*3f930*/  STL.64 [R1+0x2d0], R20 ;  /* 0x0002d01401007387 */ /* 0x0001e20000100a00 */
[----:B------:R1:W-:Y:S03]  /*3f940*/  STL.64 [R1+0x2d8], R22 ;  /* 0x0002d81601007387 */ /* 0x0003e60000100a00 */
[----:B0-----:R-:W2:Y:S01]  /*3f950*/  LDL.LU.64 R20, [R1+0x2790] ;  /* 0x0027900001147983 */ /* 0x001ea20000300a00 */
[----:B-1----:R-:W-:Y:S02]  /*3f960*/  IMAD.MOV.U32 R22, RZ, RZ, R24 ;  /* 0x000000ffff167224 */ /* 0x002fe400078e0018 */
[----:B------:R-:W-:Y:S02]  /*3f970*/  IMAD.MOV.U32 R23, RZ, RZ, R25 ;  /* 0x000000ffff177224 */ /* 0x000fe400078e0019 */
[----:B------:R-:W3:Y:S01]  /*3f980*/  LDL.LU.64 R24, [R1+0x2788] ;  /* 0x0027880001187983 */ /* 0x000ee20000300a00 */
[----:B------:R-:W-:-:S02]  /*3f990*/  IMAD.MOV.U32 R12, RZ, RZ, R29 ;  /* 0x000000ffff0c7224 */ /* 0x000fc400078e001d */
[----:B------:R-:W-:Y:S02]  /*3f9a0*/  IMAD.MOV.U32 R13, RZ, RZ, R28 ;  /* 0x000000ffff0d7224 */ /* 0x000fe400078e001c */
[----:B------:R-:W-:Y:S02]  /*3f9b0*/  IMAD.MOV.U32 R14, RZ, RZ, R3 ;  /* 0x000000ffff0e7224 */ /* 0x000fe400078e0003 */
[----:B------:R-:W-:-:S07]  /*3f9c0*/  IMAD.MOV.U32 R15, RZ, RZ, R2 ;  /* 0x000000ffff0f7224 */ /* 0x000fce00078e0002 */
[C---:B---3--:R-:W-:Y:S01]  /*3f9d0*/  HMMA.16816.F32.BF16 R12, R16.reuse, R24, R12 ;  /* 0x00000018100c723c */ /* 0x048fe2000004180c */
[----:B------:R-:W-:Y:S02]  /*3f9e0*/  IMAD.MOV.U32 R6, RZ, RZ, R24 ;  /* 0x000000ffff067224 */ /* 0x000fe400078e0018 */
[----:B------:R-:W-:Y:S11]  /*3f9f0*/  IMAD.MOV.U32 R0, RZ, RZ, R25 ;  /* 0x000000ffff007224 */ /* 0x000ff600078e0019 */
[----:B------:R-:W-:Y:S09]  /*3fa00*/  @!UPT UIADD3 URZ, URZ, URZ, URZ ;  /* 0x0000003f3f3ff290 */ /* 0x000ff2000fffe03f */
[----:B------:R-:W-:Y:S01]  /*3fa10*/  STL.64 [R1+0x2c0], R12 ;  /* 0x0002c00c01007387 */ /* 0x000fe20000100a00 */
[----:B------:R0:W-:Y:S03]  /*3fa20*/  STL.64 [R1+0x2c8], R14 ;  /* 0x0002c80e01007387 */ /* 0x0001e60000100a00 */
[----:B0-----:R-:W3:Y:S01]  /*3fa30*/  LDL.LU.64 R14, [R1+0x2780] ;  /* 0x00278000010e7983 */ /* 0x001ee20000300a00 */
[----:B------:R-:W2:Y:S02]  /*3fa40*/  LDL.LU.64 R12, [R1+0x2778] ;  /* 0x00277800010c7983 */ /* 0x000ea40000300a00 */
[----:B------:R-:W4:Y:S02]  /*3fa50*/  LDL.LU.64 R26, [R1+0x2770] ;  /* 0x00277000011a7983 */ /* 0x000f240000300a00 */
[----:B------:R-:W4:Y:S01]  /*3fa60*/  LDL.LU.64 R24, [R1+0x2768] ;  /* 0x0027680001187983 */ /* 0x000f220000300a00 */
[----:B------:R-:W-:Y:S01]  /*3fa70*/  STL [R1+0x2728], R6 ;  /* 0x0027280601007387 */ /* 0x000fe20000100800 */
[----:B------:R-:W-:Y:S01]  /*3fa80*/  STL.64 [R1+0x2720], R4 ;  /* 0x0027200401007387 */ /* 0x000fe20000100a00 */
[C---:B----4-:R-:W-:Y:S11]  /*3fa90*/  HMMA.16816.F32.BF16 R24, R16.reuse, R8, R24 ;  /* 0x000000081018723c */ /* 0x050ff60000041818 */
[----:B------:R-:W-:Y:S11]  /*3faa0*/  @!UPT UIADD3 URZ, URZ, URZ, URZ ;  /* 0x0000003f3f3ff290 */ /* 0x000ff6000fffe03f */
[----:B------:R-:W-:Y:S01]  /*3fab0*/  @!UPT UIADD3 URZ, URZ, URZ, URZ ;  /* 0x0000003f3f3ff290 */ /* 0x000fe2000fffe03f */
[----:B------:R-:W-:Y:S01]  /*3fac0*/  STL.64 [R1+0x2b0], R24 ;  /* 0x0002b01801007387 */ /* 0x000fe20000100a00 */
[----:B------:R0:W-:Y:S03]  /*3fad0*/  STL.64 [R1+0x2b8], R26 ;  /* 0x0002b81a01007387 */ /* 0x0001e60000100a00 */
[----:B0-----:R-:W4:Y:S01]  /*3fae0*/  LDL.LU.64 R26, [R1+0x2760] ;  /* 0x00276000011a7983 */ /* 0x001f220000300a00 */
[----:B------:R-:W4:Y:S02]  /*3faf0*/  LDL.LU.64 R24, [R1+0x2758] ;  /* 0x0027580001187983 */ /* 0x000f240000300a00 */
[----:B------:R-:W-:Y:S02]  /*3fb00*/  IMAD.MOV.U32 R5, RZ, RZ, R8 ;  /* 0x000000ffff057224 */ /* 0x000fe400078e0008 */
[----:B------:R-:W-:Y:S01]  /*3fb10*/  IMAD.MOV.U32 R4, RZ, RZ, R9 ;  /* 0x000000ffff047224 */ /* 0x000fe200078e0009 */
[----:B--2---:R0:W-:Y:S01]  /*3fb20*/  STL.64 [R1+0x26c8], R12 ;  /* 0x0026c80c01007387 */ /* 0x0041e20000100a00 */
[----:B----4-:R-:W-:Y:S03]  /*3fb30*/  HMMA.16816.F32.BF16 R8, R16, R12, R24 ;  /* 0x0000000c1008723c */ /* 0x010fe60000041818 */
[----:B------:R-:W2:Y:S01]  /*3fb40*/  LDL.LU R24, [R1+0x470] ;  /* 0x0004700001187983 */ /* 0x000ea20000300800 */
[----:B------:R-:W2:Y:S02]  /*3fb50*/  LDL.LU R25, [R1+0x474] ;  /* 0x0004740001197983 */ /* 0x000ea40000300800 */
[----:B------:R-:W4:Y:S02]  /*3fb60*/  LDL.LU R26, [R1+0x478] ;  /* 0x00047800011a7983 */ /* 0x000f240000300800 */
[----:B------:R-:W4:Y:S02]  /*3fb70*/  LDL.LU R27, [R1+0x47c] ;  /* 0x00047c00011b7983 */ /* 0x000f240000300800 */
[----:B----4-:R-:W-:Y:S01]  /*3fb80*/  STL.64 [R1+0x26d8], R26 ;  /* 0x0026d81a01007387 */ /* 0x010fe20000100a00 */
[----:B--2---:R-:W-:Y:S02]  /*3fb90*/  STL.64 [R1+0x26d0], R24 ;  /* 0x0026d01801007387 */ /* 0x004fe40000100a00 */
[----:B------:R-:W2:Y:S02]  /*3fba0*/  LDL.LU R16, [R1+0x160] ;  /* 0x0001600001107983 */ /* 0x000ea40000300800 */
[----:B------:R-:W2:Y:S01]  /*3fbb0*/  LDL.LU R17, [R1+0x164] ;  /* 0x0001640001117983 */ /* 0x000ea20000300800 */
[----:B------:R-:W4:Y:S01]  /*3fbc0*/  LDL.LU R18, [R1+0x168] ;  /* 0x0001680001127983 */ /* 0x000f220000300800 */
[----:B------:R-:W4:Y:S07]  /*3fbd0*/  LDL.LU R19, [R1+0x16c] ;  /* 0x00016c0001137983 */ /* 0x000f2e0000300800 */
[----:B------:R-:W-:-:S02]  /*3fbe0*/  IMAD.MOV.U32 R29, RZ, RZ, R8 ;  /* 0x000000ffff1d7224 */ /* 0x000fc400078e0008 */
[----:B------:R-:W-:Y:S02]  /*3fbf0*/  IMAD.MOV.U32 R28, RZ, RZ, R9 ;  /* 0x000000ffff1c7224 */ /* 0x000fe400078e0009 */
[----:B------:R-:W-:Y:S02]  /*3fc00*/  IMAD.MOV.U32 R8, RZ, RZ, R21 ;  /* 0x000000ffff087224 */ /* 0x000fe400078e0015 */
[----:B---3--:R-:W-:Y:S02]  /*3fc10*/  IMAD.MOV.U32 R9, RZ, RZ, R15 ;  /* 0x000000ffff097224 */ /* 0x008fe400078e000f */
[----:B------:R-:W-:Y:S02]  /*3fc20*/  IMAD.MOV.U32 R3, RZ, RZ, R10 ;  /* 0x000000ffff037224 */ /* 0x000fe400078e000a */
[----:B------:R-:W-:Y:S02]  /*3fc30*/  IMAD.MOV.U32 R2, RZ, RZ, R11 ;  /* 0x000000ffff027224 */ /* 0x000fe400078e000b */
[----:B0-----:R-:W-:-:S02]  /*3fc40*/  IMAD.MOV.U32 R12, RZ, RZ, R5 ;  /* 0x000000ffff0c7224 */ /* 0x001fc400078e0005 */
[----:B------:R-:W-:Y:S01]  /*3fc50*/  IMAD.MOV.U32 R13, RZ, RZ, R4 ;  /* 0x000000ffff0d7224 */ /* 0x000fe200078e0004 */
[----:B----4-:R-:W-:Y:S01]  /*3fc60*/  STL.64 [R1+0x2738], R18 ;  /* 0x0027381201007387 */ /* 0x010fe20000100a00 */
[----:B--2---:R-:W-:Y:S02]  /*3fc70*/  STL.64 [R1+0x2730], R16 ;  /* 0x0027301001007387 */ /* 0x004fe40000100a00 */
[----:B------:R-:W2:Y:S02]  /*3fc80*/  LDL.LU R21, [R1+0x2750] ;  /* 0x0027500001157983 */ /* 0x000ea40000300800 */
[----:B------:R0:W-:Y:S02]  /*3fc90*/  STL.64 [R1+0x2740], R8 ;  /* 0x0027400801007387 */ /* 0x0001e40000100a00 */
[----:B0-----:R-:W2:Y:S01]  /*3fca0*/  LDL.LU R8, [R1+0x180] ;  /* 0x0001800001087983 */ /* 0x001ea20000300800 */
[----:B------:R-:W2:Y:S02]  /*3fcb0*/  LDL.LU R9, [R1+0x184] ;  /* 0x0001840001097983 */ /* 0x000ea40000300800 */
[----:B------:R-:W2:Y:S02]  /*3fcc0*/  LDL.LU R10, [R1+0x188] ;  /* 0x00018800010a7983 */ /* 0x000ea40000300800 */
[----:B------:R-:W2:Y:S01]  /*3fcd0*/  LDL.LU R11, [R1+0x18c] ;  /* 0x00018c00010b7983 */ /* 0x000ea20000300800 */
[----:B------:R-:W3:Y:S01]  /*3fce0*/  LDL.LU R4, [R1+0x170] ;  /* 0x0001700001047983 */ /* 0x000ee20000300800 */
[----:B------:R-:W3:Y:S02]  /*3fcf0*/  LDL.LU R5, [R1+0x174] ;  /* 0x0001740001057983 */ /* 0x000ee40000300800 */
[----:B------:R-:W-:-:S02]  /*3fd00*/  IMAD.MOV.U32 R17, RZ, RZ, R7 ;  /* 0x000000ffff117224 */ /* 0x000fc400078e0007 */
[----:B------:R-:W3:Y:S01]  /*3fd10*/  LDL.LU R6, [R1+0x178] ;  /* 0x0001780001067983 */ /* 0x000ee20000300800 */
[----:B------:R-:W3:Y:S01]  /*3fd20*/  LDL.LU R7, [R1+0x17c] ;  /* 0x00017c0001077983 */ /* 0x000ee20000300800 */
[----:B------:R0:W-:Y:S02]  /*3fd30*/  STL.64 [R1+0x26e0], R12 ;  /* 0x0026e00c01007387 */ /* 0x0001e40000100a00 */
[----:B------:R-:W-:Y:S01]  /*3fd40*/  IMAD.MOV.U32 R16, RZ, RZ, R14 ;  /* 0x000000ffff107224 */ /* 0x000fe200078e000e */
[----:B0-----:R-:W4:Y:S01]  /*3fd50*/  LDL.LU R12, [R1+0x130] ;  /* 0x00013000010c7983 */ /* 0x001f220000300800 */
[----:B------:R-:W4:Y:S02]  /*3fd60*/  LDL.LU R13, [R1+0x134] ;  /* 0x00013400010d7983 */ /* 0x000f240000300800 */
[----:B------:R-:W2:Y:S02]  /*3fd70*/  LDL.LU R14, [R1+0x138] ;  /* 0x00013800010e7983 */ /* 0x000ea40000300800 */
[----:B------:R-:W2:Y:S02]  /*3fd80*/  LDL.LU R15, [R1+0x13c] ;  /* 0x00013c00010f7983 */ /* 0x000ea40000300800 */
[----:B--2---:R-:W-:Y:S01]  /*3fd90*/  STL.64 [R1+0x26f0], R14 ;  /* 0x0026f00e01007387 */ /* 0x004fe20000100a00 */
[----:B----4-:R0:W-:Y:S02]  /*3fda0*/  STL.64 [R1+0x26e8], R12 ;  /* 0x0026e80c01007387 */ /* 0x0101e40000100a00 */
[----:B0-----:R-:W-:-:S02]  /*3fdb0*/  IMAD.MOV.U32 R12, RZ, RZ, R22 ;  /* 0x000000ffff0c7224 */ /* 0x001fc400078e0016 */
[----:B------:R-:W-:Y:S01]  /*3fdc0*/  IMAD.MOV.U32 R13, RZ, RZ, R23 ;  /* 0x000000ffff0d7224 */ /* 0x000fe200078e0017 */
[----:B------:R-:W2:Y:S01]  /*3fdd0*/  LDL.LU R22, [R1+0x274c] ;  /* 0x00274c0001167983 */ /* 0x000ea20000300800 */
[----:B------:R-:W2:Y:S03]  /*3fde0*/  LDL.LU R23, [R1+0x2748] ;  /* 0x0027480001177983 */ /* 0x000ea60000300800 */
[----:B------:R0:W-:Y:S04]  /*3fdf0*/  STL.64 [R1+0x2708], R12 ;  /* 0x0027080c01007387 */ /* 0x0001e80000100a00 */
[----:B0-----:R-:W4:Y:S01]  /*3fe00*/  LDL.LU R12, [R1+0x150] ;  /* 0x00015000010c7983 */ /* 0x001f220000300800 */
[----:B------:R-:W4:Y:S02]  /*3fe10*/  LDL.LU R13, [R1+0x154] ;  /* 0x00015400010d7983 */ /* 0x000f240000300800 */
[----:B------:R-:W4:Y:S02]  /*3fe20*/  LDL.LU R14, [R1+0x158] ;  /* 0x00015800010e7983 */ /* 0x000f240000300800 */
[----:B------:R-:W4:Y:S01]  /*3fe30*/  LDL.LU R15, [R1+0x15c] ;  /* 0x00015c00010f7983 */ /* 0x000f220000300800 */
[----:B------:R-:W3:Y:S01]  /*3fe40*/  LDL.LU R24, [R1+0x120] ;  /* 0x0001200001187983 */ /* 0x000ee20000300800 */
[----:B------:R-:W3:Y:S02]  /*3fe50*/  LDL.LU R25, [R1+0x124] ;  /* 0x0001240001197983 */ /* 0x000ee40000300800 */
[----:B------:R-:W3:Y:S02]  /*3fe60*/  LDL.LU R26, [R1+0x128] ;  /* 0x00012800011a7983 */ /* 0x000ee40000300800 */
[----:B------:R-:W3:Y:S01]  /*3fe70*/  LDL.LU R27, [R1+0x12c] ;  /* 0x00012c00011b7983 */ /* 0x000ee20000300800 */
[C---:B--2---:R-:W-:Y:S01]  /*3fe80*/  HMMA.16816.F32.BF16 R16, R20.reuse, R16, R8 ;  /* 0x000000101410723c */ /* 0x044fe20000041808 */
[----:B---3--:R-:W-:Y:S01]  /*3fe90*/  STL.64 [R1+0x2700], R26 ;  /* 0x0027001a01007387 */ /* 0x008fe20000100a00 */
[----:B------:R0:W-:Y:S03]  /*3fea0*/  STL.64 [R1+0x26f8], R24 ;  /* 0x0026f81801007387 */ /* 0x0001e60000100a00 */
[----:B0-----:R-:W2:Y:S01]  /*3feb0*/  LDL.LU R24, [R1+0x140] ;  /* 0x0001400001187983 */ /* 0x001ea20000300800 */
[----:B------:R-:W2:Y:S02]  /*3fec0*/  LDL.LU R25, [R1+0x144] ;  /* 0x0001440001197983 */ /* 0x000ea40000300800 */
[----:B------:R-:W2:Y:S02]  /*3fed0*/  LDL.LU R26, [R1+0x148] ;  /* 0x00014800011a7983 */ /* 0x000ea40000300800 */
[----:B------:R-:W2:Y:S01]  /*3fee0*/  LDL.LU R27, [R1+0x14c] ;  /* 0x00014c00011b7983 */ /* 0x000ea20000300800 */
[----:B------:R-:W-:Y:S01]  /*3fef0*/  STL [R1+0x2458], R2 ;  /* 0x0024580201007387 */ /* 0x000fe20000100800 */
[----:B------:R-:W-:Y:S02]  /*3ff00*/  STL [R1+0x2454], R3 ;  /* 0x0024540301007387 */ /* 0x000fe40000100800 */
[----:B------:R0:W-:Y:S02]  /*3ff10*/  STL [R1+0x2450], R28 ;  /* 0x0024501c01007387 */ /* 0x0001e40000100800 */
[----:B0-----:R-:W3:Y:S01]  /*3ff20*/  LDL R28, [R1+0x760] ;  /* 0x00076000011c7983 */ /* 0x001ee20000100800 */
[----:B------:R-:W-:Y:S02]  /*3ff30*/  STL [R1+0x2424], R29 ;  /* 0x0024241d01007387 */ /* 0x000fe40000100800 */
[----:B------:R-:W2:Y:S04]  /*3ff40*/  LDL.LU.64 R8, [R1+0x2740] ;  /* 0x0027400001087983 */ /* 0x000ea80000300a00 */
[----:B------:R-:W-:Y:S01]  /*3ff50*/  STL.64 [R1+0x180], R16 ;  /* 0x0001801001007387 */ /* 0x000fe20000100a00 */
[----:B------:R0:W-:Y:S04]  /*3ff60*/  STL.64 [R1+0x188], R18 ;  /* 0x0001881201007387 */ /* 0x0001e80000100a00 */
[----:B0-----:R-:W3:Y:S01]  /*3ff70*/  LDL.LU.64 R18, [R1+0x2738] ;  /* 0x0027380001127983 */ /* 0x001ee20000300a00 */
[----:B------:R-:W3:Y:S01]  /*3ff80*/  LDL.LU.64 R16, [R1+0x2730] ;  /* 0x0027300001107983 */ /* 0x000ee20000300a00 */
[C---:B--2---:R-:W-:Y:S02]  /*3ff90*/  HMMA.16816.F32.BF16 R8, R20.reuse, R8, R4 ;  /* 0x000000081408723c */ /* 0x044fe40000041804 */
[----:B------:R-:W2:Y:S01]  /*3ffa0*/  LDL.LU R6, [R1+0x2728] ;  /* 0x0027280001067983 */ /* 0x000ea20000300800 */
[----:B------:R-:W4:Y:S11]  /*3ffb0*/  LDL.LU.64 R4, [R1+0x2720] ;  /* 0x0027200001047983 */ /* 0x000f360000300a00 */
        /* <DEDUP_REMOVED lines=8> */
[----:B------:R0:W-:Y:S01]  /*40040*/  STL.64 [R1+0x160], R16 ;  /* 0x0001601001007387 */ /* 0x0001e20000100a00 */
[----:B------:R1:W-:Y:S03]  /*40050*/  STL.64 [R1+0x168], R18 ;  /* 0x0001681201007387 */ /* 0x0003e60000100a00 */
[----:B0-----:R-:W3:Y:S01]  /*40060*/  LDL.LU R16, [R1+0x100] ;  /* 0x0001000001107983 */ /* 0x001ee20000300800 */
[----:B------:R-:W3:Y:S02]  /*40070*/  LDL.LU R17, [R1+0x104] ;  /* 0x0001040001117983 */ /* 0x000ee40000300800 */
[----:B-1----:R-:W3:Y:S02]  /*40080*/  LDL.LU R18, [R1+0x108] ;  /* 0x0001080001127983 */ /* 0x002ee40000300800 */
[----:B------:R-:W3:Y:S01]  /*40090*/  LDL.LU R19, [R1+0x10c] ;  /* 0x00010c0001137983 */ /* 0x000ee20000300800 */
[----:B--2---:R-:W-:Y:S01]  /*400a0*/  STL.64 [R1+0x2698], R10 ;  /* 0x0026980a01007387 */ /* 0x004fe20000100a00 */
[----:B------:R0:W-:Y:S03]  /*400b0*/  STL.64 [R1+0x2690], R8 ;  /* 0x0026900801007387 */ /* 0x0001e60000100a00 */
[----:B0-----:R-:W2:Y:S01]  /*400c0*/  LDL.64 R8, [R1+0x10] ;  /* 0x0000100001087983 */ /* 0x001ea20000100a00 */
[C---:B----4-:R-:W-:Y:S03]  /*400d0*/  HMMA.16816.F32.BF16 R12, R20.reuse, R4, R12 ;  /* 0x00000004140c723c */ /* 0x050fe6000004180c */
[----:B--2---:R0:W-:Y:S04]  /*400e0*/  STL.64 [R1+0x26b0], R8 ;  /* 0x0026b00801007387 */ /* 0x0041e80000100a00 */
[----:B0-----:R-:W3:Y:S11]  /*400f0*/  LDL.64 R8, [R1+0x20] ;  /* 0x0000200001087983 */ /* 0x001ef60000100a00 */
[----:B------:R-:W-:Y:S05]  /*40100*/  @!UPT UIADD3 URZ, URZ, URZ, URZ ;  /* 0x0000003f3f3ff290 */ /* 0x000fea000fffe03f */
[----:B------:R0:W-:Y:S02]  /*40110*/  STL.64 [R1+0x150], R12 ;  /* 0x0001500c01007387 */ /* 0x0001e40000100a00 */
[----:B------:R1:W-:Y:S01]  /*40120*/  STL.64 [R1+0x158], R14 ;  /* 0x0001580e01007387 */ /* 0x0003e20000100a00 */
[----:B0-----:R-:W1:Y:S01]  /*40130*/  LDL.LU.64 R12, [R1+0x2708] ;  /* 0x00270800010c7983 */ /* 0x001e620000300a00 */
[----:B------:R-:W-:Y:S01]  /*40140*/  STL.64 [R1+0x2688], R4 ;  /* 0x0026880401007387 */ /* 0x000fe20000100a00 */
[----:B-1----:R-:W-:Y:S02]  /*40150*/  HMMA.16816.F32.BF16 R12, R20, R12, R24 ;  /* 0x0000000c140c723c */ /* 0x002fe40000041818 */
[----:B------:R-:W2:Y:S01]  /*40160*/  LDL.LU.64 R26, [R1+0x2700] ;  /* 0x00270000011a7983 */ /* 0x000ea20000300a00 */
[----:B------:R-:W2:Y:S11]  /*40170*/  LDL.LU.64 R24, [R1+0x26f8] ;  /* 0x0026f80001187983 */ /* 0x000eb60000300a00 */
[----:B------:R-:W-:Y:S09]  /*40180*/  @!UPT UIADD3 URZ, URZ, URZ, URZ ;  /* 0x0000003f3f3ff290 */ /* 0x000ff2000fffe03f */
[----:B------:R-:W-:Y:S01]  /*40190*/  STL.64 [R1+0x140], R12 ;  /* 0x0001400c01007387 */ /* 0x000fe20000100a00 */
[----:B------:R0:W-:Y:S03]  /*401a0*/  STL.64 [R1+0x148], R14 ;  /* 0x0001480e01007387 */ /* 0x0001e60000100a00 */
[----:B0-----:R-:W4:Y:S01]  /*401b0*/  LDL.LU.64 R14, [R1+0x26f0] ;  /* 0x0026f000010e7983 */ /* 0x001f220000300a00 */
[----:B------:R-:W4:Y:S02]  /*401c0*/  LDL.LU.64 R12, [R1+0x26e8] ;  /* 0x0026e800010c7983 */ /* 0x000f240000300a00 */
[----:B------:R-:W-:Y:S02]  /*401d0*/  IMAD.MOV.U32 R4, RZ, RZ, R6 ;  /* 0x000000ffff047224 */ /* 0x000fe400078e0006 */
[----:B------:R-:W-:-:S07]  /*401e0*/  IMAD.MOV.U32 R5, RZ, RZ, R0 ;  /* 0x000000ffff057224 */ /* 0x000fce00078e0000 */
[C---:B----4-:R-:W-:Y:S01]  /*401f0*/  HMMA.16816.F32.BF16 R4, R20.reuse, R4, R12 ;  /* 0x000000041404723c */ /* 0x050fe2000004180c */
[----:B------:R-:W2:Y:S11]  /*40200*/  LDL.LU.64 R12, [R1+0x26e0] ;  /* 0x0026e000010c7983 */ /* 0x000eb60000300a00 */
[----:B------:R-:W-:Y:S11]  /*40210*/  @!UPT UIADD3 URZ, URZ, URZ, URZ ;  /* 0x0000003f3f3ff290 */ /* 0x000ff6000fffe03f */
[----:B------:R0:W-:Y:S01]  /*40220*/  STL.64 [R1+0x130], R4 ;  /* 0x0001300401007387 */ /* 0x0001e20000100a00 */
[----:B------:R1:W-:Y:S03]  /*40230*/  STL.64 [R1+0x138], R6 ;  /* 0x0001380601007387 */ /* 0x0003e60000100a00 */
[----:B0-----:R-:W4:Y:S01]  /*40240*/  LDL.LU R4, [R1+0x490] ;  /* 0x0004900001047983 */ /* 0x001f220000300800 */
[----:B------:R-:W4:Y:S02]  /*40250*/  LDL.LU R5, [R1+0x494] ;  /* 0x0004940001057983 */ /* 0x000f240000300800 */
[----:B-1----:R-:W3:Y:S02]  /*40260*/  LDL.LU R6, [R1+0x498] ;  /* 0x0004980001067983 */ /* 0x002ee40000300800 */
[----:B------:R-:W3:Y:S01]  /*40270*/  LDL.LU R7, [R1+0x49c] ;  /* 0x00049c0001077983 */ /* 0x000ee20000300800 */
[C---:B--2---:R-:W-:Y:S01]  /*40280*/  HMMA.16816.F32.BF16 R12, R20.reuse, R12, R24 ;  /* 0x0000000c140c723c */ /* 0x044fe20000041818 */
[----:B---3--:R-:W-:Y:S01]  /*40290*/  STL.64 [R1+0x26a8], R6 ;  /* 0x0026a80601007387 */ /* 0x008fe20000100a00 */
[----:B----4-:R0:W-:Y:S03]  /*402a0*/  STL.64 [R1+0x26a0], R4 ;  /* 0x0026a00401007387 */ /* 0x0101e60000100a00 */
[----:B0-----:R-:W2:Y:S01]  /*402b0*/  LDL.LU R4, [R1+0xf0] ;  /* 0x0000f00001047983 */ /* 0x001ea20000300800 */
[----:B------:R-:W2:Y:S02]  /*402c0*/  LDL.LU R5, [R1+0xf4] ;  /* 0x0000f40001057983 */ /* 0x000ea40000300800 */
[----:B------:R-:W2:Y:S02]  /*402d0*/  LDL.LU R6, [R1+0xf8] ;  /* 0x0000f80001067983 */ /* 0x000ea40000300800 */
[----:B------:R-:W2:Y:S01]  /*402e0*/  LDL.LU R7, [R1+0xfc] ;  /* 0x0000fc0001077983 */ /* 0x000ea20000300800 */
[----:B------:R-:W3:Y:S01]  /*402f0*/  LDL.LU.64 R26, [R1+0x26d8] ;  /* 0x0026d800011a7983 */ /* 0x000ee20000300a00 */
[----:B------:R-:W3:Y:S11]  /*40300*/  LDL.LU.64 R24, [R1+0x26d0] ;  /* 0x0026d00001187983 */ /* 0x000ef60000300a00 */
[----:B------:R0:W-:Y:S02]  /*40310*/  STL.64 [R1+0x120], R12 ;  /* 0x0001200c01007387 */ /* 0x0001e40000100a00 */
[----:B------:R1:W-:Y:S01]  /*40320*/  STL.64 [R1+0x128], R14 ;  /* 0x0001280e01007387 */ /* 0x0003e20000100a00 */
[----:B0-----:R-:W3:Y:S02]  /*40330*/  LDL.LU.64 R12, [R1+0x26c8] ;  /* 0x0026c800010c7983 */ /* 0x001ee40000300a00 */
[----:B---3--:R-:W-:Y:S07]  /*40340*/  HMMA.16816.F32.BF16 R20, R20, R12, R24 ;  /* 0x0000000c1414723c */ /* 0x008fee0000041818 */
[----:B------:R-:W-:-:S02]  /*40350*/  IMAD.MOV.U32 R25, RZ, RZ, R12 ;  /* 0x000000ffff197224 */ /* 0x000fc400078e000c */
[----:B------:R-:W-:Y:S11]  /*40360*/  IMAD.MOV.U32 R24, RZ, RZ, R13 ;  /* 0x000000ffff187224 */ /* 0x000ff600078e000d */
[----:B------:R-:W-:Y:S03]  /*40370*/  @!UPT UIADD3 URZ, URZ, URZ, URZ ;  /* 0x0000003f3f3ff290 */ /* 0x000fe6000fffe03f */
[----:B------:R-:W-:Y:S01]  /*40380*/  STL.64 [R1+0x70], R20 ;  /* 0x0000701401007387 */ /* 0x000fe20000100a00 */
[----:B------:R-:W-:Y:S02]  /*40390*/  STL.64 [R1+0x78], R22 ;  /* 0x0000781601007387 */ /* 0x000fe40000100a00 */
[----:B-1----:R-:W3:Y:S02]  /*403a0*/  LDL.LU.64 R14, [R1+0x26c0] ;  /* 0x0026c000010e7983 */ /* 0x002ee40000300a00 */
[----:B------:R-:W3:Y:S01]  /*403b0*/  LDL.LU.64 R12, [R1+0x26b8] ;  /* 0x0026b800010c7983 */ /* 0x000ee20000300a00 */
[----:B------:R0:W-:Y:S04]  /*403c0*/  STL.64 [R1+0x2678], R24 ;  /* 0x0026781801007387 */ /* 0x0001e80000100a00 */
[----:B0-----:R-:W4:Y:S01]  /*403d0*/  LDL.64 R24, [R1+0xe0] ;  /* 0x0000e00001187983 */ /* 0x001f220000100a00 */
[----:B---3--:R-:W-:Y:S03]  /*403e0*/  HMMA.16816.F32.BF16 R16, R12, R8, R16 ;  /* 0x000000080c10723c */ /* 0x008fe60000041810 */
[----:B----4-:R0:W-:Y:S04]  /*403f0*/  STL.64 [R1+0x2680], R24 ;  /* 0x0026801801007387 */ /* 0x0101e80000100a00 */
[----:B0-----:R-:W3:Y:S01]  /*40400*/  LDL.LU R24, [R1+0x480] ;  /* 0x0004800001187983 */ /* 0x001ee20000300800 */
[----:B------:R-:W3:Y:S02]  /*40410*/  LDL.LU R25, [R1+0x484] ;  /* 0x0004840001197983 */ /* 0x000ee40000300800 */
[----:B------:R-:W3:Y:S02]  /*40420*/  LDL.LU R26, [R1+0x488] ;  /* 0x00048800011a7983 */ /* 0x000ee40000300800 */
[----:B------:R-:W3:Y:S01]  /*40430*/  LDL.LU R27, [R1+0x48c] ;  /* 0x00048c00011b7983 */ /* 0x000ee20000300800 */
[----:B------:R-:W4:Y:S10]  /*40440*/  LDL.64 R20, [R1+0xd0] ;  /* 0x0000d00001147983 */ /* 0x000f340000100a00 */
[----:B------:R0:W-:Y:S02]  /*40450*/  STL.64 [R1+0x100], R16 ;  /* 0x0001001001007387 */ /* 0x0001e40000100a00 */
[----:B------:R1:W-:Y:S02]  /*40460*/  STL.64 [R1+0x108], R18 ;  /* 0x0001081201007387 */ /* 0x0003e40000100a00 */
[----:B0-----:R-:W-:-:S02]  /*40470*/  IMAD.MOV.U32 R17, RZ, RZ, R8 ;  /* 0x000000ffff117224 */ /* 0x001fc400078e0008 */
[----:B------:R-:W-:Y:S02]  /*40480*/  IMAD.MOV.U32 R16, RZ, RZ, R9 ;  /* 0x000000ffff107224 */ /* 0x000fe400078e0009 */
        /* <DEDUP_REMOVED lines=8> */
[----:B------:R-:W2:Y:S02]  /*40510*/  LDL.LU.64 R4, [R1+0x26a0] ;  /* 0x0026a00001047983 */ /* 0x000ea40000300a00 */
[----:B------:R-:W2:Y:S02]  /*40520*/  LDL.LU.64 R10, [R1+0x2698] ;  /* 0x00269800010a7983 */ /* 0x000ea40000300a00 */
[----:B------:R-:W2:Y:S01]  /*40530*/  LDL.LU.64 R8, [R1+0x2690] ;  /* 0x0026900001087983 */ /* 0x000ea20000300a00 */
[----:B------:R-:W-:Y:S01]  /*40540*/  STL [R1+0x2660], R18 ;  /* 0x0026601201007387 */ /* 0x000fe20000100800 */
[----:B------:R0:W-:Y:S03]  /*40550*/  STL.64 [R1+0x2658], R16 ;  /* 0x0026581001007387 */ /* 0x0001e60000100a00 */
[----:B0-----:R-:W3:Y:S01]  /*40560*/  LDL.LU R16, [R1+0x3c0] ;  /* 0x0003c00001107983 */ /* 0x001ee20000300800 */
[----:B------:R-:W3:Y:S02]  /*40570*/  LDL.LU R17, [R1+0x3c4] ;  /* 0x0003c40001117983 */ /* 0x000ee40000300800 */
[----:B------:R-:W3:Y:S02]  /*40580*/  LDL.LU R18, [R1+0x3c8] ;  /* 0x0003c80001127983 */ /* 0x000ee40000300800 */
[----:B------:R-:W3:Y:S01]  /*40590*/  LDL.LU R19, [R1+0x3cc] ;  /* 0x0003cc0001137983 */ /* 0x000ee20000300800 */
[C---:B--2---:R-:W-:Y:S01]  /*405a0*/  HMMA.16816.F32.BF16 R4, R12.reuse, R8, R4 ;  /* 0x000000080c04723c */ /* 0x044fe20000041804 */
[----:B---3--:R-:W-:Y:S01]  /*405b0*/  STL.64 [R1+0x2670], R18 ;  /* 0x0026701201007387 */ /* 0x008fe20000100a00 */
[----:B------:R0:W-:Y:S03]  /*405c0*/  STL.64 [R1+0x2668], R16 ;  /* 0x0026681001007387 */ /* 0x0001e60000100a00 */
[----:B0-----:R-:W4:Y:S01]  /*405d0*/  LDL.LU R16, [R1+0x2a0] ;  /* 0x0002a00001107983 */ /* 0x001f220000300800 */
[----:B------:R-:W4:Y:S02]  /*405e0*/  LDL.LU R17, [R1+0x2a4] ;  /* 0x0002a40001117983 */ /* 0x000f240000300800 */
[----:B------:R-:W4:Y:S02]  /*405f0*/  LDL.LU R18, [R1+0x2a8] ;  /* 0x0002a80001127983 */ /* 0x000f240000300800 */
[----:B------:R-:W4:Y:S11]  /*40600*/  LDL.LU R19, [R1+0x2ac] ;  /* 0x0002ac0001137983 */ /* 0x000f360000300800 */
[----:B------:R-:W-:Y:S02]  /*40610*/  @!UPT UIADD3 URZ, URZ, URZ, URZ ;  /* 0x0000003f3f3ff290 */ /* 0x000fe4000fffe03f */
[----:B------:R0:W-:Y:S01]  /*40620*/  STL.64 [R1+0xa0], R4 ;  /* 0x0000a00401007387 */ /* 0x0001e20000100a00 */
[----:B------:R-:W-:Y:S03]  /*40630*/  STL.64 [R1+0xa8], R6 ;  /* 0x0000a80601007387 */ /* 0x000fe60000100a00 */
[----:B0-----:R-:W2:Y:S01]  /*40640*/  LDL.LU.64 R4, [R1+0x2688] ;  /* 0x0026880001047983 */ /* 0x001ea20000300a00 */
[----:B------:R-:W-:Y:S02]  /*40650*/  STL.64 [R1+0x2618], R10 ;  /* 0x0026180a01007387 */ /* 0x000fe40000100a00 */
[----:B------:R0:W-:Y:S02]  /*40660*/  STL.64 [R1+0x2610], R8 ;  /* 0x0026100801007387 */ /* 0x0001e40000100a00 */
[----:B0-----:R-:W3:Y:S01]  /*40670*/  LDL.LU R8, [R1+0x200] ;  /* 0x0002000001087983 */ /* 0x001ee20000300800 */
[----:B------:R-:W3:Y:S02]  /*40680*/  LDL.LU R9, [R1+0x204] ;  /* 0x0002040001097983 */ /* 0x000ee40000300800 */
[----:B------:R-:W3:Y:S02]  /*40690*/  LDL.LU R10, [R1+0x208] ;  /* 0x00020800010a7983 */ /* 0x000ee40000300800 */
[----:B------:R-:W3:Y:S01]  /*406a0*/  LDL.LU R11, [R1+0x20c] ;  /* 0x00020c00010b7983 */ /* 0x000ee20000300800 */
[C---:B--2---:R-:W-:Y:S11]  /*406b0*/  HMMA.16816.F32.BF16 R24, R12.reuse, R4, R24 ;  /* 0x000000040c18723c */ /* 0x044ff60000041818 */
[----:B------:R-:W-:Y:S11]  /*406c0*/  @!UPT UIADD3 URZ, URZ, URZ, URZ ;  /* 0x0000003f3f3ff290 */ /* 0x000ff6000fffe03f */
[----:B------:R-:W-:Y:S01]  /*406d0*/  @!UPT UIADD3 URZ, URZ, URZ, URZ ;  /* 0x0000003f3f3ff290 */ /* 0x000fe2000fffe03f */
[----:B------:R0:W-:Y:S01]  /*406e0*/  STL.64 [R1+0x90], R24 ;  /* 0x0000901801007387 */ /* 0x0001e20000100a00 */
[----:B------:R-:W-:Y:S03]  /*406f0*/  STL.64 [R1+0x98], R26 ;  /* 0x0000981a01007387 */ /* 0x000fe60000100a00 */
[----:B0-----:R-:W3:Y:S01]  /*40700*/  LDL.LU.64 R24, [R1+0x2680] ;  /* 0x0026800001187983 */ /* 0x001ee20000300a00 */
[C---:B----4-:R-:W-:Y:S01]  /*40710*/  HMMA.16816.F32.BF16 R16, R12.reuse, R20, R16 ;  /* 0x000000140c10723c */ /* 0x050fe20000041810 */
[----:B------:R0:W-:Y:S02]  /*40720*/  STL.64 [R1+0x2608], R4 ;  /* 0x0026080401007387 */ /* 0x0001e40000100a00 */
[----:B0-----:R-:W2:Y:S05]  /*40730*/  LDL.64 R4, [R1+0xc0] ;  /* 0x0000c00001047983 */ /* 0x001eaa0000100a00 */
[----:B---3--:R-:W-:Y:S11]  /*40740*/  HMMA.16816.F32.BF16 R8, R12, R24, R8 ;  /* 0x000000180c08723c */ /* 0x008ff60000041808 */
[----:B------:R-:W-:Y:S11]  /*40750*/  @!UPT UIADD3 URZ, URZ, URZ, URZ ;  /* 0x0000003f3f3ff290 */ /* 0x000ff6000fffe03f */
[----:B------:R-:W-:Y:S01]  /*40760*/  @!UPT UIADD3 URZ, URZ, URZ, URZ ;  /* 0x0000003f3f3ff290 */ /* 0x000fe2000fffe03f */
[----:B------:R-:W-:Y:S01]  /*40770*/  STL.64 [R1+0x200], R8 ;  /* 0x0002000801007387 */ /* 0x000fe20000100a00 */
[----:B------:R0:W-:Y:S02]  /*40780*/  STL.64 [R1+0x208], R10 ;  /* 0x0002080a01007387 */ /* 0x0001e40000100a00 */
[----:B0-----:R-:W-:Y:S02]  /*40790*/  IMAD.MOV.U32 R11, RZ, RZ, R24 ;  /* 0x000000ffff0b7224 */ /* 0x001fe400078e0018 */
[----:B------:R-:W-:Y:S02]  /*407a0*/  IMAD.MOV.U32 R10, RZ, RZ, R25 ;  /* 0x000000ffff0a7224 */ /* 0x000fe400078e0019 */
[----:B------:R-:W3:Y:S01]  /*407b0*/  LDL.LU.64 R24, [R1+0x2678] ;  /* 0x0026780001187983 */ /* 0x000ee20000300a00 */
[----:B------:R-:W4:Y:S02]  /*407c0*/  LDL R27, [R1+0x5ac] ;  /* 0x0005ac00011b7983 */ /* 0x000f240000100800 */
[----:B------:R-:W-:Y:S02]  /*407d0*/  STL.64 [R1+0x2a0], R16 ;  /* 0x0002a01001007387 */ /* 0x000fe40000100a00 */
[----:B------:R0:W-:Y:S02]  /*407e0*/  STL.64 [R1+0x2a8], R18 ;  /* 0x0002a81201007387 */ /* 0x0001e40000100a00 */
[----:B0-----:R-:W3:Y:S01]  /*407f0*/  LDL.LU.64 R18, [R1+0x2670] ;  /* 0x0026700001127983 */ /* 0x001ee20000300a00 */
[----:B------:R-:W3:Y:S02]  /*40800*/  LDL.LU.64 R16, [R1+0x2668] ;  /* 0x0026680001107983 */ /* 0x000ee40000300a00 */
[----:B------:R-:W-:-:S02]  /*40810*/  IMAD.MOV.U32 R2, RZ, RZ, R20 ;  /* 0x000000ffff027224 */ /* 0x000fc400078e0014 */
[----:B------:R-:W-:Y:S02]  /*40820*/  IMAD.MOV.U32 R0, RZ, RZ, R21 ;  /* 0x000000ffff007224 */ /* 0x000fe400078e0015 */
[----:B------:R-:W0:Y:S01]  /*40830*/  LDSM.16.MT88.4 R20, [R28+0x24080] ;  /* 0x024080001c14783b */ /* 0x000e220000004200 */
[----:B--2---:R-:W-:-:S03]  /*40840*/  IMAD.MOV.U32 R29, RZ, RZ, R4 ;  /* 0x000000ffff1d7224 */ /* 0x004fc600078e0004 */
[----:B0-----:R-:W-:Y:S01]  /*40850*/  STL.64 [R1+0x2650], R22 ;  /* 0x0026501601007387 */ /* 0x001fe20000100a00 */
[----:B------:R0:W-:Y:S03]  /*40860*/  STL.64 [R1+0x2648], R20 ;  /* 0x0026481401007387 */ /* 0x0001e60000100a00 */
[----:B0-----:R-:W2:Y:S01]  /*40870*/  LDL.LU R20, [R1+0x3b0] ;  /* 0x0003b00001147983 */ /* 0x001ea20000300800 */
[----:B------:R-:W2:Y:S02]  /*40880*/  LDL.LU R21, [R1+0x3b4] ;  /* 0x0003b40001157983 */ /* 0x000ea40000300800 */
[----:B------:R-:W2:Y:S02]  /*40890*/  LDL.LU R22, [R1+0x3b8] ;  /* 0x0003b80001167983 */ /* 0x000ea40000300800 */
[----:B------:R-:W2:Y:S01]  /*408a0*/  LDL.LU R23, [R1+0x3bc] ;  /* 0x0003bc0001177983 */ /* 0x000ea20000300800 */
[----:B------:R0:W-:Y:S02]  /*408b0*/  STL [R1+0x2470], R28 ;  /* 0x0024701c01007387 */ /* 0x0001e40000100800 */
[----:B0-----:R-:W-:Y:S01]  /*408c0*/  IMAD.MOV.U32 R28, RZ, RZ, R5 ;  /* 0x000000ffff1c7224 */ /* 0x001fe200078e0005 */
[----:B---3--:R-:W-:Y:S11]  /*408d0*/  HMMA.16816.F32.BF16 R16, R12, R4, R16 ;  /* 0x000000040c10723c */ /* 0x008ff60000041810 */
[----:B------:R-:W-:Y:S11]  /*408e0*/  @!UPT UIADD3 URZ, URZ, URZ, URZ ;  /* 0x0000003f3f3ff290 */ /* 0x000ff6000fffe03f */
[----:B------:R-:W-:Y:S01]  /*408f0*/  @!UPT UIADD3 URZ, URZ, URZ, URZ ;  /* 0x0000003f3f3ff290 */ /* 0x000fe2000fffe03f */
[----:B------:R-:W-:Y:S01]  /*40900*/  STL.64 [R1+0x3c0], R16 ;  /* 0x0003c01001007387 */ /* 0x000fe20000100a00 */
[----:B------:R0:W-:Y:S03]  /*40910*/  STL.64 [R1+0x3c8], R18 ;  /* 0x0003c81201007387 */ /* 0x0001e60000100a00 */
[----:B0-----:R-:W3:Y:S01]  /*40920*/  LDL.LU R18, [R1+0x2660] ;  /* 0x0026600001127983 */ /* 0x001ee20000300800 */
[----:B------:R-:W2:Y:S02]  /*40930*/  LDL.LU.64 R16, [R1+0x2658] ;  /* 0x0026580001107983 */ /* 0x000ea40000300a00 */
[----:B------:R-:W2:Y:S02]  /*40940*/  LDL.LU R4, [R1+0x410] ;  /* 0x0004100001047983 */ /* 0x000ea40000300800 */
[----:B------:R-:W2:Y:S01]  /*40950*/  LDL.LU R5, [R1+0x414] ;  /* 0x0004140001057983 */ /* 0x000ea20000300800 */
[----:B------:R-:W2:Y:S01]  /*40960*/  LDL.LU R6, [R1+0x418] ;  /* 0x0004180001067983 */ /* 0x000ea20000300800 */
[----:B------:R-:W2:Y:S02]  /*40970*/  LDL.LU R7, [R1+0x41c] ;  /* 0x00041c0001077983 */ /* 0x000ea40000300800 */
[----:B------:R-:W-:-:S02]  /*40980*/  IMAD.MOV.U32 R9, RZ, RZ, R3 ;  /* 0x000000ffff097224 */ /* 0x000fc400078e0003 */
[----:B---3--:R-:W-:Y:S01]  /*40990*/  IMAD.MOV.U32 R8, RZ, RZ, R18 ;  /* 0x000000ffff087224 */ /* 0x008fe200078e0012 */
[----:B--2---:R-:W-:Y:S01]  /*409a0*/  STL.64 [R1+0x2628], R6 ;  /* 0x0026280601007387 */ /* 0x004fe20000100a00 */
[----:B------:R0:W-:Y:S03]  /*409b0*/  STL.64 [R1+0x2620], R4 ;  /* 0x0026200401007387 */ /* 0x0001e60000100a00 */
[----:B------:R1:W-:Y:S01]  /*409c0*/  STL.64 [R1+0x2630], R8 ;  /* 0x0026300801007387 */ /* 0x0003e20000100a00 */
[----:B0-----:R-:W2:Y:S01]  /*409d0*/  LDL.LU R4, [R1+0x420] ;  /* 0x0004200001047983 */ /* 0x001ea20000300800 */
[----:B------:R-:W2:Y:S02]  /*409e0*/  LDL.LU R5, [R1+0x424] ;  /* 0x0004240001057983 */ /* 0x000ea40000300800 */
[----:B------:R-:W3:Y:S02]  /*409f0*/  LDL.LU R6, [R1+0x428] ;  /* 0x0004280001067983 */ /* 0x000ee40000300800 */
[----:B------:R-:W3:Y:S02]  /*40a00*/  LDL.LU R7, [R1+0x42c] ;  /* 0x00042c0001077983 */ /* 0x000ee40000300800 */
[----:B-1----:R-:W-:-:S02]  /*40a10*/  IMAD.MOV.U32 R8, RZ, RZ, R17 ;  /* 0x000000ffff087224 */ /* 0x002fc400078e0011 */
[----:B------:R-:W-:Y:S01]  /*40a20*/  IMAD.MOV.U32 R9, RZ, RZ, R16 ;  /* 0x000000ffff097224 */ /* 0x000fe200078e0010 */
[----:B------:R-:W2:Y:S04]  /*40a30*/  LDL R3, [R1+0x5a8] ;  /* 0x0005a80001037983 */ /* 0x000ea80000100800 */
[----:B----4-:R-:W0:Y:S04]  /*40a40*/  LDSM.16.MT88.4 R16, [R27+0x24000] ;  /* 0x024000001b10783b */ /* 0x010e280000004200 */
[----:B---3--:R-:W-:Y:S01]  /*40a50*/  STL.64 [R1+0x2640], R6 ;  /* 0x0026400601007387 */ /* 0x008fe20000100a00 */
[----:B--2---:R1:W-:Y:S03]  /*40a60*/  STL.64 [R1+0x2638], R4 ;  /* 0x0026380401007387 */ /* 0x0043e60000100a00 */
[----:B-1----:R-:W2:Y:S01]  /*40a70*/  LDL.LU R4, [R1+0x430] ;  /* 0x0004300001047983 */ /* 0x002ea20000300800 */
[----:B------:R-:W2:Y:S02]  /*40a80*/  LDL.LU R5, [R1+0x434] ;  /* 0x0004340001057983 */ /* 0x000ea40000300800 */
[----:B------:R-:W2:Y:S02]  /*40a90*/  LDL.LU R6, [R1+0x438] ;  /* 0x0004380001067983 */ /* 0x000ea40000300800 */
[----:B------:R-:W2:Y:S01]  /*40aa0*/  LDL.LU R7, [R1+0x43c] ;  /* 0x00043c0001077983 */ /* 0x000ea20000300800 */
[----:B0-----:R-:W-:Y:S01]  /*40ab0*/  STL.64 [R1+0x25e0], R18 ;  /* 0x0025e01201007387 */ /* 0x001fe20000100a00 */
[----:B------:R0:W-:Y:S02]  /*40ac0*/  STL.64 [R1+0x25d8], R16 ;  /* 0x0025d81001007387 */ /* 0x0001e40000100a00 */
[----:B0-----:R-:W-:-:S02]  /*40ad0*/  IMAD.MOV.U32 R16, RZ, RZ, R25 ;  /* 0x000000ffff107224 */ /* 0x001fc400078e0019 */
[----:B------:R-:W-:Y:S02]  /*40ae0*/  IMAD.MOV.U32 R17, RZ, RZ, R24 ;  /* 0x000000ffff117224 */ /* 0x000fe400078e0018 */
[----:B------:R-:W0:Y:S05]  /*40af0*/  LDSM.16.MT88.4 R24, [R27+0x24080] ;  /* 0x024080001b18783b */ /* 0x000e2a0000004200 */
[----:B------:R-:W-:Y:S01]  /*40b00*/  HMMA.16816.F32.BF16 R12, R12, R16, R20 ;  /* 0x000000100c0c723c */ /* 0x000fe20000041814 */
[----:B------:R-:W2:Y:S01]  /*40b10*/  LDL.LU.64 R22, [R1+0x2650] ;  /* 0x0026500001167983 */ /* 0x000ea20000300a00 */
[----:B------:R-:W2:Y:S02]  /*40b20*/  LDL.LU.64 R20, [R1+0x2648] ;  /* 0x0026480001147983 */ /* 0x000ea40000300a00 */
[----:B------:R-:W3:Y:S11]  /*40b30*/  LDL.LU R16, [R1+0x400] ;  /* 0x0004000001107983 */ /* 0x000ef60000300800 */
[----:B------:R-:W-:Y:S08]  /*40b40*/  @!UPT UIADD3 URZ, URZ, URZ, URZ ;  /* 0x0000003f3f3ff290 */ /* 0x000ff0000fffe03f */
[----:B------:R-:W-:Y:S01]  /*40b50*/  STL.64 [R1+0x3b0], R12 ;  /* 0x0003b00c01007387 */ /* 0x000fe20000100a00 */
[----:B------:R-:W-:Y:S02]  /*40b60*/  STL.64 [R1+0x3b8], R14 ;  /* 0x0003b80e01007387 */ /* 0x000fe40000100a00 */
[----:B------:R-:W3:Y:S02]  /*40b70*/  LDL.LU R17, [R1+0x404] ;  /* 0x0004040001117983 */ /* 0x000ee40000300800 */
[----:B------:R-:W3:Y:S01]  /*40b80*/  LDL.LU R18, [R1+0x408] ;  /* 0x0004080001127983 */ /* 0x000ee20000300800 */
[----:B------:R-:W3:Y:S04]  /*40b90*/  LDL.LU R19, [R1+0x40c] ;  /* 0x00040c0001137983 */ /* 0x000ee80000300800 */
[----:B------:R-:W1:Y:S04]  /*40ba0*/  LDSM.16.MT88.4 R12, [R3+0x24000] ;  /* 0x02400000030c783b */ /* 0x000e680000004200 */
[----:B0-----:R-:W-:Y:S01]  /*40bb0*/  STL.64 [R1+0x2560], R26 ;  /* 0x0025601a01007387 */ /* 0x001fe20000100a00 */
[----:B------:R0:W-:Y:S02]  /*40bc0*/  STL.64 [R1+0x2558], R24 ;  /* 0x0025581801007387 */ /* 0x0001e40000100a00 */
[----:B0-----:R-:W-:-:S02]  /*40bd0*/  IMAD.MOV.U32 R24, RZ, RZ, R29 ;  /* 0x000000ffff187224 */ /* 0x001fc400078e001d */
[----:B------:R-:W-:-:S05]  /*40be0*/  IMAD.MOV.U32 R25, RZ, RZ, R28 ;  /* 0x000000ffff197224 */ /* 0x000fca00078e001c */
[----:B------:R0:W-:Y:S04]  /*40bf0*/  STL.64 [R1+0x25e8], R24 ;  /* 0x0025e81801007387 */ /* 0x0001e80000100a00 */
[----:B0-----:R-:W4:Y:S01]  /*40c00*/  LDL.LU R24, [R1+0x3e0] ;  /* 0x0003e00001187983 */ /* 0x001f220000300800 */
[----:B------:R-:W4:Y:S02]  /*40c10*/  LDL.LU R25, [R1+0x3e4] ;  /* 0x0003e40001197983 */ /* 0x000f240000300800 */
[----:B------:R-:W2:Y:S02]  /*40c20*/  LDL.LU R26, [R1+0x3e8] ;  /* 0x0003e800011a7983 */ /* 0x000ea40000300800 */
[----:B------:R-:W2:Y:S02]  /*40c30*/  LDL.LU R27, [R1+0x3ec] ;  /* 0x0003ec00011b7983 */ /* 0x000ea40000300800 */
[----:B--2---:R-:W-:Y:S01]  /*40c40*/  STL.64 [R1+0x25f8], R26 ;  /* 0x0025f81a01007387 */ /* 0x004fe20000100a00 */
[----:B----4-:R-:W-:Y:S02]  /*40c50*/  STL.64 [R1+0x25f0], R24 ;  /* 0x0025f01801007387 */ /* 0x010fe40000100a00 */
[----:B-1----:R-:W-:Y:S02]  /*40c60*/  STL.64 [R1+0x24e8], R14 ;  /* 0x0024e80e01007387 */ /* 0x002fe40000100a00 */
[----:B------:R0:W-:Y:S02]  /*40c70*/  STL.64 [R1+0x24e0], R12 ;  /* 0x0024e00c01007387 */ /* 0x0001e40000100a00 */
[----:B0-----:R-:W2:Y:S01]  /*40c80*/  LDL.64 R12, [R1+0xb0] ;  /* 0x0000b000010c7983 */ /* 0x001ea20000100a00 */
[----:B------:R-:W-:-:S02]  /*40c90*/  IMAD.MOV.U32 R24, RZ, RZ, R11 ;  /* 0x000000ffff187224 */ /* 0x000fc400078e000b */
[----:B------:R-:W-:Y:S02]  /*40ca0*/  IMAD.MOV.U32 R25, RZ, RZ, R10 ;  /* 0x000000ffff197224 */ /* 0x000fe400078e000a */
[C---:B------:R-:W-:Y:S01]  /*40cb0*/  HMMA.16816.F32.BF16 R8, R20.reuse, R8, R4 ;  /* 0x000000081408723c */ /* 0x040fe20000041804 */
[----:B--2---:R0:W-:Y:S04]  /*40cc0*/  STL.64 [R1+0x2600], R12 ;  /* 0x0026000c01007387 */ /* 0x0041e80000100a00 */
[----:B0-----:R-:W2:Y:S01]  /*40cd0*/  LDL.LU R12, [R1+0x3f0] ;  /* 0x0003f000010c7983 */ /* 0x001ea20000300800 */
[----:B------:R-:W2:Y:S02]  /*40ce0*/  LDL.LU R13, [R1+0x3f4] ;  /* 0x0003f400010d7983 */ /* 0x000ea40000300800 */
[----:B------:R-:W2:Y:S02]  /*40cf0*/  LDL.LU R14, [R1+0x3f8] ;  /* 0x0003f800010e7983 */ /* 0x000ea40000300800 */
[----:B------:R-:W2:Y:S01]  /*40d00*/  LDL.LU R15, [R1+0x3fc] ;  /* 0x0003fc00010f7983 */ /* 0x000ea20000300800 */
[----:B------:R-:W4:Y:S01]  /*40d10*/  LDL.LU.64 R6, [R1+0x2640] ;  /* 0x0026400001067983 */ /* 0x000f220000300a00 */
[----:B------:R-:W4:Y:S11]  /*40d20*/  LDL.LU.64 R4, [R1+0x2638] ;  /* 0x0026380001047983 */ /* 0x000f360000300a00 */
[----:B------:R0:W-:Y:S02]  /*40d30*/  STL.64 [R1+0x430], R8 ;  /* 0x0004300801007387 */ /* 0x0001e40000100a00 */
[----:B------:R4:W-:Y:S01]  /*40d40*/  STL.64 [R1+0x438], R10 ;  /* 0x0004380a01007387 */ /* 0x0009e20000100a00 */
[----:B0-----:R-:W4:Y:S02]  /*40d50*/  LDL.LU.64 R8, [R1+0x2630] ;  /* 0x0026300001087983 */ /* 0x001f240000300a00 */
        /* <DEDUP_REMOVED lines=11> */
[----:B------:R0:W-:Y:S01]  /*40e10*/  STL.64 [R1+0x410], R4 ;  /* 0x0004100401007387 */ /* 0x0001e20000100a00 */
[----:B------:R-:W-:Y:S03]  /*40e20*/  STL.64 [R1+0x418], R6 ;  /* 0x0004180601007387 */ /* 0x000fe60000100a00 */
[----:B0-----:R-:W3:Y:S01]  /*40e30*/  LDL.LU.64 R4, [R1+0x2608] ;  /* 0x0026080001047983 */ /* 0x001ee20000300a00 */
[C---:B--2---:R-:W-:Y:S01]  /*40e40*/  HMMA.16816.F32.BF16 R24, R20.reuse, R24, R12 ;  /* 0x000000181418723c */ /* 0x044fe2000004180c */
[----:B------:R-:W-:Y:S02]  /*40e50*/  STL.64 [R1+0x25b8], R10 ;  /* 0x0025b80a01007387 */ /* 0x000fe40000100a00 */
[----:B------:R0:W-:Y:S02]  /*40e60*/  STL.64 [R1+0x25b0], R8 ;  /* 0x0025b00801007387 */ /* 0x0001e40000100a00 */
[----:B0-----:R-:W2:Y:S01]  /*40e70*/  LDL.LU R8, [R1+0x3d0] ;  /* 0x0003d00001087983 */ /* 0x001ea20000300800 */
[----:B------:R-:W2:Y:S02]  /*40e80*/  LDL.LU R9, [R1+0x3d4] ;  /* 0x0003d40001097983 */ /* 0x000ea40000300800 */
[----:B------:R-:W2:Y:S02]  /*40e90*/  LDL.LU R10, [R1+0x3d8] ;  /* 0x0003d800010a7983 */ /* 0x000ea40000300800 */
[----:B------:R-:W2:Y:S01]  /*40ea0*/  LDL.LU R11, [R1+0x3dc] ;  /* 0x0003dc00010b7983 */ /* 0x000ea20000300800 */
[----:B---3--:R-:W-:Y:S11]  /*40eb0*/  HMMA.16816.F32.BF16 R16, R20, R4, R16 ;  /* 0x000000041410723c */ /* 0x008ff60000041810 */
        /* <DEDUP_REMOVED lines=8> */
[----:B------:R-:W-:Y:S01]  /*40f40*/  STL.64 [R1+0x25c0], R4 ;  /* 0x0025c00401007387 */ /* 0x000fe20000100a00 */
[----:B------:R-:W3:Y:S02]  /*40f50*/  LDL.LU.64 R12, [R1+0x2600] ;  /* 0x00260000010c7983 */ /* 0x000ee40000300a00 */
[----:B------:R-:W-:Y:S02]  /*40f60*/  STL.64 [R1+0x3f0], R24 ;  /* 0x0003f01801007387 */ /* 0x000fe40000100a00 */
[----:B------:R0:W-:Y:S02]  /*40f70*/  STL.64 [R1+0x3f8], R26 ;  /* 0x0003f81a01007387 */ /* 0x0001e40000100a00 */
[----:B0-----:R-:W4:Y:S01]  /*40f80*/  LDL.LU.64 R26, [R1+0x25f8] ;  /* 0x0025f800011a7983 */ /* 0x001f220000300a00 */
[----:B------:R-:W4:Y:S02]  /*40f90*/  LDL.LU.64 R24, [R1+0x25f0] ;  /* 0x0025f00001187983 */ /* 0x000f240000300a00 */
[----:B------:R-:W-:-:S02]  /*40fa0*/  IMAD.MOV.U32 R4, RZ, RZ, R2 ;  /* 0x000000ffff047224 */ /* 0x000fc400078e0002 */
[----:B------:R-:W-:-:S07]  /*40fb0*/  IMAD.MOV.U32 R5, RZ, RZ, R0 ;  /* 0x000000ffff057224 */ /* 0x000fce00078e0000 */
[C---:B----4-:R-:W-:Y:S01]  /*40fc0*/  HMMA.16816.F32.BF16 R4, R20.reuse, R4, R24 ;  /* 0x000000041404723c */ /* 0x050fe20000041818 */
[----:B------:R-:W2:Y:S11]  /*40fd0*/  LDL.LU.64 R24, [R1+0x25e8] ;  /* 0x0025e80001187983 */ /* 0x000eb60000300a00 */
[----:B------:R-:W-:Y:S11]  /*40fe0*/  @!UPT UIADD3 URZ, URZ, URZ, URZ ;  /* 0x0000003f3f3ff290 */ /* 0x000ff6000fffe03f */
[----:B------:R0:W-:Y:S01]  /*40ff0*/  STL.64 [R1+0x3e0], R4 ;  /* 0x0003e00401007387 */ /* 0x0001e20000100a00 */
[----:B------:R1:W-:Y:S03]  /*41000*/  STL.64 [R1+0x3e8], R6 ;  /* 0x0003e80601007387 */ /* 0x0003e60000100a00 */
[----:B0-----:R-:W4:Y:S01]  /*41010*/  LDL.LU R4, [R1+0x390] ;  /* 0x0003900001047983 */ /* 0x001f220000300800 */
[C---:B--2---:R-:W-:Y:S11]  /*41020*/  HMMA.16816.F32.BF16 R8, R20.reuse, R24, R8 ;  /* 0x000000181408723c */ /* 0x044ff60000041808 */
[----:B------:R-:W-:Y:S11]  /*41030*/  @!UPT UIADD3 URZ, URZ, URZ, URZ ;  /* 0x0000003f3f3ff290 */ /* 0x000ff6000fffe03f */
[----:B------:R-:W-:Y:S01]  /*41040*/  @!UPT UIADD3 URZ, URZ, URZ, URZ ;  /* 0x0000003f3f3ff290 */ /* 0x000fe2000fffe03f */
[----:B------:R-:W-:Y:S01]  /*41050*/  STL.64 [R1+0x3d0], R8 ;  /* 0x0003d00801007387 */ /* 0x000fe20000100a00 */
[----:B------:R-:W-:Y:S02]  /*41060*/  STL.64 [R1+0x3d8], R10 ;  /* 0x0003d80a01007387 */ /* 0x000fe40000100a00 */
[----:B------:R-:W4:Y:S02]  /*41070*/  LDL.LU R5, [R1+0x394] ;  /* 0x0003940001057983 */ /* 0x000f240000300800 */
[----:B-1----:R-:W2:Y:S01]  /*41080*/  LDL.LU R6, [R1+0x398] ;  /* 0x0003980001067983 */ /* 0x002ea20000300800 */
[----:B------:R-:W2:Y:S04]  /*41090*/  LDL.LU R7, [R1+0x39c] ;  /* 0x00039c0001077983 */ /* 0x000ea80000300800 */
[----:B--2---:R-:W-:Y:S01]  /*410a0*/  STL.64 [R1+0x25d0], R6 ;  /* 0x0025d00601007387 */ /* 0x004fe20000100a00 */
[----:B----4-:R0:W-:Y:S03]  /*410b0*/  STL.64 [R1+0x25c8], R4 ;  /* 0x0025c80401007387 */ /* 0x0101e60000100a00 */
[----:B0-----:R-:W2:Y:S01]  /*410c0*/  LDL.LU R4, [R1+0x3a0] ;  /* 0x0003a00001047983 */ /* 0x001ea20000300800 */
[----:B------:R-:W2:Y:S02]  /*410d0*/  LDL.LU R5, [R1+0x3a4] ;  /* 0x0003a40001057983 */ /* 0x000ea40000300800 */
[----:B------:R-:W2:Y:S02]  /*410e0*/  LDL.LU R6, [R1+0x3a8] ;  /* 0x0003a80001067983 */ /* 0x000ea40000300800 */
[----:B------:R-:W2:Y:S01]  /*410f0*/  LDL.LU R7, [R1+0x3ac] ;  /* 0x0003ac0001077983 */ /* 0x000ea20000300800 */
[----:B------:R-:W4:Y:S01]  /*41100*/  LDL.64 R8, [R1+0x10] ;  /* 0x0000100001087983 */ /* 0x000f220000100a00 */
[----:B------:R0:W-:Y:S03]  /*41110*/  STL.64 [R1+0x2570], R24 ;  /* 0x0025701801007387 */ /* 0x0001e60000100a00 */
[----:B0-----:R-:W2:Y:S04]  /*41120*/  LDL.64 R24, [R1+0xd0] ;  /* 0x0000d00001187983 */ /* 0x001ea80000100a00 */
[----:B--2---:R0:W-:Y:S04]  /*41130*/  STL.64 [R1+0x2580], R24 ;  /* 0x0025801801007387 */ /* 0x0041e80000100a00 */
[----:B0-----:R-:W2:Y:S01]  /*41140*/  LDL.64 R24, [R1+0xe0] ;  /* 0x0000e00001187983 */ /* 0x001ea20000100a00 */
[----:B---3--:R-:W-:Y:S03]  /*41150*/  HMMA.16816.F32.BF16 R20, R20, R12, R16 ;  /* 0x0000000c1414723c */ /* 0x008fe60000041810 */
[----:B--2---:R0:W-:Y:S04]  /*41160*/  STL.64 [R1+0x2598], R24 ;  /* 0x0025981801007387 */ /* 0x0041e80000100a00 */
        /* <DEDUP_REMOVED lines=12> */
[----:B------:R0:W-:Y:S02]  /*41230*/  STL.64 [R1+0x2578], R12 ;  /* 0x0025780c01007387 */ /* 0x0001e40000100a00 */
[----:B0-----:R-:W2:Y:S01]  /*41240*/  LDL.LU R12, [R1+0x350] ;  /* 0x00035000010c7983 */ /* 0x001ea20000300800 */
[----:B------:R-:W-:Y:S02]  /*41250*/  STL.64 [R1+0x330], R20 ;  /* 0x0003301401007387 */ /* 0x000fe40000100a00 */
[----:B------:R-:W-:Y:S02]  /*41260*/  STL.64 [R1+0x338], R22 ;  /* 0x0003381601007387 */ /* 0x000fe40000100a00 */
        /* <DEDUP_REMOVED lines=8> */
[----:B------:R-:W2:Y:S01]  /*412f0*/  LDL.LU R15, [R1+0x36c] ;  /* 0x00036c00010f7983 */ /* 0x000ea20000300800 */
        /* <DEDUP_REMOVED lines=17> */
[----:B------:R1:W-:Y:S03]  /*41410*/  STL.64 [R1+0x398], R6 ;  /* 0x0003980601007387 */ /* 0x0003e60000100a00 */
[----:B0-----:R-:W4:Y:S01]  /*41420*/  LDL.LU.64 R4, [R1+0x25c0] ;  /* 0x0025c00001047983 */ /* 0x001f220000300a00 */
[----:B-1----:R-:W-:Y:S02]  /*41430*/  IMAD.MOV.U32 R7, RZ, RZ, R8 ;  /* 0x000000ffff077224 */ /* 0x002fe400078e0008 */
        /* <DEDUP_REMOVED lines=8> */
[----:B0-----:R-:W4:Y:S01]  /*414c0*/  LDL.LU.64 R26, [R1+0x25a8] ;  /* 0x0025a800011a7983 */ /* 0x001f220000300a00 */
[----:B------:R-:W4:Y:S02]  /*414d0*/  LDL.LU.64 R24, [R1+0x25a0] ;  /* 0x0025a00001187983 */ /* 0x000f240000300a00 */
[----:B------:R-:W-:Y:S02]  /*414e0*/  STL.64 [R1+0x2538], R10 ;  /* 0x0025380a01007387 */ /* 0x000fe40000100a00 */
        /* <DEDUP_REMOVED lines=10> */
[----:B0-----:R-:W4:Y:S01]  /*41590*/  LDL.LU.64 R24, [R1+0x2598] ;  /* 0x0025980001187983 */ /* 0x001f220000300a00 */
[----:B------:R-:W-:Y:S01]  /*415a0*/  STL.64 [R1+0x2528], R4 ;  /* 0x0025280401007387 */ /* 0x000fe20000100a00 */
[C---:B----4-:R-:W-:Y:S01]  /*415b0*/  HMMA.16816.F32.BF16 R12, R16.reuse, R24, R12 ;  /* 0x00000018100c723c */ /* 0x050fe2000004180c */
[----:B------:R-:W-:Y:S02]  /*415c0*/  IMAD.MOV.U32 R2, RZ, RZ, R24 ;  /* 0x000000ffff027224 */ /* 0x000fe400078e0018 */
[----:B------:R-:W-:Y:S11]  /*415d0*/  IMAD.MOV.U32 R0, RZ, RZ, R25 ;  /* 0x000000ffff007224 */ /* 0x000ff600078e0019 */
[----:B------:R-:W-:Y:S09]  /*415e0*/  @!UPT UIADD3 URZ, URZ, URZ, URZ ;  /* 0x0000003f3f3ff290 */ /* 0x000ff2000fffe03f */
[----:B------:R-:W-:Y:S01]  /*415f0*/  STL.64 [R1+0x360], R12 ;  /* 0x0003600c01007387 */ /* 0x000fe20000100a00 */
[----:B------:R0:W-:Y:S03]  /*41600*/  STL.64 [R1+0x368], R14 ;  /* 0x0003680e01007387 */ /* 0x0001e60000100a00 */
[----:B0-----:R-:W4:Y:S01]  /*41610*/  LDL.LU.64 R14, [R1+0x2590] ;  /* 0x00259000010e7983 */ /* 0x001f220000300a00 */
[----:B------:R-:W4:Y:S02]  /*41620*/  LDL.LU.64 R12, [R1+0x2588] ;  /* 0x00258800010c7983 */ /* 0x000f240000300a00 */
[----:B------:R-:W4:Y:S02]  /*41630*/  LDL.LU.64 R24, [R1+0x2580] ;  /* 0x0025800001187983 */ /* 0x000f240000300a00 */
[C---:B----4-:R-:W-:Y:S01]  /*41640*/  HMMA.16816.F32.BF16 R12, R16.reuse, R24, R12 ;  /* 0x00000018100c723c */ /* 0x050fe2000004180c */
[----:B------:R-:W-:Y:S11]  /*41650*/  IMAD.MOV.U32 R3, RZ, RZ, R25 ;  /* 0x000000ffff037224 */ /* 0x000ff600078e0019 */
[----:B------:R-:W-:Y:S11]  /*41660*/  @!UPT UIADD3 URZ, URZ, URZ, URZ ;  /* 0x0000003f3f3ff290 */ /* 0x000ff6000fffe03f */
[----:B------:R0:W-:Y:S01]  /*41670*/  STL.64 [R1+0x350], R12 ;  /* 0x0003500c01007387 */ /* 0x0001e20000100a00 */
[----:B------:R1:W-:Y:S03]  /*41680*/  STL.64 [R1+0x358], R14 ;  /* 0x0003580e01007387 */ /* 0x0003e60000100a00 */
[----:B0-----:R-:W2:Y:S01]  /*41690*/  LDL.LU.64 R12, [R1+0x2578] ;  /* 0x00257800010c7983 */ /* 0x001ea20000300a00 */
[----:B-1----:R-:W-:Y:S02]  /*416a0*/  IMAD.MOV.U32 R14, RZ, RZ, R24 ;  /* 0x000000ffff0e7224 */ /* 0x002fe400078e0018 */
[----:B------:R-:W3:Y:S02]  /*416b0*/  LDL.LU.64 R24, [R1+0x2570] ;  /* 0x0025700001187983 */ /* 0x000ee40000300a00 */
[C---:B---3--:R-:W-:Y:S08]  /*416c0*/  HMMA.16816.F32.BF16 R24, R16.reuse, R24, R20 ;  /* 0x000000181018723c */ /* 0x048ff00000041814 */
[----:B--2---:R-:W-:Y:S01]  /*416d0*/  HMMA.16816.F32.BF16 R16, R16, R12, R8 ;  /* 0x0000000c1010723c */ /* 0x004fe20000041808 */
[----:B------:R-:W2:Y:S06]  /*416e0*/  LDL.LU.64 R20, [R1+0x2568] ;  /* 0x0025680001147983 */ /* 0x000eac0000300a00 */
[----:B------:R-:W-:-:S02]  /*416f0*/  IMAD.MOV.U32 R8, RZ, RZ, R7 ;  /* 0x000000ffff087224 */ /* 0x000fc400078e0007 */
[----:B------:R-:W-:-:S06]  /*41700*/  IMAD.MOV.U32 R9, RZ, RZ, R6 ;  /* 0x000000ffff097224 */ /* 0x000fcc00078e0006 */
[----:B------:R-:W-:Y:S01]  /*41710*/  STL.64 [R1+0x340], R24 ;  /* 0x0003401801007387 */ /* 0x000fe20000100a00 */
[----:B------:R0:W-:Y:S03]  /*41720*/  STL.64 [R1+0x348], R26 ;  /* 0x0003481a01007387 */ /* 0x0001e60000100a00 */
[----:B0-----:R-:W2:Y:S01]  /*41730*/  LDL.LU.64 R26, [R1+0x2560] ;  /* 0x00256000011a7983 */ /* 0x001ea20000300a00 */
[----:B------:R-:W2:Y:S03]  /*41740*/  LDL.LU.64 R24, [R1+0x2558] ;  /* 0x0025580001187983 */ /* 0x000ea60000300a00 */
[----:B------:R-:W-:Y:S02]  /*41750*/  STL.64 [R1+0x290], R16 ;  /* 0x0002901001007387 */ /* 0x000fe40000100a00 */
[----:B------:R-:W-:Y:S01]  /*41760*/  STL.64 [R1+0x298], R18 ;  /* 0x0002981201007387 */ /* 0x000fe20000100a00 */
[----:B------:R0:W-:Y:S04]  /*41770*/  STL.64 [R1+0x2550], R8 ;  /* 0x0025500801007387 */ /* 0x0001e80000100a00 */
        /* <DEDUP_REMOVED lines=8> */
[----:B------:R-:W-:-:S02]  /*41800*/  IMAD.MOV.U32 R16, RZ, RZ, R14 ;  /* 0x000000ffff107224 */ /* 0x000fc400078e000e */
[----:B------:R-:W-:Y:S01]  /*41810*/  IMAD.MOV.U32 R17, RZ, RZ, R3 ;  /* 0x000000ffff117224 */ /* 0x000fe200078e0003 */
[----:B----4-:R-:W-:Y:S01]  /*41820*/  STL.64 [R1+0x2548], R6 ;  /* 0x0025480601007387 */ /* 0x010fe20000100a00 */
[----:B---3--:R0:W-:Y:S03]  /*41830*/  STL.64 [R1+0x2540], R4 ;  /* 0x0025400401007387 */ /* 0x0081e60000100a00 */
[----:B0-----:R-:W3:Y:S01]  /*41840*/  LDL.LU R4, [R1+0x270] ;  /* 0x0002700001047983 */ /* 0x001ee20000300800 */
[----:B------:R-:W3:Y:S02]  /*41850*/  LDL.LU R5, [R1+0x274] ;  /* 0x0002740001057983 */ /* 0x000ee40000300800 */
[----:B------:R-:W3:Y:S02]  /*41860*/  LDL.LU R6, [R1+0x278] ;  /* 0x0002780001067983 */ /* 0x000ee40000300800 */
[----:B------:R-:W3:Y:S01]  /*41870*/  LDL.LU R7, [R1+0x27c] ;  /* 0x00027c0001077983 */ /* 0x000ee20000300800 */
[----:B------:R0:W-:Y:S02]  /*41880*/  STL.64 [R1+0x2508], R16 ;  /* 0x0025081001007387 */ /* 0x0001e40000100a00 */
[----:B0-----:R-:W-:-:S02]  /*41890*/  IMAD.MOV.U32 R16, RZ, RZ, R2 ;  /* 0x000000ffff107224 */ /* 0x001fc400078e0002 */
[----:B------:R-:W-:-:S05]  /*418a0*/  IMAD.MOV.U32 R17, RZ, RZ, R0 ;  /* 0x000000ffff117224 */ /* 0x000fca00078e0000 */
[----:B------:R0:W-:Y:S04]  /*418b0*/  STL.64 [R1+0x2520], R16 ;  /* 0x0025201001007387 */ /* 0x0001e80000100a00 */
[----:B0-----:R-:W4:Y:S01]  /*418c0*/  LDL.LU R16, [R1+0x250] ;  /* 0x0002500001107983 */ /* 0x001f220000300800 */
[----:B------:R-:W4:Y:S02]  /*418d0*/  LDL.LU R17, [R1+0x254] ;  /* 0x0002540001117983 */ /* 0x000f240000300800 */
[----:B------:R-:W4:Y:S02]  /*418e0*/  LDL.LU R18, [R1+0x258] ;  /* 0x0002580001127983 */ /* 0x000f240000300800 */
[----:B------:R-:W4:Y:S01]  /*418f0*/  LDL.LU R19, [R1+0x25c] ;  /* 0x00025c0001137983 */ /* 0x000f220000300800 */
[----:B------:R0:W-:Y:S04]  /*41900*/  STL.64 [R1+0x24f0], R12 ;  /* 0x0024f00c01007387 */ /* 0x0001e80000100a00 */
[----:B0-----:R-:W3:Y:S01]  /*41910*/  LDL.LU.64 R12, [R1+0xc0] ;  /* 0x0000c000010c7983 */ /* 0x001ee20000300a00 */
[C---:B--2---:R-:W-:Y:S03]  /*41920*/  HMMA.16816.F32.BF16 R8, R24.reuse, R20, R8 ;  /* 0x000000141808723c */ /* 0x044fe60000041808 */
[----:B---3--:R0:W-:Y:S04]  /*41930*/  STL.64 [R1+0x2500], R12 ;  /* 0x0025000c01007387 */ /* 0x0081e80000100a00 */
        /* <DEDUP_REMOVED lines=10> */
[----:B------:R0:W-:Y:S01]  /*419e0*/  STL.64 [R1+0x280], R8 ;  /* 0x0002800801007387 */ /* 0x0001e20000100a00 */
[----:B------:R-:W-:Y:S03]  /*419f0*/  STL.64 [R1+0x288], R10 ;  /* 0x0002880a01007387 */ /* 0x000fe60000100a00 */
[----:B0-----:R-:W3:Y:S01]  /*41a00*/  LDL.LU.64 R8, [R1+0x2550] ;  /* 0x0025500001087983 */ /* 0x001ee20000300a00 */
[----:B------:R0:W-:Y:S03]  /*41a10*/  STL.64 [R1+0x24f8], R20 ;  /* 0x0024f81401007387 */ /* 0x0001e60000100a00 */
[----:B0-----:R-:W2:Y:S01]  /*41a20*/  LDL.LU R20, [R1+0x220] ;  /* 0x0002200001147983 */ /* 0x001ea20000300800 */
[----:B------:R-:W2:Y:S02]  /*41a30*/  LDL.LU R21, [R1+0x224] ;  /* 0x0002240001157983 */ /* 0x000ea40000300800 */
[----:B------:R-:W2:Y:S02]  /*41a40*/  LDL.LU R22, [R1+0x228] ;  /* 0x0002280001167983 */ /* 0x000ea40000300800 */
[----:B------:R-:W2:Y:S01]  /*41a50*/  LDL.LU R23, [R1+0x22c] ;  /* 0x00022c0001177983 */ /* 0x000ea20000300800 */
[C---:B---3--:R-:W-:Y:S01]  /*41a60*/  HMMA.16816.F32.BF16 R8, R24.reuse, R8, R4 ;  /* 0x000000081808723c */ /* 0x048fe20000041804 */
[----:B------:R-:W3:Y:S01]  /*41a70*/  LDL.LU.64 R6, [R1+0x2548] ;  /* 0x0025480001067983 */ /* 0x000ee20000300a00 */
[----:B------:R-:W3:Y:S11]  /*41a80*/  LDL.LU.64 R4, [R1+0x2540] ;  /* 0x0025400001047983 */ /* 0x000ef60000300a00 */
[----:B------:R-:W-:Y:S10]  /*41a90*/  @!UPT UIADD3 URZ, URZ, URZ, URZ ;  /* 0x0000003f3f3ff290 */ /* 0x000ff4000fffe03f */
        /* <DEDUP_REMOVED lines=8> */
[----:B------:R-:W-:Y:S03]  /*41b20*/  STL.64 [R1+0x268], R6 ;  /* 0x0002680601007387 */ /* 0x000fe60000100a00 */
[----:B0-----:R-:W4:Y:S01]  /*41b30*/  LDL.LU.64 R4, [R1+0x2528] ;  /* 0x0025280001047983 */ /* 0x001f220000300a00 */
[----:B--2---:R-:W-:Y:S02]  /*41b40*/  STL.64 [R1+0x24c8], R10 ;  /* 0x0024c80a01007387 */ /* 0x004fe40000100a00 */
        /* <DEDUP_REMOVED lines=9> */
[----:B------:R1:W-:Y:S03]  /*41be0*/  STL.64 [R1+0x258], R18 ;  /* 0x0002581201007387 */ /* 0x0003e60000100a00 */
[----:B0-----:R-:W1:Y:S02]  /*41bf0*/  LDL.LU.64 R16, [R1+0x2520] ;  /* 0x0025200001107983 */ /* 0x001e640000300a00 */
[C---:B-1----:R-:W-:Y:S02]  /*41c00*/  HMMA.16816.F32.BF16 R16, R24.reuse, R16, R12 ;  /* 0x000000101810723c */ /* 0x042fe4000004180c */
[----:B------:R-:W3:Y:S01]  /*41c10*/  LDL.LU.64 R14, [R1+0x2518] ;  /* 0x00251800010e7983 */ /* 0x000ee20000300a00 */
[----:B------:R-:W3:Y:S11]  /*41c20*/  LDL.LU.64 R12, [R1+0x2510] ;  /* 0x00251000010c7983 */ /* 0x000ef60000300a00 */
[----:B------:R-:W-:Y:S09]  /*41c30*/  @!UPT UIADD3 URZ, URZ, URZ, URZ ;  /* 0x0000003f3f3ff290 */ /* 0x000ff2000fffe03f */
[----:B------:R0:W-:Y:S01]  /*41c40*/  STL.64 [R1+0x240], R16 ;  /* 0x0002401001007387 */ /* 0x0001e20000100a00 */
[----:B------:R3:W-:Y:S03]  /*41c50*/  STL.64 [R1+0x248], R18 ;  /* 0x0002481201007387 */ /* 0x0007e60000100a00 */
[----:B0-----:R-:W3:Y:S02]  /*41c60*/  LDL.LU.64 R16, [R1+0x2508] ;  /* 0x0025080001107983 */ /* 0x001ee40000300a00 */
[C---:B---3--:R-:W-:Y:S02]  /*41c70*/  HMMA.16816.F32.BF16 R16, R24.reuse, R16, R12 ;  /* 0x000000101810723c */ /* 0x048fe4000004180c */
[----:B------:R-:W3:Y:S11]  /*41c80*/  LDL.LU.64 R12, [R1+0x2500] ;  /* 0x00250000010c7983 */ /* 0x000ef60000300a00 */
[----:B------:R-:W-:Y:S10]  /*41c90*/  @!UPT UIADD3 URZ, URZ, URZ, URZ ;  /* 0x0000003f3f3ff290 */ /* 0x000ff4000fffe03f */
[----:B------:R0:W-:Y:S01]  /*41ca0*/  STL.64 [R1+0x230], R16 ;  /* 0x0002301001007387 */ /* 0x0001e20000100a00 */
[----:B------:R1:W-:Y:S03]  /*41cb0*/  STL.64 [R1+0x238], R18 ;  /* 0x0002381201007387 */ /* 0x0003e60000100a00 */
[----:B0-----:R-:W4:Y:S01]  /*41cc0*/  LDL.LU R16, [R1+0x1f0] ;  /* 0x0001f00001107983 */ /* 0x001f220000300800 */
[----:B------:R-:W4:Y:S02]  /*41cd0*/  LDL.LU R17, [R1+0x1f4] ;  /* 0x0001f40001117983 */ /* 0x000f240000300800 */
[----:B-1----:R-:W4:Y:S02]  /*41ce0*/  LDL.LU R18, [R1+0x1f8] ;  /* 0x0001f80001127983 */ /* 0x002f240000300800 */
[----:B------:R-:W4:Y:S01]  /*41cf0*/  LDL.LU R19, [R1+0x1fc] ;  /* 0x0001fc0001137983 */ /* 0x000f220000300800 */
[----:B---3--:R-:W-:Y:S01]  /*41d00*/  HMMA.16816.F32.BF16 R20, R24, R12, R20 ;  /* 0x0000000c1814723c */ /* 0x008fe20000041814 */
[----:B------:R-:W-:-:S02]  /*41d10*/  IMAD.MOV.U32 R2, RZ, RZ, R12 ;  /* 0x000000ffff027224 */ /* 0x000fc400078e000c */
[----:B------:R-:W-:Y:S11]  /*41d20*/  IMAD.MOV.U32 R0, RZ, RZ, R13 ;  /* 0x000000ffff007224 */ /* 0x000ff600078e000d */
[----:B------:R-:W-:Y:S09]  /*41d30*/  @!UPT UIADD3 URZ, URZ, URZ, URZ ;  /* 0x0000003f3f3ff290 */ /* 0x000ff2000fffe03f */
[----:B------:R0:W-:Y:S01]  /*41d40*/  STL.64 [R1+0x220], R20 ;  /* 0x0002201401007387 */ /* 0x0001e20000100a00 */
[----:B------:R-:W-:Y:S03]  /*41d50*/  STL.64 [R1+0x228], R22 ;  /* 0x0002281601007387 */ /* 0x000fe60000100a00 */
[----:B0-----:R-:W4:Y:S01]  /*41d60*/  LDL.LU.64 R20, [R1+0x24f8] ;  /* 0x0024f80001147983 */ /* 0x001f220000300a00 */
[----:B------:R-:W2:Y:S02]  /*41d70*/  LDL.LU.64 R12, [R1+0x24f0] ;  /* 0x0024f000010c7983 */ /* 0x000ea40000300a00 */
[----:B------:R-:W4:Y:S01]  /*41d80*/  LDL.LU.64 R14, [R1+0x24e8] ;  /* 0x0024e800010e7983 */ /* 0x000f220000300a00 */
[----:B--2---:R-:W-:Y:S01]  /*41d90*/  HMMA.16816.F32.BF16 R8, R24, R12, R8 ;  /* 0x0000000c1808723c */ /* 0x004fe20000041808 */
[----:B------:R-:W-:Y:S11]  /*41da0*/  IMAD.MOV.U32 R28, RZ, RZ, R13 ;  /* 0x000000ffff1c7224 */ /* 0x000ff600078e000d */
[----:B------:R-:W-:Y:S11]  /*41db0*/  @!UPT UIADD3 URZ, URZ, URZ, URZ ;  /* 0x0000003f3f3ff290 */ /* 0x000ff6000fffe03f */
[----:B------:R0:W-:Y:S01]  /*41dc0*/  STL.64 [R1+0x110], R8 ;  /* 0x0001100801007387 */ /* 0x0001e20000100a00 */
[----:B------:R-:W-:Y:S02]  /*41dd0*/  STL.64 [R1+0x118], R10 ;  /* 0x0001180a01007387 */ /* 0x000fe40000100a00 */
[----:B------:R-:W4:Y:S02]  /*41de0*/  LDL.LU.64 R12, [R1+0x24e0] ;  /* 0x0024e000010c7983 */ /* 0x000f240000300a00 */
[----:B------:R-:W2:Y:S01]  /*41df0*/  LDL R26, [R1+0xc8] ;  /* 0x0000c800011a7983 */ /* 0x000ea20000100800 */
[----:B------:R-:W2:Y:S01]  /*41e00*/  LDL R27, [R1+0xcc] ;  /* 0x0000cc00011b7983 */ /* 0x000ea20000100800 */
[----:B------:R-:W-:Y:S02]  /*41e10*/  IMAD.MOV.U32 R24, RZ, RZ, R2 ;  /* 0x000000ffff187224 */ /* 0x000fe400078e0002 */
[----:B------:R-:W-:Y:S01]  /*41e20*/  IMAD.MOV.U32 R25, RZ, RZ, R0 ;  /* 0x000000ffff197224 */ /* 0x000fe200078e0000 */
[----:B0-----:R-:W3:Y:S04]  /*41e30*/  LDL.LU.64 R8, [R1+0x10] ;  /* 0x0000100001087983 */ /* 0x001ee80000300a00 */
[----:B--2---:R-:W-:Y:S01]  /*41e40*/  STL.64 [R1+0x2480], R26 ;  /* 0x0024801a01007387 */ /* 0x004fe20000100a00 */
[----:B------:R0:W-:Y:S03]  /*41e50*/  STL.64 [R1+0x2478], R24 ;  /* 0x0024781801007387 */ /* 0x0001e60000100a00 */
[----:B0-----:R-:W2:Y:S04]  /*41e60*/  LDL.LU.64 R24, [R1+0xd0] ;  /* 0x0000d00001187983 */ /* 0x001ea80000300a00 */
[----:B--2---:R0:W-:Y:S04]  /*41e70*/  STL.64 [R1+0x2490], R24 ;  /* 0x0024901801007387 */ /* 0x0041e80000100a00 */
[----:B0-----:R-:W2:Y:S04]  /*41e80*/  LDL.LU.64 R24, [R1+0xe0] ;  /* 0x0000e00001187983 */ /* 0x001ea80000300a00 */
[----:B--2---:R0:W-:Y:S04]  /*41e90*/  STL.64 [R1+0x24a8], R24 ;  /* 0x0024a81801007387 */ /* 0x0041e80000100a00 */
[----:B0-----:R-:W2:Y:S01]  /*41ea0*/  LDL.LU R24, [R1+0x1c0] ;  /* 0x0001c00001187983 */ /* 0x001ea20000300800 */
[----:B------:R-:W2:Y:S02]  /*41eb0*/  LDL.LU R25, [R1+0x1c4] ;  /* 0x0001c40001197983 */ /* 0x000ea40000300800 */
[----:B------:R-:W2:Y:S02]  /*41ec0*/  LDL.LU R26, [R1+0x1c8] ;  /* 0x0001c800011a7983 */ /* 0x000ea40000300800 */
[----:B------:R-:W2:Y:S01]  /*41ed0*/  LDL.LU R27, [R1+0x1cc] ;  /* 0x0001cc00011b7983 */ /* 0x000ea20000300800 */
[----:B----4-:R-:W-:Y:S01]  /*41ee0*/  HMMA.16816.F32.BF16 R16, R12, R20, R16 ;  /* 0x000000140c10723c */ /* 0x010fe20000041810 */
[----:B--2---:R-:W-:Y:S01]  /*41ef0*/  STL.64 [R1+0x24b8], R26 ;  /* 0x0024b81a01007387 */ /* 0x004fe20000100a00 */
[----:B------:R0:W-:Y:S03]  /*41f00*/  STL.64 [R1+0x24b0], R24 ;  /* 0x0024b01801007387 */ /* 0x0001e60000100a00 */
[----:B0-----:R-:W2:Y:S01]  /*41f10*/  LDL.LU R24, [R1+0x1d0] ;  /* 0x0001d00001187983 */ /* 0x001ea20000300800 */
[----:B------:R-:W2:Y:S02]  /*41f20*/  LDL.LU R25, [R1+0x1d4] ;  /* 0x0001d40001197983 */ /* 0x000ea40000300800 */
[----:B------:R-:W4:Y:S02]  /*41f30*/  LDL.LU R26, [R1+0x1d8] ;  /* 0x0001d800011a7983 */ /* 0x000f240000300800 */
[----:B------:R-:W4:Y:S02]  /*41f40*/  LDL.LU R27, [R1+0x1dc] ;  /* 0x0001dc00011b7983 */ /* 0x000f240000300800 */
[----:B----4-:R-:W-:Y:S01]  /*41f50*/  STL.64 [R1+0x24d8], R26 ;  /* 0x0024d81a01007387 */ /* 0x010fe20000100a00 */
[----:B--2---:R0:W-:Y:S03]  /*41f60*/  STL.64 [R1+0x24d0], R24 ;  /* 0x0024d01801007387 */ /* 0x0041e60000100a00 */
[----:B0-----:R-:W3:Y:S01]  /*41f70*/  LDL.LU R24, [R1+0x1e0] ;  /* 0x0001e00001187983 */ /* 0x001ee20000300800 */
[----:B------:R-:W3:Y:S02]  /*41f80*/  LDL.LU R25, [R1+0x1e4] ;  /* 0x0001e40001197983 */ /* 0x000ee40000300800 */
[----:B------:R-:W3:Y:S02]  /*41f90*/  LDL.LU R26, [R1+0x1e8] ;  /* 0x0001e800011a7983 */ /* 0x000ee40000300800 */
[----:B------:R-:W3:Y:S02]  /*41fa0*/  LDL.LU R27, [R1+0x1ec] ;  /* 0x0001ec00011b7983 */ /* 0x000ee40000300800 */
[----:B------:R-:W-:Y:S01]  /*41fb0*/  STL.64 [R1+0x1f0], R16 ;  /* 0x0001f01001007387 */ /* 0x000fe20000100a00 */
[----:B------:R-:W-:Y:S02]  /*41fc0*/  STL.64 [R1+0x1f8], R18 ;  /* 0x0001f81201007387 */ /* 0x000fe40000100a00 */
[----:B------:R-:W2:Y:S02]  /*41fd0*/  LDL R23, [R1+0x5a8] ;  /* 0x0005a80001177983 */ /* 0x000ea40000100800 */
[----:B------:R-:W-:-:S02]  /*41fe0*/  IMAD.MOV.U32 R6, RZ, RZ, R20 ;  /* 0x000000ffff067224 */ /* 0x000fc400078e0014 */
[----:B------:R-:W-:Y:S01]  /*41ff0*/  IMAD.MOV.U32 R0, RZ, RZ, R21 ;  /* 0x000000ffff007224 */ /* 0x000fe200078e0015 */
[----:B--2---:R0:W-:Y:S01]  /*42000*/  STL [R1+0x2488], R23 ;  /* 0x0024881701007387 */ /* 0x0041e20000100800 */
[----:B------:R-:W2:Y:S02]  /*42010*/  LDL.LU R20, [R1+0x1a0] ;  /* 0x0001a00001147983 */ /* 0x000ea40000300800 */
[----:B------:R-:W2:Y:S02]  /*42020*/  LDL.LU R21, [R1+0x1a4] ;  /* 0x0001a40001157983 */ /* 0x000ea40000300800 */
[----:B------:R-:W4:Y:S01]  /*42030*/  LDL.LU R22, [R1+0x1a8] ;  /* 0x0001a80001167983 */ /* 0x000f220000300800 */
[----:B0-----:R-:W4:Y:S01]  /*42040*/  LDL.LU R23, [R1+0x1ac] ;  /* 0x0001ac0001177983 */ /* 0x001f220000300800 */
[C---:B---3--:R-:W-:Y:S01]  /*42050*/  HMMA.16816.F32.BF16 R24, R12.reuse, R8, R24 ;  /* 0x000000080c18723c */ /* 0x048fe20000041818 */
        /* <DEDUP_REMOVED lines=8> */
[----:B------:R-:W3:Y:S01]  /*420e0*/  LDL.LU R16, [R1+0x190] ;  /* 0x0001900001107983 */ /* 0x000ee20000300800 */
[----:B------:R-:W3:Y:S02]  /*420f0*/  LDL.LU R17, [R1+0x194] ;  /* 0x0001940001117983 */ /* 0x000ee40000300800 */
[----:B------:R-:W3:Y:S02]  /*42100*/  LDL.LU R18, [R1+0x198] ;  /* 0x0001980001127983 */ /* 0x000ee40000300800 */
[----:B------:R-:W3:Y:S04]  /*42110*/  LDL.LU R19, [R1+0x19c] ;  /* 0x00019c0001137983 */ /* 0x000ee80000300800 */
[----:B------:R-:W-:Y:S01]  /*42120*/  STL.64 [R1+0x1e0], R24 ;  /* 0x0001e01801007387 */ /* 0x000fe20000100a00 */
[----:B------:R0:W-:Y:S03]  /*42130*/  STL.64 [R1+0x1e8], R26 ;  /* 0x0001e81a01007387 */ /* 0x0001e60000100a00 */
[----:B0-----:R-:W4:Y:S01]  /*42140*/  LDL.LU.64 R26, [R1+0x24d8] ;  /* 0x0024d800011a7983 */ /* 0x001f220000300a00 */
[----:B------:R-:W4:Y:S02]  /*42150*/  LDL.LU.64 R24, [R1+0x24d0] ;  /* 0x0024d00001187983 */ /* 0x000f240000300a00 */
[----:B------:R-:W2:Y:S02]  /*42160*/  LDL.LU.64 R10, [R1+0x24c8] ;  /* 0x0024c800010a7983 */ /* 0x000ea40000300a00 */
        /* <DEDUP_REMOVED lines=8> */
[----:B--2---:R0:W-:Y:S02]  /*421f0*/  STL.64 [R1+0x2430], R10 ;  /* 0x0024300a01007387 */ /* 0x0041e40000100a00 */
[----:B0-----:R-:W2:Y:S01]  /*42200*/  LDL R11, [R1+0x5a4] ;  /* 0x0005a400010b7983 */ /* 0x001ea20000100800 */
[----:B------:R-:W-:Y:S01]  /*42210*/  STL.64 [R1+0x2428], R8 ;  /* 0x0024280801007387 */ /* 0x000fe20000100a00 */
[----:B----4-:R-:W-:Y:S11]  /*42220*/  HMMA.16816.F32.BF16 R24, R12, R4, R24 ;  /* 0x000000040c18723c */ /* 0x010ff60000041818 */
[----:B------:R-:W-:Y:S11]  /*42230*/  @!UPT UIADD3 URZ, URZ, URZ, URZ ;  /* 0x0000003f3f3ff290 */ /* 0x000ff6000fffe03f */
[----:B------:R-:W-:Y:S01]  /*42240*/  @!UPT UIADD3 URZ, URZ, URZ, URZ ;  /* 0x0000003f3f3ff290 */ /* 0x000fe2000fffe03f */
[----:B------:R0:W-:Y:S01]  /*42250*/  STL.64 [R1+0x1c0], R24 ;  /* 0x0001c01801007387 */ /* 0x0001e20000100a00 */
[----:B------:R-:W-:Y:S03]  /*42260*/  STL.64 [R1+0x1c8], R26 ;  /* 0x0001c81a01007387 */ /* 0x000fe60000100a00 */
[----:B0-----:R-:W4:Y:S01]  /*42270*/  LDL.LU.64 R24, [R1+0x24a8] ;  /* 0x0024a80001187983 */ /* 0x001f220000300a00 */
[----:B------:R-:W-:Y:S02]  /*42280*/  IMAD.MOV.U32 R8, RZ, RZ, R6 ;  /* 0x000000ffff087224 */ /* 0x000fe400078e0006 */
[----:B------:R-:W-:-:S05]  /*42290*/  IMAD.MOV.U32 R9, RZ, RZ, R0 ;  /* 0x000000ffff097224 */ /* 0x000fca00078e0000 */
        /* <DEDUP_REMOVED lines=10> */
[----:B----4-:R-:W-:Y:S01]  /*42340*/  HMMA.16816.F32.BF16 R20, R12, R24, R20 ;  /* 0x000000180c14723c */ /* 0x010fe20000041814 */
[----:B------:R-:W-:-:S02]  /*42350*/  IMAD.MOV.U32 R7, RZ, RZ, R24 ;  /* 0x000000ffff077224 */ /* 0x000fc400078e0018 */
[----:B------:R-:W-:Y:S11]  /*42360*/  IMAD.MOV.U32 R6, RZ, RZ, R25 ;  /* 0x000000ffff067224 */ /* 0x000ff600078e0019 */
[----:B------:R-:W-:Y:S09]  /*42370*/  @!UPT UIADD3 URZ, URZ, URZ, URZ ;  /* 0x0000003f3f3ff290 */ /* 0x000ff2000fffe03f */
[----:B------:R-:W-:Y:S01]  /*42380*/  STL.64 [R1+0x1a0], R20 ;  /* 0x0001a01401007387 */ /* 0x000fe20000100a00 */
[----:B------:R0:W-:Y:S03]  /*42390*/  STL.64 [R1+0x1a8], R22 ;  /* 0x0001a81601007387 */ /* 0x0001e60000100a00 */
[----:B0-----:R-:W4:Y:S01]  /*423a0*/  LDL.LU R23, [R1+0x2488] ;  /* 0x0024880001177983 */ /* 0x001f220000300800 */
[----:B------:R-:W2:Y:S02]  /*423b0*/  LDL.LU.64 R26, [R1+0x2480] ;  /* 0x00248000011a7983 */ /* 0x000ea40000300a00 */
[----:B------:R-:W3:Y:S02]  /*423c0*/  LDL.LU.64 R24, [R1+0x2478] ;  /* 0x0024780001187983 */ /* 0x000ee40000300a00 */
[----:B------:R-:W-:Y:S01]  /*423d0*/  STL.64 [R1+0x2440], R6 ;  /* 0x0024400601007387 */ /* 0x000fe20000100a00 */
[----:B------:R0:W-:Y:S04]  /*423e0*/  STL.64 [R1+0x2438], R4 ;  /* 0x0024380401007387 */ /* 0x0001e80000100a00 */
[----:B0-----:R-:W2:Y:S01]  /*423f0*/  LDL.LU R4, [R1+0x60] ;  /* 0x0000600001047983 */ /* 0x001ea20000300800 */
[----:B------:R-:W2:Y:S02]  /*42400*/  LDL.LU R5, [R1+0x64] ;  /* 0x0000640001057983 */ /* 0x000ea40000300800 */
[----:B------:R-:W2:Y:S02]  /*42410*/  LDL.LU R6, [R1+0x68] ;  /* 0x0000680001067983 */ /* 0x000ea40000300800 */
[----:B------:R-:W2:Y:S01]  /*42420*/  LDL.LU R7, [R1+0x6c] ;  /* 0x00006c0001077983 */ /* 0x000ea20000300800 */
[----:B----4-:R-:W-:Y:S01]  /*42430*/  LDSM.16.MT88.4 R20, [R23+0x24080] ;  /* 0x024080001714783b */ /* 0x010fe20000004200 */
[----:B---3--:R-:W-:Y:S03]  /*42440*/  HMMA.16816.F32.BF16 R16, R12, R24, R16 ;  /* 0x000000180c10723c */ /* 0x008fe60000041810 */
[----:B--2---:R-:W-:Y:S01]  /*42450*/  STL.64 [R1+0x2468], R6 ;  /* 0x0024680601007387 */ /* 0x004fe20000100a00 */
[----:B------:R0:W-:Y:S03]  /*42460*/  STL.64 [R1+0x2460], R4 ;  /* 0x0024600401007387 */ /* 0x0001e60000100a00 */
[----:B0-----:R-:W2:Y:S01]  /*42470*/  LDL.LU R4, [R1+0x4a0] ;  /* 0x0004a00001047983 */ /* 0x001ea20000300800 */
[----:B------:R-:W2:Y:S02]  /*42480*/  LDL.LU R5, [R1+0x4a4] ;  /* 0x0004a40001057983 */ /* 0x000ea40000300800 */
[----:B------:R-:W2:Y:S02]  /*42490*/  LDL.LU R6, [R1+0x4a8] ;  /* 0x0004a80001067983 */ /* 0x000ea40000300800 */
[----:B------:R-:W2:Y:S01]  /*424a0*/  LDL.LU R7, [R1+0x4ac] ;  /* 0x0004ac0001077983 */ /* 0x000ea20000300800 */
[----:B------:R-:W-:Y:S01]  /*424b0*/  STL.64 [R1+0x23f0], R26 ;  /* 0x0023f01a01007387 */ /* 0x000fe20000100a00 */
[----:B------:R0:W-:Y:S09]  /*424c0*/  STL.64 [R1+0x23e8], R24 ;  /* 0x0023e81801007387 */ /* 0x0001f20000100a00 */
[----:B------:R-:W-:Y:S02]  /*424d0*/  STL.64 [R1+0x190], R16 ;  /* 0x0001901001007387 */ /* 0x000fe40000100a00 */
[----:B------:R-:W-:Y:S02]  /*424e0*/  STL.64 [R1+0x198], R18 ;  /* 0x0001981201007387 */ /* 0x000fe40000100a00 */
[----:B------:R-:W1:Y:S04]  /*424f0*/  LDSM.16.MT88.4 R16, [R11+0x25000] ;  /* 0x025000000b10783b */ /* 0x000e680000004200 */
[----:B0-----:R-:W3:Y:S01]  /*42500*/  LDL.LU R24, [R1+0x40] ;  /* 0x0000400001187983 */ /* 0x001ee20000300800 */
[----:B------:R-:W3:Y:S02]  /*42510*/  LDL.LU R25, [R1+0x44] ;  /* 0x0000440001197983 */ /* 0x000ee40000300800 */
[----:B------:R-:W3:Y:S02]  /*42520*/  LDL.LU R26, [R1+0x48] ;  /* 0x00004800011a7983 */ /* 0x000ee40000300800 */
[----:B------:R-:W3:Y:S01]  /*42530*/  LDL.LU R27, [R1+0x4c] ;  /* 0x00004c00011b7983 */ /* 0x000ee20000300800 */
[----:B-1----:R-:W-:Y:S01]  /*42540*/  STL.64 [R1+0x23d0], R18 ;  /* 0x0023d01201007387 */ /* 0x002fe20000100a00 */
[----:B------:R0:W-:Y:S03]  /*42550*/  STL.64 [R1+0x23c8], R16 ;  /* 0x0023c81001007387 */ /* 0x0001e60000100a00 */
[----:B0-----:R-:W2:Y:S01]  /*42560*/  LDL.LU R16, [R1+0xb0] ;  /* 0x0000b00001107983 */ /* 0x001ea20000300800 */
[----:B------:R-:W-:-:S02]  /*42570*/  IMAD.MOV.U32 R17, RZ, RZ, R28 ;  /* 0x000000ffff117224 */ /* 0x000fc400078e001c */
[----:B------:R-:W4:Y:S05]  /*42580*/  LDL.LU R28, [R1+0x2470] ;  /* 0x00247000011c7983 */ /* 0x000f2a0000300800 */
[----:B--2---:R-:W-:Y:S01]  /*42590*/  HMMA.16816.F32.BF16 R12, R12, R16, R4 ;  /* 0x000000100c0c723c */ /* 0x004fe20000041804 */
[----:B------:R-:W2:Y:S01]  /*425a0*/  LDL.LU.64 R6, [R1+0x2468] ;  /* 0x0024680001067983 */ /* 0x000ea20000300a00 */
[----:B------:R-:W2:Y:S02]  /*425b0*/  LDL.LU.64 R4, [R1+0x2460] ;  /* 0x0024600001047983 */ /* 0x000ea40000300a00 */
[----:B------:R0:W-:Y:S11]  /*425c0*/  STL.64 [R1+0x23e0], R16 ;  /* 0x0023e01001007387 */ /* 0x0001f60000100a00 */
[----:B------:R-:W-:Y:S08]  /*425d0*/  @!UPT UIADD3 URZ, URZ, URZ, URZ ;  /* 0x0000003f3f3ff290 */ /* 0x000ff0000fffe03f */
[----:B------:R-:W-:Y:S01]  /*425e0*/  STL.64 [R1+0x80], R12 ;  /* 0x0000800c01007387 */ /* 0x000fe20000100a00 */
[----:B------:R-:W-:Y:S02]  /*425f0*/  STL.64 [R1+0x88], R14 ;  /* 0x0000880e01007387 */ /* 0x000fe40000100a00 */
[----:B------:R-:W1:Y:S02]  /*42600*/  LDSM.16.MT88.4 R12, [R11+0x25080] ;  /* 0x025080000b0c783b */ /* 0x000e640000004200 */
[----:B----4-:R-:W4:Y:S02]  /*42610*/  LDSM.16.MT88.4 R8, [R28+0x25000] ;  /* 0x025000001c08783b */ /* 0x010f240000004200 */
[----:B0-----:R-:W-:Y:S02]  /*42620*/  IMAD.MOV.U32 R16, RZ, RZ, R2 ;  /* 0x000000ffff107224 */ /* 0x001fe400078e0002 */
[----:B------:R-:W-:Y:S01]  /*42630*/  IMAD.MOV.U32 R17, RZ, RZ, R3 ;  /* 0x000000ffff117224 */ /* 0x000fe200078e0003 */
[----:B------:R-:W2:Y:S01]  /*42640*/  LDL.LU R2, [R1+0x2458] ;  /* 0x0024580001027983 */ /* 0x000ea20000300800 */
[----:B------:R-:W2:Y:S03]  /*42650*/  LDL.LU R3, [R1+0x2454] ;  /* 0x0024540001037983 */ /* 0x000ea60000300800 */
[----:B-1----:R-:W-:Y:S01]  /*42660*/  STL.64 [R1+0x2350], R14 ;  /* 0x0023500e01007387 */ /* 0x002fe20000100a00 */
[----:B------:R0:W-:Y:S03]  /*42670*/  STL.64 [R1+0x2348], R12 ;  /* 0x0023480c01007387 */ /* 0x0001e60000100a00 */
[----:B0-----:R-:W2:Y:S01]  /*42680*/  LDL.LU R12, [R1+0x50] ;  /* 0x00005000010c7983 */ /* 0x001ea20000300800 */
[----:B------:R-:W2:Y:S02]  /*42690*/  LDL.LU R13, [R1+0x54] ;  /* 0x00005400010d7983 */ /* 0x000ea40000300800 */
[----:B------:R-:W2:Y:S02]  /*426a0*/  LDL.LU R14, [R1+0x58] ;  /* 0x00005800010e7983 */ /* 0x000ea40000300800 */
[----:B------:R-:W2:Y:S01]  /*426b0*/  LDL.LU R15, [R1+0x5c] ;  /* 0x00005c00010f7983 */ /* 0x000ea20000300800 */
[----:B------:R-:W2:Y:S01]  /*426c0*/  LDL.LU R28, [R1+0x2450] ;  /* 0x00245000011c7983 */ /* 0x000ea20000300800 */
[----:B----4-:R0:W-:Y:S02]  /*426d0*/  STL.64 [R1], R8 ;  /* 0x0000000801007387 */ /* 0x0101e40000100a00 */
[----:B------:R2:W-:Y:S01]  /*426e0*/  STL.64 [R1+0x8], R10 ;  /* 0x0000080a01007387 */ /* 0x0005e20000100a00 */
[----:B0-----:R-:W2:Y:S02]  /*426f0*/  LDL.LU.64 R8, [R1+0x2448] ;  /* 0x0024480001087983 */ /* 0x001ea40000300a00 */
[C---:B--2---:R-:W-:Y:S02]  /*42700*/  HMMA.16816.F32.BF16 R8, R20.reuse, R8, R4 ;  /* 0x000000081408723c */ /* 0x044fe40000041804 */
[----:B------:R-:W2:Y:S01]  /*42710*/  LDL.LU.64 R6, [R1+0x2440] ;  /* 0x0024400001067983 */ /* 0x000ea20000300a00 */
[----:B------:R-:W4:Y:S11]  /*42720*/  LDL.LU.64 R4, [R1+0x2438] ;  /* 0x0024380001047983 */ /* 0x000f360000300a00 */
[----:B------:R-:W-:Y:S09]  /*42730*/  @!UPT UIADD3 URZ, URZ, URZ, URZ ;  /* 0x0000003f3f3ff290 */ /* 0x000ff2000fffe03f */
[----:B------:R-:W-:Y:S01]  /*42740*/  STL.64 [R1+0x60], R8 ;  /* 0x0000600801007387 */ /* 0x000fe20000100a00 */
[----:B------:R0:W-:Y:S03]  /*42750*/  STL.64 [R1+0x68], R10 ;  /* 0x0000680a01007387 */ /* 0x0001e60000100a00 */
[----:B0-----:R-:W2:Y:S01]  /*42760*/  LDL.LU.64 R10, [R1+0x2430] ;  /* 0x00243000010a7983 */ /* 0x001ea20000300a00 */
[----:B------:R-:W3:Y:S01]  /*42770*/  LDL.LU.64 R8, [R1+0x2428] ;  /* 0x0024280001087983 */ /* 0x000ee20000300a00 */
[C---:B------:R-:W-:Y:S11]  /*42780*/  HMMA.16816.F32.BF16 R16, R20.reuse, R16, R12 ;  /* 0x000000101410723c */ /* 0x040ff6000004180c */
[----:B------:R-:W-:Y:S11]  /*42790*/  @!UPT UIADD3 URZ, URZ, URZ, URZ ;  /* 0x0000003f3f3ff290 */ /* 0x000ff6000fffe03f */
[----:B------:R-:W-:Y:S01]  /*427a0*/  @!UPT UIADD3 URZ, URZ, URZ, URZ ;  /* 0x0000003f3f3ff290 */ /* 0x000fe2000fffe03f */
[----:B------:R-:W-:Y:S01]  /*427b0*/  STL.64 [R1+0x50], R16 ;  /* 0x0000501001007387 */ /* 0x000fe20000100a00 */
[----:B------:R-:W-:Y:S01]  /*427c0*/  STL.64 [R1+0x58], R18 ;  /* 0x0000581201007387 */ /* 0x000fe20000100a00 */
[----:B---3--:R-:W-:Y:S11]  /*427d0*/  HMMA.16816.F32.BF16 R12, R20, R8, R24 ;  /* 0x00000008140c723c */ /* 0x008ff60000041818 */
[----:B------:R-:W-:Y:S11]  /*427e0*/  @!UPT UIADD3 URZ, URZ, URZ, URZ ;  /* 0x0000003f3f3ff290 */ /* 0x000ff6000fffe03f */
[----:B------:R-:W-:Y:S02]  /*427f0*/  @!UPT UIADD3 URZ, URZ, URZ, URZ ;  /* 0x0000003f3f3ff290 */ /* 0x000fe4000fffe03f */
[----:B------:R-:W-:Y:S02]  /*42800*/  IMAD.MOV.U32 R9, RZ, RZ, R14 ;  /* 0x000000ffff097224 */ /* 0x000fe400078e000e */
[----:B------:R-:W-:Y:S01]  /*42810*/  IMAD.MOV.U32 R8, RZ, RZ, R15 ;  /* 0x000000ffff087224 */ /* 0x000fe200078e000f */
[----:B------:R0:W-:Y:S01]  /*42820*/  STL.64 [R1+0x40], R12 ;  /* 0x0000400c01007387 */ /* 0x0001e20000100a00 */
[----:B--2---:R-:W-:Y:S03]  /*42830*/  STL.64 [R1+0x2398], R10 ;  /* 0x0023980a01007387 */ /* 0x004fe60000100a00 */
[----:B------:R-:W-:Y:S04]  /*42840*/  STL.64 [R1+0x2390], R8 ;  /* 0x0023900801007387 */ /* 0x000fe80000100a00 */
        /* <DEDUP_REMOVED lines=8> */
[----:B------:R-:W3:Y:S02]  /*428d0*/  LDL.LU R14, [R1+0x2c8] ;  /* 0x0002c800010e7983 */ /* 0x000ee40000300800 */
[----:B------:R-:W3:Y:S01]  /*428e0*/  LDL.LU R15, [R1+0x2cc] ;  /* 0x0002cc00010f7983 */ /* 0x000ee20000300800 */
[----:B------:R-:W2:Y:S04]  /*428f0*/  LDL R10, [R1+0x18] ;  /* 0x00001800010a7983 */ /* 0x000ea80000100800 */
[----:B------:R-:W2:Y:S04]  /*42900*/  LDL R11, [R1+0x1c] ;  /* 0x00001c00010b7983 */ /* 0x000ea80000100800 */
[----:B--2---:R0:W-:Y:S04]  /*42910*/  STL.64 [R1+0x23b0], R10 ;  /* 0x0023b00a01007387 */ /* 0x0041e80000100a00 */
[----:B0-----:R-:W2:Y:S04]  /*42920*/  LDL R10, [R1+0x28] ;  /* 0x00002800010a7983 */ /* 0x001ea80000100800 */
[----:B------:R-:W2:Y:S04]  /*42930*/  LDL R11, [R1+0x2c] ;  /* 0x00002c00010b7983 */ /* 0x000ea80000100800 */
[----:B--2---:R0:W-:Y:S01]  /*42940*/  STL.64 [R1+0x23d8], R10 ;  /* 0x0023d80a01007387 */ /* 0x0041e20000100a00 */
[----:B------:R-:W4:Y:S02]  /*42950*/  LDL.LU R8, [R1+0x30] ;  /* 0x0000300001087983 */ /* 0x000f240000300800 */
[----:B------:R-:W4:Y:S01]  /*42960*/  LDL.LU R9, [R1+0x34] ;  /* 0x0000340001097983 */ /* 0x000f220000300800 */
[----:B0-----:R-:W4:Y:S01]  /*42970*/  LDL.LU R10, [R1+0x38] ;  /* 0x00003800010a7983 */ /* 0x001f220000300800 */
[----:B------:R-:W4:Y:S02]  /*42980*/  LDL.LU R11, [R1+0x3c] ;  /* 0x00003c00010b7983 */ /* 0x000f240000300800 */
[----:B---3--:R-:W-:Y:S02]  /*42990*/  STL.64 [R1+0x2370], R14 ;  /* 0x0023700e01007387 */ /* 0x008fe40000100a00 */
[----:B------:R0:W-:Y:S02]  /*429a0*/  STL.64 [R1+0x2368], R12 ;  /* 0x0023680c01007387 */ /* 0x0001e40000100a00 */
[----:B0-----:R-:W-:-:S02]  /*429b0*/  IMAD.MOV.U32 R12, RZ, RZ, R29 ;  /* 0x000000ffff0c7224 */ /* 0x001fc400078e001d */
[----:B------:R-:W-:Y:S01]  /*429c0*/  IMAD.MOV.U32 R13, RZ, RZ, R0 ;  /* 0x000000ffff0d7224 */ /* 0x000fe200078e0000 */
[----:B------:R-:W2:Y:S01]  /*429d0*/  LDL.LU R29, [R1+0x2424] ;  /* 0x00242400011d7983 */ /* 0x000ea20000300800 */
[----:B------:R-:W3:Y:S02]  /*429e0*/  LDL.LU R0, [R1+0x2420] ;  /* 0x0024200001007983 */ /* 0x000ee40000300800 */
[----:B------:R-:W2:Y:S02]  /*429f0*/  LDL R14, [R1+0xe8] ;  /* 0x0000e800010e7983 */ /* 0x000ea40000100800 */
[----:B------:R-:W2:Y:S01]  /*42a00*/  LDL R15, [R1+0xec] ;  /* 0x0000ec00010f7983 */ /* 0x000ea20000100800 */
[----:B------:R-:W2:Y:S01]  /*42a10*/  LDL.LU R16, [R1+0x440] ;  /* 0x0004400001107983 */ /* 0x000ea20000300800 */
[----:B------:R-:W2:Y:S02]  /*42a20*/  LDL.LU R17, [R1+0x444] ;  /* 0x0004440001117983 */ /* 0x000ea40000300800 */
[----:B------:R-:W2:Y:S02]  /*42a30*/  LDL.LU R18, [R1+0x448] ;  /* 0x0004480001127983 */ /* 0x000ea40000300800 */
[----:B------:R-:W2:Y:S02]  /*42a40*/  LDL.LU R19, [R1+0x44c] ;  /* 0x00044c0001137983 */ /* 0x000ea40000300800 */
[----:B------:R-:W-:-:S02]  /*42a50*/  IMAD.MOV.U32 R24, RZ, RZ, R7 ;  /* 0x000000ffff187224 */ /* 0x000fc400078e0007 */
        /* <DEDUP_REMOVED lines=10> */
[----:B------:R-:W3:Y:S01]  /*42b00*/  LDL.LU R16, [R1+0x450] ;  /* 0x0004500001107983 */ /* 0x000ee20000300800 */
[----:B----4-:R-:W-:Y:S01]  /*42b10*/  HMMA.16816.F32.BF16 R8, R20, R4, R8 ;  /* 0x000000041408723c */ /* 0x010fe20000041808 */
[----:B--2---:R-:W-:-:S02]  /*42b20*/  IMAD.MOV.U32 R18, RZ, RZ, R7 ;  /* 0x000000ffff127224 */ /* 0x004fc400078e0007 */
[----:B---3--:R-:W-:Y:S02]  /*42b30*/  IMAD.MOV.U32 R17, RZ, RZ, R6 ;  /* 0x000000ffff117224 */ /* 0x008fe400078e0006 */
[----:B------:R-:W2:Y:S01]  /*42b40*/  LDL.LU R6, [R1+0x2414] ;  /* 0x0024140001067983 */ /* 0x000ea20000300800 */
[----:B------:R-:W2:Y:S11]  /*42b50*/  LDL.LU R7, [R1+0x2410] ;  /* 0x0024100001077983 */ /* 0x000eb60000300800 */
[----:B------:R-:W-:Y:S06]  /*42b60*/  @!UPT UIADD3 URZ, URZ, URZ, URZ ;  /* 0x0000003f3f3ff290 */ /* 0x000fec000fffe03f */
[----:B------:R0:W-:Y:S02]  /*42b70*/  STL.64 [R1+0x30], R8 ;  /* 0x0000300801007387 */ /* 0x0001e40000100a00 */
[----:B------:R1:W-:Y:S02]  /*42b80*/  STL [R1+0x38], R10 ;  /* 0x0000380a01007387 */ /* 0x0003e40000100800 */
[----:B------:R-:W-:Y:S02]  /*42b90*/  IMAD.MOV.U32 R19, RZ, RZ, R0 ;  /* 0x000000ffff137224 */ /* 0x000fe400078e0000 */
[----:B------:R-:W-:Y:S01]  /*42ba0*/  IMAD.MOV.U32 R0, RZ, RZ, R11 ;  /* 0x000000ffff007224 */ /* 0x000fe200078e000b */
[----:B0-----:R-:W3:Y:S01]  /*42bb0*/  LDL.LU R8, [R1+0x320] ;  /* 0x0003200001087983 */ /* 0x001ee20000300800 */
[----:B------:R-:W3:Y:S02]  /*42bc0*/  LDL.LU R9, [R1+0x324] ;  /* 0x0003240001097983 */ /* 0x000ee40000300800 */
[----:B-1----:R-:W3:Y:S02]  /*42bd0*/  LDL.LU R10, [R1+0x328] ;  /* 0x00032800010a7983 */ /* 0x002ee40000300800 */
[----:B------:R-:W3:Y:S01]  /*42be0*/  LDL.LU R11, [R1+0x32c] ;  /* 0x00032c00010b7983 */ /* 0x000ee20000300800 */
[----:B--2---:R0:W-:Y:S01]  /*42bf0*/  STL.64 [R1+0x2388], R6 ;  /* 0x0023880601007387 */ /* 0x0041e20000100a00 */
[----:B------:R-:W2:Y:S02]  /*42c00*/  LDL.LU R4, [R1+0x2f0] ;  /* 0x0002f00001047983 */ /* 0x000ea40000300800 */
[----:B------:R-:W2:Y:S01]  /*42c10*/  LDL.LU R5, [R1+0x2f4] ;  /* 0x0002f40001057983 */ /* 0x000ea20000300800 */
[----:B0-----:R-:W4:Y:S01]  /*42c20*/  LDL.LU R6, [R1+0x2f8] ;  /* 0x0002f80001067983 */ /* 0x001f220000300800 */
[----:B------:R-:W4:Y:S01]  /*42c30*/  LDL.LU R7, [R1+0x2fc] ;  /* 0x0002fc0001077983 */ /* 0x000f220000300800 */
[C---:B------:R-:W-:Y:S02]  /*42c40*/  HMMA.16816.F32.BF16 R24, R20.reuse, R12, R24 ;  /* 0x0000000c1418723c */ /* 0x040fe40000041818 */
[----:B----4-:R-:W-:Y:S01]  /*42c50*/  STL.64 [R1+0x23a8], R6 ;  /* 0x0023a80601007387 */ /* 0x010fe20000100a00 */
[----:B--2---:R0:W-:Y:S03]  /*42c60*/  STL.64 [R1+0x23a0], R4 ;  /* 0x0023a00401007387 */ /* 0x0041e60000100a00 */
        /* <DEDUP_REMOVED lines=8> */
[----:B------:R-:W2:Y:S02]  /*42cf0*/  LDL.LU R6, [R1+0x318] ;  /* 0x0003180001067983 */ /* 0x000ea40000300800 */
[----:B------:R-:W2:Y:S01]  /*42d00*/  LDL.LU R7, [R1+0x31c] ;  /* 0x00031c0001077983 */ /* 0x000ea20000300800 */
[----:B------:R-:W-:Y:S01]  /*42d10*/  STL [R1+0x2280], R0 ;  /* 0x0022800001007387 */ /* 0x000fe20000100800 */
[----:B------:R0:W-:Y:S02]  /*42d20*/  STL.64 [R1+0x590], R24 ;  /* 0x0005901801007387 */ /* 0x0001e40000100a00 */
[----:B------:R-:W-:Y:S01]  /*42d30*/  STL.64 [R1+0x598], R26 ;  /* 0x0005981a01007387 */ /* 0x000fe20000100a00 */
[----:B0-----:R-:W4:Y:S01]  /*42d40*/  LDL.LU.64 R24, [R1+0x2408] ;  /* 0x0024080001187983 */ /* 0x001f220000300a00 */
[----:B------:R0:W-:Y:S02]  /*42d50*/  STL.64 [R1+0x2380], R14 ;  /* 0x0023800e01007387 */ /* 0x0001e40000100a00 */
[----:B------:R-:W2:Y:S02]  /*42d60*/  LDL.LU R12, [R1+0x2e0] ;  /* 0x0002e000010c7983 */ /* 0x000ea40000300800 */
[----:B------:R-:W2:Y:S01]  /*42d70*/  LDL.LU R13, [R1+0x2e4] ;  /* 0x0002e400010d7983 */ /* 0x000ea20000300800 */
[----:B0-----:R-:W2:Y:S01]  /*42d80*/  LDL.LU R14, [R1+0x2e8] ;  /* 0x0002e800010e7983 */ /* 0x001ea20000300800 */
[----:B------:R-:W2:Y:S01]  /*42d90*/  LDL.LU R15, [R1+0x2ec] ;  /* 0x0002ec00010f7983 */ /* 0x000ea20000300800 */
        /* <DEDUP_REMOVED lines=14> */
[----:B--2---:R0:W-:Y:S02]  /*42e80*/  STL.64 [R1+0x2378], R26 ;  /* 0x0023781a01007387 */ /* 0x0041e40000100a00 */
[----:B------:R-:W2:Y:S02]  /*42e90*/  LDL.LU R24, [R1+0x2d0] ;  /* 0x0002d00001187983 */ /* 0x000ea40000300800 */
[----:B------:R-:W2:Y:S01]  /*42ea0*/  LDL.LU R25, [R1+0x2d4] ;  /* 0x0002d40001197983 */ /* 0x000ea20000300800 */
[----:B0-----:R-:W2:Y:S01]  /*42eb0*/  LDL.LU R26, [R1+0x2d8] ;  /* 0x0002d800011a7983 */ /* 0x001ea20000300800 */
[----:B------:R-:W2:Y:S01]  /*42ec0*/  LDL.LU R27, [R1+0x2dc] ;  /* 0x0002dc00011b7983 */ /* 0x000ea20000300800 */
[----:B---3--:R-:W-:Y:S02]  /*42ed0*/  HMMA.16816.F32.BF16 R20, R20, R16, R8 ;  /* 0x000000101414723c */ /* 0x008fe40000041808 */
[----:B------:R-:W3:Y:S01]  /*42ee0*/  LDL.LU.64 R10, [R1+0x23d8] ;  /* 0x0023d800010a7983 */ /* 0x000ee20000300a00 */
[----:B------:R-:W3:Y:S02]  /*42ef0*/  LDL.LU.64 R18, [R1+0x23d0] ;  /* 0x0023d00001127983 */ /* 0x000ee40000300a00 */
[----:B------:R-:W3:Y:S11]  /*42f00*/  LDL.LU.64 R16, [R1+0x23c8] ;  /* 0x0023c80001107983 */ /* 0x000ef60000300a00 */
[----:B------:R-:W-:Y:S07]  /*42f10*/  @!UPT UIADD3 URZ, URZ, URZ, URZ ;  /* 0x0000003f3f3ff290 */ /* 0x000fee000fffe03f */
[----:B------:R-:W-:Y:S01]  /*42f20*/  STL.64 [R1+0x520], R20 ;  /* 0x0005201401007387 */ /* 0x000fe20000100a00 */
[----:B------:R0:W-:Y:S03]  /*42f30*/  STL.64 [R1+0x528], R22 ;  /* 0x0005281601007387 */ /* 0x0001e60000100a00 */
[----:B0-----:R-:W4:Y:S01]  /*42f40*/  LDL.64 R22, [R1+0xd8] ;  /* 0x0000d80001167983 */ /* 0x001f220000100a00 */
[C---:B---3--:R-:W-:Y:S03]  /*42f50*/  HMMA.16816.F32.BF16 R8, R16.reuse, R10, R4 ;  /* 0x0000000a1008723c */ /* 0x048fe60000041804 */
[----:B------:R-:W3:Y:S01]  /*42f60*/  LDL.LU.64 R6, [R1+0x23c0] ;  /* 0x0023c00001067983 */ /* 0x000ee20000300a00 */
[----:B------:R-:W3:Y:S11]  /*42f70*/  LDL.LU.64 R4, [R1+0x23b8] ;  /* 0x0023b80001047983 */ /* 0x000ef60000300a00 */
[----:B------:R-:W-:Y:S08]  /*42f80*/  @!UPT UIADD3 URZ, URZ, URZ, URZ ;  /* 0x0000003f3f3ff290 */ /* 0x000ff0000fffe03f */
        /* <DEDUP_REMOVED lines=17> */
[----:B------:R0:W-:Y:S02]  /*430a0*/  STL.64 [R1+0x2340], R10 ;  /* 0x0023400a01007387 */ /* 0x0001e40000100a00 */
[----:B--2---:R-:W-:Y:S01]  /*430b0*/  STL.64 [R1+0x2338], R8 ;  /* 0x0023380801007387 */ /* 0x004fe20000100a00 */
[----:B0-----:R-:W2:Y:S01]  /*430c0*/  LDL.64 R10, [R1+0xb8] ;  /* 0x0000b800010a7983 */ /* 0x001ea20000100a00 */
[----:B---3--:R-:W-:Y:S11]  /*430d0*/  HMMA.16816.F32.BF16 R12, R16, R6, R12 ;  /* 0x00000006100c723c */ /* 0x008ff6000004180c */
[----:B------:R-:W-:Y:S11]  /*430e0*/  @!UPT UIADD3 URZ, URZ, URZ, URZ ;  /* 0x0000003f3f3ff290 */ /* 0x000ff6000fffe03f */
[----:B------:R-:W-:Y:S01]  /*430f0*/  @!UPT UIADD3 URZ, URZ, URZ, URZ ;  /* 0x0000003f3f3ff290 */ /* 0x000fe2000fffe03f */
[----:B------:R-:W-:Y:S01]  /*43100*/  STL.64 [R1+0x310], R12 ;  /* 0x0003100c01007387 */ /* 0x000fe20000100a00 */
[----:B------:R0:W-:Y:S03]  /*43110*/  STL.64 [R1+0x318], R14 ;  /* 0x0003180e01007387 */ /* 0x0001e60000100a00 */
[----:B0-----:R-:W3:Y:S01]  /*43120*/  LDL.LU.64 R14, [R1+0x2380] ;  /* 0x00238000010e7983 */ /* 0x001ee20000300a00 */
[----:B------:R0:W-:Y:S02]  /*43130*/  STL.64 [R1+0x2330], R6 ;  /* 0x0023300601007387 */ /* 0x0001e40000100a00 */
[----:B------:R-:W-:Y:S02]  /*43140*/  IMAD.MOV.U32 R4, RZ, RZ, R29 ;  /* 0x000000ffff047224 */ /* 0x000fe400078e001d */
[----:B------:R-:W-:Y:S02]  /*43150*/  IMAD.MOV.U32 R5, RZ, RZ, R28 ;  /* 0x000000ffff057224 */ /* 0x000fe400078e001c */
[----:B0-----:R-:W-:-:S02]  /*43160*/  IMAD.MOV.U32 R6, RZ, RZ, R3 ;  /* 0x000000ffff067224 */ /* 0x001fc400078e0003 */
[----:B------:R-:W-:Y:S01]  /*43170*/  IMAD.MOV.U32 R7, RZ, RZ, R2 ;  /* 0x000000ffff077224 */ /* 0x000fe200078e0002 */
[C---:B---3--:R-:W-:Y:S01]  /*43180*/  HMMA.16816.F32.BF16 R12, R16.reuse, R14, R24 ;  /* 0x0000000e100c723c */ /* 0x048fe20000041818 */
[----:B------:R-:W3:Y:S11]  /*43190*/  LDL.LU.64 R26, [R1+0x2378] ;  /* 0x00237800011a7983 */ /* 0x000ef60000300a00 */
[----:B------:R-:W-:Y:S11]  /*431a0*/  @!UPT UIADD3 URZ, URZ, URZ, URZ ;  /* 0x0000003f3f3ff290 */ /* 0x000ff6000fffe03f */
[----:B------:R-:W-:Y:S01]  /*431b0*/  @!UPT UIADD3 URZ, URZ, URZ, URZ ;  /* 0x0000003f3f3ff290 */ /* 0x000fe2000fffe03f */
[----:B------:R-:W-:Y:S02]  /*431c0*/  IMAD.MOV.U32 R3, RZ, RZ, R14 ;  /* 0x000000ffff037224 */ /* 0x000fe400078e000e */
[----:B------:R-:W-:Y:S02]  /*431d0*/  IMAD.MOV.U32 R2, RZ, RZ, R15 ;  /* 0x000000ffff027224 */ /* 0x000fe400078e000f */
[----:B------:R-:W-:Y:S02]  /*431e0*/  IMAD.MOV.U32 R29, RZ, RZ, R12 ;  /* 0x000000ffff1d7224 */ /* 0x000fe400078e000c */
[----:B------:R-:W-:Y:S01]  /*431f0*/  IMAD.MOV.U32 R28, RZ, RZ, R13 ;  /* 0x000000ffff1c7224 */ /* 0x000fe200078e000d */
[----:B------:R-:W4:Y:S01]  /*43200*/  LDL.LU.64 R14, [R1+0x2370] ;  /* 0x00237000010e7983 */ /* 0x000f220000300a00 */
[----:B------:R-:W4:Y:S02]  /*43210*/  LDL.LU.64 R12, [R1+0x2368] ;  /* 0x00236800010c7983 */ /* 0x000f240000300a00 */
[----:B------:R-:W-:Y:S02]  /*43220*/  STL [R1+0x1fa4], R2 ;  /* 0x001fa40201007387 */ /* 0x000fe40000100800 */
[----:B------:R-:W-:Y:S01]  /*43230*/  STL [R1+0x1fa0], R3 ;  /* 0x001fa00301007387 */ /* 0x000fe20000100800 */
[----:B------:R-:W-:Y:S01]  /*43240*/  STL [R1+0x1f9c], R28 ;  /* 0x001f9c1c01007387 */ /* 0x000fe20000100800 */
[----:B------:R-:W-:Y:S01]  /*43250*/  STL [R1+0x1f98], R29 ;  /* 0x001f981d01007387 */ /* 0x000fe20000100800 */
[C---:B----4-:R-:W-:Y:S11]  /*43260*/  HMMA.16816.F32.BF16 R12, R16.reuse, R22, R12 ;  /* 0x00000016100c723c */ /* 0x050ff6000004180c */
[----:B------:R-:W-:Y:S11]  /*43270*/  @!UPT UIADD3 URZ, URZ, URZ, URZ ;  /* 0x0000003f3f3ff290 */ /* 0x000ff6000fffe03f */
[----:B------:R-:W-:Y:S01]  /*43280*/  @!UPT UIADD3 URZ, URZ, URZ, URZ ;  /* 0x0000003f3f3ff290 */ /* 0x000fe2000fffe03f */
[----:B------:R-:W-:Y:S01]  /*43290*/  STL.64 [R1+0x2f0], R12 ;  /* 0x0002f00c01007387 */ /* 0x000fe20000100a00 */
[----:B------:R0:W-:Y:S03]  /*432a0*/  STL.64 [R1+0x2f8], R14 ;  /* 0x0002f80e01007387 */ /* 0x0001e60000100a00 */
[----:B0-----:R-:W3:Y:S01]  /*432b0*/  LDL.LU.64 R14, [R1+0x2360] ;  /* 0x00236000010e7983 */ /* 0x001ee20000300a00 */
[----:B------:R-:W3:Y:S02]  /*432c0*/  LDL.LU.64 R12, [R1+0x2358] ;  /* 0x00235800010c7983 */ /* 0x000ee40000300a00 */
[C---:B---3--:R-:W-:Y:S01]  /*432d0*/  HMMA.16816.F32.BF16 R24, R16.reuse, R26, R12 ;  /* 0x0000001a1018723c */ /* 0x048fe2000004180c */
[----:B------:R-:W3:Y:S01]  /*432e0*/  LDL.LU.64 R14, [R1+0x2350] ;  /* 0x00235000010e7983 */ /* 0x000ee20000300a00 */
[----:B------:R-:W3:Y:S11]  /*432f0*/  LDL.LU.64 R12, [R1+0x2348] ;  /* 0x00234800010c7983 */ /* 0x000ef60000300a00 */
[----:B------:R-:W-:Y:S10]  /*43300*/  @!UPT UIADD3 URZ, URZ, URZ, URZ ;  /* 0x0000003f3f3ff290 */ /* 0x000ff4000fffe03f */
[----:B------:R-:W-:Y:S01]  /*43310*/  STL.64 [R1+0x2e0], R24 ;  /* 0x0002e01801007387 */ /* 0x000fe20000100a00 */
[----:B------:R0:W-:Y:S03]  /*43320*/  STL.64 [R1+0x2e8], R26 ;  /* 0x0002e81a01007387 */ /* 0x0001e60000100a00 */
[----:B0-----:R-:W4:Y:S01]  /*43330*/  LDL R27, [R1+0x5ac] ;  /* 0x0005ac00011b7983 */ /* 0x001f220000100800 */
[----:B--2---:R-:W-:Y:S01]  /*43340*/  HMMA.16816.F32.BF16 R4, R16, R10, R4 ;  /* 0x0000000a1004723c */ /* 0x004fe20000041804 */
[----:B------:R-:W-:Y:S02]  /*43350*/  IMAD.MOV.U32 R2, RZ, RZ, R10 ;  /* 0x000000ffff027224 */ /* 0x000fe400078e000a */
[----:B------:R-:W-:Y:S01]  /*43360*/  IMAD.MOV.U32 R0, RZ, RZ, R11 ;  /* 0x000000ffff007224 */ /* 0x000fe200078e000b */
[----:B----4-:R-:W-:Y:S11]  /*43370*/  STL [R1+0x2284], R27 ;  /* 0x0022841b01007387 */ /* 0x010ff60000100800 */
[----:B------:R-:W-:Y:S08]  /*43380*/  @!UPT UIADD3 URZ, URZ, URZ, URZ ;  /* 0x0000003f3f3ff290 */ /* 0x000ff0000fffe03f */
[----:B------:R-:W-:Y:S02]  /*43390*/  STL.64 [R1+0x470], R4 ;  /* 0x0004700401007387 */ /* 0x000fe40000100a00 */
[----:B------:R-:W-:Y:S02]  /*433a0*/  STL.64 [R1+0x478], R6 ;  /* 0x0004780601007387 */ /* 0x000fe40000100a00 */
[----:B------:R-:W3:Y:S01]  /*433b0*/  LDL.LU R8, [R1+0x180] ;  /* 0x0001800001087983 */ /* 0x000ee20000300800 */
[----:B------:R-:W3:Y:S01]  /*433c0*/  LDL.LU R9, [R1+0x184] ;  /* 0x0001840001097983 */ /* 0x000ee20000300800 */
[----:B------:R-:W3:Y:S02]  /*433d0*/  LDL.LU R10, [R1+0x188] ;  /* 0x00018800010a7983 */ /* 0x000ee40000300800 */
[----:B------:R-:W3:Y:S02]  /*433e0*/  LDL.LU R11, [R1+0x18c] ;  /* 0x00018c00010b7983 */ /* 0x000ee40000300800 */
[----:B------:R-:W2:Y:S01]  /*433f0*/  LDL R21, [R1+0x760] ;  /* 0x0007600001157983 */ /* 0x000ea20000100800 */
[----:B------:R-:W-:Y:S04]  /*43400*/  STL.64 [R1+0x2320], R22 ;  /* 0x0023201601007387 */ /* 0x000fe80000100a00 */
[----:B--2---:R0:W-:Y:S01]  /*43410*/  STL [R1+0x2318], R21 ;  /* 0x0023181501007387 */ /* 0x0041e20000100800 */
[----:B------:R-:W2:Y:S03]  /*43420*/  LDL.LU R20, [R1+0x170] ;  /* 0x0001700001147983 */ /* 0x000ea60000300800 */
[----:B0-----:R-:W2:Y:S01]  /*43430*/  LDL.LU R21, [R1+0x174] ;  /* 0x0001740001157983 */ /* 0x001ea20000300800 */
[----:B------:R-:W2:Y:S02]  /*43440*/  LDL.LU R22, [R1+0x178] ;  /* 0x0001780001167983 */ /* 0x000ea40000300800 */
[----:B------:R-:W2:Y:S02]  /*43450*/  LDL.LU R23, [R1+0x17c] ;  /* 0x00017c0001177983 */ /* 0x000ea40000300800 */
[----:B------:R-:W4:Y:S01]  /*43460*/  LDL.LU R24, [R1+0x200] ;  /* 0x0002000001187983 */ /* 0x000f220000300800 */
[----:B------:R-:W4:Y:S01]  /*43470*/  LDL.LU R25, [R1+0x204] ;  /* 0x0002040001197983 */ /* 0x000f220000300800 */
[----:B------:R-:W2:Y:S02]  /*43480*/  LDL.LU R26, [R1+0x208] ;  /* 0x00020800011a7983 */ /* 0x000ea40000300800 */
[----:B------:R-:W2:Y:S02]  /*43490*/  LDL.LU R27, [R1+0x20c] ;  /* 0x00020c00011b7983 */ /* 0x000ea40000300800 */
[----:B--2---:R-:W-:Y:S01]  /*434a0*/  STL.64 [R1+0x2290], R26 ;  /* 0x0022901a01007387 */ /* 0x004fe20000100a00 */
[----:B----4-:R0:W-:Y:S03]  /*434b0*/  STL.64 [R1+0x2288], R24 ;  /* 0x0022881801007387 */ /* 0x0101e60000100a00 */
        /* <DEDUP_REMOVED lines=8> */
[----:B----4-:R-:W-:Y:S01]  /*43540*/  STL.64 [R1+0x22a0], R26 ;  /* 0x0022a01a01007387 */ /* 0x010fe20000100a00 */
[----:B--2---:R0:W-:Y:S03]  /*43550*/  STL.64 [R1+0x2298], R24 ;  /* 0x0022981801007387 */ /* 0x0041e60000100a00 */
[----:B0-----:R-:W2:Y:S01]  /*43560*/  LDL.LU R24, [R1+0xa0] ;  /* 0x0000a00001187983 */ /* 0x001ea20000300800 */
[----:B------:R-:W2:Y:S02]  /*43570*/  LDL.LU R25, [R1+0xa4] ;  /* 0x0000a40001197983 */ /* 0x000ea40000300800 */
[----:B------:R-:W4:Y:S02]  /*43580*/  LDL.LU R26, [R1+0xa8] ;  /* 0x0000a800011a7983 */ /* 0x000f240000300800 */
[----:B------:R-:W4:Y:S02]  /*43590*/  LDL.LU R27, [R1+0xac] ;  /* 0x0000ac00011b7983 */ /* 0x000f240000300800 */
[----:B----4-:R0:W-:Y:S01]  /*435a0*/  STL.64 [R1+0x22b0], R26 ;  /* 0x0022b01a01007387 */ /* 0x0101e20000100a00 */
[----:B--2---:R-:W-:Y:S02]  /*435b0*/  STL.64 [R1+0x22a8], R24 ;  /* 0x0022a81801007387 */ /* 0x004fe40000100a00 */
[----:B------:R-:W2:Y:S01]  /*435c0*/  LDL.64 R18, [R1+0xe8] ;  /* 0x0000e80001127983 */ /* 0x000ea20000100a00 */
[----:B0-----:R-:W4:Y:S04]  /*435d0*/  LDL R26, [R1+0x18] ;  /* 0x00001800011a7983 */ /* 0x001f280000100800 */
[----:B------:R-:W4:Y:S04]  /*435e0*/  LDL R27, [R1+0x1c] ;  /* 0x00001c00011b7983 */ /* 0x000f280000100800 */
[----:B--2---:R0:W-:Y:S04]  /*435f0*/  STL.64 [R1+0x2328], R18 ;  /* 0x0023281201007387 */ /* 0x0041e80000100a00 */
[----:B0-----:R-:W3:Y:S04]  /*43600*/  LDL R18, [R1+0x28] ;  /* 0x0000280001127983 */ /* 0x001ee80000100800 */
[----:B------:R-:W3:Y:S02]  /*43610*/  LDL R19, [R1+0x2c] ;  /* 0x00002c0001137983 */ /* 0x000ee40000100800 */
[C---:B---3--:R-:W-:Y:S02]  /*43620*/  HMMA.16816.F32.BF16 R16, R12.reuse, R18, R8 ;  /* 0x000000120c10723c */ /* 0x048fe40000041808 */
[----:B------:R-:W2:Y:S01]  /*43630*/  LDL.LU.64 R10, [R1+0x2340] ;  /* 0x00234000010a7983 */ /* 0x000ea20000300a00 */
[----:B------:R-:W3:Y:S11]  /*43640*/  LDL.LU.64 R8, [R1+0x2338] ;  /* 0x0023380001087983 */ /* 0x000ef60000300a00 */
[----:B------:R-:W-:Y:S09]  /*43650*/  @!UPT UIADD3 URZ, URZ, URZ, URZ ;  /* 0x0000003f3f3ff290 */ /* 0x000ff2000fffe03f */
[----:B------:R-:W-:Y:S01]  /*43660*/  STL.64 [R1+0x460], R16 ;  /* 0x0004601001007387 */ /* 0x000fe20000100a00 */
[----:B------:R0:W-:Y:S02]  /*43670*/  STL.64 [R1+0x468], R18 ;  /* 0x0004681201007387 */ /* 0x0001e40000100a00 */
[----:B----4-:R1:W-:Y:S01]  /*43680*/  STL.64 [R1+0x22c8], R26 ;  /* 0x0022c81a01007387 */ /* 0x0103e20000100a00 */
[----:B0-----:R-:W-:Y:S01]  /*43690*/  HMMA.16816.F32.BF16 R16, R12, R26, R20 ;  /* 0x0000001a0c10723c */ /* 0x001fe20000041814 */
[----:B-1----:R-:W4:Y:S11]  /*436a0*/  LDL.64 R26, [R1+0x28] ;  /* 0x00002800011a7983 */ /* 0x002f360000100a00 */
[----:B------:R-:W-:Y:S11]  /*436b0*/  @!UPT UIADD3 URZ, URZ, URZ, URZ ;  /* 0x0000003f3f3ff290 */ /* 0x000ff6000fffe03f */
[----:B------:R0:W-:Y:S01]  /*436c0*/  STL.64 [R1+0x450], R16 ;  /* 0x0004501001007387 */ /* 0x0001e20000100a00 */
[----:B------:R1:W-:Y:S03]  /*436d0*/  STL.64 [R1+0x458], R18 ;  /* 0x0004581201007387 */ /* 0x0003e60000100a00 */
[----:B----4-:R4:W-:Y:S01]  /*436e0*/  STL.64 [R1+0x22e0], R26 ;  /* 0x0022e01a01007387 */ /* 0x0109e20000100a00 */
[----:B------:R-:W3:Y:S02]  /*436f0*/  LDL.LU R20, [R1+0x140] ;  /* 0x0001400001147983 */ /* 0x000ee40000300800 */
[----:B------:R-:W3:Y:S02]  /*43700*/  LDL.LU R21, [R1+0x144] ;  /* 0x0001440001157983 */ /* 0x000ee40000300800 */
[----:B------:R-:W3:Y:S01]  /*43710*/  LDL.LU R22, [R1+0x148] ;  /* 0x0001480001167983 */ /* 0x000ee20000300800 */
[----:B------:R-:W3:Y:S01]  /*43720*/  LDL.LU R23, [R1+0x14c] ;  /* 0x00014c0001177983 */ /* 0x000ee20000300800 */
[----:B0-----:R-:W3:Y:S02]  /*43730*/  LDL.LU R16, [R1+0x150] ;  /* 0x0001500001107983 */ /* 0x001ee40000300800 */
[----:B------:R-:W3:Y:S02]  /*43740*/  LDL.LU R17, [R1+0x154] ;  /* 0x0001540001117983 */ /* 0x000ee40000300800 */
[----:B-1----:R-:W3:Y:S01]  /*43750*/  LDL.LU R18, [R1+0x158] ;  /* 0x0001580001127983 */ /* 0x002ee20000300800 */
[----:B------:R-:W3:Y:S01]  /*43760*/  LDL.LU R19, [R1+0x15c] ;  /* 0x00015c0001137983 */ /* 0x000ee20000300800 */
[----:B----4-:R-:W-:-:S02]  /*43770*/  IMAD.MOV.U32 R26, RZ, RZ, R2 ;  /* 0x000000ffff1a7224 */ /* 0x010fc400078e0002 */
[----:B------:R-:W-:-:S05]  /*43780*/  IMAD.MOV.U32 R27, RZ, RZ, R0 ;  /* 0x000000ffff1b7224 */ /* 0x000fca00078e0000 */
[----:B------:R0:W-:Y:S04]  /*43790*/  STL.64 [R1+0x22f8], R26 ;  /* 0x0022f81a01007387 */ /* 0x0001e80000100a00 */
[----:B0-----:R-:W4:Y:S01]  /*437a0*/  LDL.64 R26, [R1+0xc8] ;  /* 0x0000c800011a7983 */ /* 0x001f220000100a00 */
[C---:B--2---:R-:W-:Y:S03]  /*437b0*/  HMMA.16816.F32.BF16 R4, R12.reuse, R10, R4 ;  /* 0x0000000a0c04723c */ /* 0x044fe60000041804 */
[----:B----4-:R0:W-:Y:S01]  /*437c0*/  STL.64 [R1+0x2310], R26 ;  /* 0x0023101a01007387 */ /* 0x0101e20000100a00 */
[----:B------:R-:W2:Y:S02]  /*437d0*/  LDL.LU R24, [R1+0x130] ;  /* 0x0001300001187983 */ /* 0x000ea40000300800 */
[----:B------:R-:W2:Y:S01]  /*437e0*/  LDL.LU R25, [R1+0x134] ;  /* 0x0001340001197983 */ /* 0x000ea20000300800 */
[----:B0-----:R-:W2:Y:S01]  /*437f0*/  LDL.LU R26, [R1+0x138] ;  /* 0x00013800011a7983 */ /* 0x001ea20000300800 */
[----:B------:R-:W2:Y:S11]  /*43800*/  LDL.LU R27, [R1+0x13c] ;  /* 0x00013c00011b7983 */ /* 0x000eb60000300800 */
[----:B------:R-:W-:Y:S04]  /*43810*/  @!UPT UIADD3 URZ, URZ, URZ, URZ ;  /* 0x0000003f3f3ff290 */ /* 0x000fe8000fffe03f */
[----:B------:R-:W-:Y:S02]  /*43820*/  STL.64 [R1+0x440], R4 ;  /* 0x0004400401007387 */ /* 0x000fe40000100a00 */
[----:B------:R0:W-:Y:S02]  /*43830*/  STL.64 [R1+0x448], R6 ;  /* 0x0004480601007387 */ /* 0x0001e40000100a00 */
[----:B0-----:R-:W4:Y:S01]  /*43840*/  LDL.LU.64 R6, [R1+0x2330] ;  /* 0x0023300001067983 */ /* 0x001f220000300a00 */
[----:B------:R-:W-:Y:S02]  /*43850*/  STL.64 [R1+0x22c0], R10 ;  /* 0x0022c00a01007387 */ /* 0x000fe40000100a00 */
[----:B---3--:R0:W-:Y:S02]  /*43860*/  STL.64 [R1+0x22b8], R8 ;  /* 0x0022b80801007387 */ /* 0x0081e40000100a00 */
        /* <DEDUP_REMOVED lines=22> */
[----:B------:R-:W2:Y:S02]  /*439d0*/  LDL.LU R11, [R1+0x12c] ;  /* 0x00012c00010b7983 */ /* 0x000ea40000300800 */
        /* <DEDUP_REMOVED lines=9> */
[----:B------:R-:W4:Y:S01]  /*43a70*/  LDL.LU R21, [R1+0x2318] ;  /* 0x0023180001157983 */ /* 0x000f220000300800 */
[C---:B---3--:R-:W-:Y:S11]  /*43a80*/  HMMA.16816.F32.BF16 R24, R12.reuse, R22, R24 ;  /* 0x000000160c18723c */ /* 0x048ff60000041818 */
        /* <DEDUP_REMOVED lines=17> */
[----:B------:R-:W3:Y:S11]  /*43ba0*/  LDL.LU.64 R26, [R1+0x22e0] ;  /* 0x0022e000011a7983 */ /* 0x000ef60000300a00 */
[----:B------:R-:W-:Y:S08]  /*43bb0*/  @!UPT UIADD3 URZ, URZ, URZ, URZ ;  /* 0x0000003f3f3ff290 */ /* 0x000ff0000fffe03f */
[----:B------:R0:W-:Y:S01]  /*43bc0*/  STL.64 [R1+0x120], R12 ;  /* 0x0001200c01007387 */ /* 0x0001e20000100a00 */
[----:B------:R1:W-:Y:S03]  /*43bd0*/  STL.64 [R1+0x128], R14 ;  /* 0x0001280e01007387 */ /* 0x0003e60000100a00 */
[----:B0-----:R-:W2:Y:S01]  /*43be0*/  LDL.LU.64 R12, [R1] ;  /* 0x00000000010c7983 */ /* 0x001ea20000300a00 */
[----:B-1----:R-:W2:Y:S02]  /*43bf0*/  LDL.LU.64 R14, [R1+0x8] ;  /* 0x00000800010e7983 */ /* 0x002ea40000300a00 */
[----:B---3--:R-:W-:Y:S02]  /*43c00*/  IMAD.MOV.U32 R0, RZ, RZ, R26 ;  /* 0x000000ffff007224 */ /* 0x008fe400078e001a */
[----:B------:R-:W-:Y:S01]  /*43c10*/  IMAD.MOV.U32 R29, RZ, RZ, R27 ;  /* 0x000000ffff1d7224 */ /* 0x000fe200078e001b */
[C---:B--2---:R-:W-:Y:S11]  /*43c20*/  HMMA.16816.F32.BF16 R8, R12.reuse, R26, R8 ;  /* 0x0000001a0c08723c */ /* 0x044ff60000041808 */
[----:B------:R-:W-:Y:S11]  /*43c30*/  @!UPT UIADD3 URZ, URZ, URZ, URZ ;  /* 0x0000003f3f3ff290 */ /* 0x000ff6000fffe03f */
[----:B------:R-:W-:Y:S01]  /*43c40*/  @!UPT UIADD3 URZ, URZ, URZ, URZ ;  /* 0x0000003f3f3ff290 */ /* 0x000fe2000fffe03f */
[----:B------:R-:W-:Y:S01]  /*43c50*/  STL.64 [R1+0x130], R8 ;  /* 0x0001300801007387 */ /* 0x000fe20000100a00 */
[----:B------:R0:W-:Y:S03]  /*43c60*/  STL.64 [R1+0x138], R10 ;  /* 0x0001380a01007387 */ /* 0x0001e60000100a00 */
[----:B0-----:R-:W2:Y:S01]  /*43c70*/  LDL.LU.64 R10, [R1+0x22d8] ;  /* 0x0022d800010a7983 */ /* 0x001ea20000300a00 */
[----:B------:R-:W2:Y:S02]  /*43c80*/  LDL.LU.64 R8, [R1+0x22d0] ;  /* 0x0022d00001087983 */ /* 0x000ea40000300a00 */
[----:B------:R-:W2:Y:S02]  /*43c90*/  LDL.LU.64 R26, [R1+0x22c8] ;  /* 0x0022c800011a7983 */ /* 0x000ea40000300a00 */
[C---:B--2---:R-:W-:Y:S01]  /*43ca0*/  HMMA.16816.F32.BF16 R24, R12.reuse, R26, R8 ;  /* 0x0000001a0c18723c */ /* 0x044fe20000041808 */
[----:B------:R-:W2:Y:S01]  /*43cb0*/  LDL.LU.64 R10, [R1+0x22c0] ;  /* 0x0022c000010a7983 */ /* 0x000ea20000300a00 */
[----:B------:R-:W3:Y:S11]  /*43cc0*/  LDL.LU.64 R8, [R1+0x22b8] ;  /* 0x0022b80001087983 */ /* 0x000ef60000300a00 */
[----:B------:R-:W-:Y:S10]  /*43cd0*/  @!UPT UIADD3 URZ, URZ, URZ, URZ ;  /* 0x0000003f3f3ff290 */ /* 0x000ff4000fffe03f */
[----:B------:R-:W-:Y:S01]  /*43ce0*/  STL.64 [R1+0x2d0], R24 ;  /* 0x0002d01801007387 */ /* 0x000fe20000100a00 */
[----:B------:R0:W-:Y:S03]  /*43cf0*/  STL.64 [R1+0x2d8], R26 ;  /* 0x0002d81a01007387 */ /* 0x0001e60000100a00 */
[----:B0-----:R-:W2:Y:S01]  /*43d00*/  LDL.LU.64 R26, [R1+0x22b0] ;  /* 0x0022b000011a7983 */ /* 0x001ea20000300a00 */
        /* <DEDUP_REMOVED lines=8> */
[----:B------:R-:W-:Y:S02]  /*43d90*/  STL.64 [R1+0x2230], R10 ;  /* 0x0022300a01007387 */ /* 0x000fe40000100a00 */
[----:B---3--:R0:W-:Y:S02]  /*43da0*/  STL.64 [R1+0x2228], R8 ;  /* 0x0022280801007387 */ /* 0x0081e40000100a00 */
[----:B0-----:R-:W3:Y:S01]  /*43db0*/  LDL.LU R8, [R1+0x2a0] ;  /* 0x0002a00001087983 */ /* 0x001ee20000300800 */
[----:B------:R-:W3:Y:S02]  /*43dc0*/  LDL.LU R9, [R1+0x2a4] ;  /* 0x0002a40001097983 */ /* 0x000ee40000300800 */
[----:B------:R-:W3:Y:S02]  /*43dd0*/  LDL.LU R10, [R1+0x2a8] ;  /* 0x0002a800010a7983 */ /* 0x000ee40000300800 */
[----:B------:R-:W3:Y:S02]  /*43de0*/  LDL.LU R11, [R1+0x2ac] ;  /* 0x0002ac00010b7983 */ /* 0x000ee40000300800 */
[----:B------:R-:W-:-:S02]  /*43df0*/  IMAD.MOV.U32 R17, RZ, RZ, R12 ;  /* 0x000000ffff117224 */ /* 0x000fc400078e000c */
[----:B------:R-:W-:Y:S02]  /*43e00*/  IMAD.MOV.U32 R16, RZ, RZ, R13 ;  /* 0x000000ffff107224 */ /* 0x000fe400078e000d */
[----:B------:R-:W-:Y:S02]  /*43e10*/  IMAD.MOV.U32 R5, RZ, RZ, R14 ;  /* 0x000000ffff057224 */ /* 0x000fe400078e000e */
[----:B------:R-:W-:Y:S01]  /*43e20*/  IMAD.MOV.U32 R3, RZ, RZ, R15 ;  /* 0x000000ffff037224 */ /* 0x000fe200078e000f */
[----:B--2---:R-:W-:Y:S01]  /*43e30*/  HMMA.16816.F32.BF16 R24, R12, R6, R24 ;  /* 0x000000060c18723c */ /* 0x004fe20000041818 */
[----:B----4-:R-:W0:Y:S11]  /*43e40*/  LDSM.16.MT88.4 R12, [R21+0x25080] ;  /* 0x02508000150c783b */ /* 0x010e360000004200 */
[----:B------:R-:W-:Y:S11]  /*43e50*/  @!UPT UIADD3 URZ, URZ, URZ, URZ ;  /* 0x0000003f3f3ff290 */ /* 0x000ff6000fffe03f */
[----:B------:R-:W-:Y:S01]  /*43e60*/  STL.64 [R1+0x100], R24 ;  /* 0x0001001801007387 */ /* 0x000fe20000100a00 */
[----:B------:R1:W-:Y:S03]  /*43e70*/  STL.64 [R1+0x108], R26 ;  /* 0x0001081a01007387 */ /* 0x0003e60000100a00 */
[----:B-1----:R-:W2:Y:S01]  /*43e80*/  LDL.LU.64 R26, [R1+0x2290] ;  /* 0x00229000011a7983 */ /* 0x002ea20000300a00 */
[----:B------:R-:W2:Y:S02]  /*43e90*/  LDL.LU.64 R24, [R1+0x2288] ;  /* 0x0022880001187983 */ /* 0x000ea40000300a00 */
[----:B------:R-:W-:Y:S01]  /*43ea0*/  STL.64 [R1+0x2220], R6 ;  /* 0x0022200601007387 */ /* 0x000fe20000100a00 */
[----:B0-----:R0:W-:Y:S01]  /*43eb0*/  STL.64 [R1+0x2268], R14 ;  /* 0x0022680e01007387 */ /* 0x0011e20000100a00 */
[----:B------:R1:W-:Y:S02]  /*43ec0*/  STL.64 [R1+0x2260], R12 ;  /* 0x0022600c01007387 */ /* 0x0003e40000100a00 */
[----:B0-----:R-:W-:-:S02]  /*43ed0*/  IMAD.MOV.U32 R14, RZ, RZ, R5 ;  /* 0x000000ffff0e7224 */ /* 0x001fc400078e0005 */
[----:B-1----:R-:W-:Y:S02]  /*43ee0*/  IMAD.MOV.U32 R12, RZ, RZ, R17 ;  /* 0x000000ffff0c7224 */ /* 0x002fe400078e0011 */
[----:B------:R-:W-:Y:S02]  /*43ef0*/  IMAD.MOV.U32 R13, RZ, RZ, R16 ;  /* 0x000000ffff0d7224 */ /* 0x000fe400078e0010 */
[----:B------:R-:W-:-:S07]  /*43f00*/  IMAD.MOV.U32 R15, RZ, RZ, R3 ;  /* 0x000000ffff0f7224 */ /* 0x000fce00078e0003 */
[C---:B--2---:R-:W-:Y:S11]  /*43f10*/  HMMA.16816.F32.BF16 R24, R12.reuse, R18, R24 ;  /* 0x000000120c18723c */ /* 0x044ff60000041818 */
[----:B------:R-:W-:Y:S11]  /*43f20*/  @!UPT UIADD3 URZ, URZ, URZ, URZ ;  /* 0x0000003f3f3ff290 */ /* 0x000ff6000fffe03f */
[----:B------:R-:W-:Y:S01]  /*43f30*/  @!UPT UIADD3 URZ, URZ, URZ, URZ ;  /* 0x0000003f3f3ff290 */ /* 0x000fe2000fffe03f */
[----:B------:R-:W-:Y:S01]  /*43f40*/  STL.64 [R1+0x2b0], R24 ;  /* 0x0002b01801007387 */ /* 0x000fe20000100a00 */
[----:B------:R0:W-:Y:S03]  /*43f50*/  STL.64 [R1+0x2b8], R26 ;  /* 0x0002b81a01007387 */ /* 0x0001e60000100a00 */
[----:B0-----:R-:W2:Y:S01]  /*43f60*/  LDL.LU R27, [R1+0x2284] ;  /* 0x00228400011b7983 */ /* 0x001ea20000300800 */
[----:B------:R-:W-:Y:S02]  /*43f70*/  IMAD.MOV.U32 R28, RZ, RZ, R18 ;  /* 0x000000ffff1c7224 */ /* 0x000fe400078e0012 */
[----:B------:R-:W-:Y:S01]  /*43f80*/  IMAD.MOV.U32 R3, RZ, RZ, R19 ;  /* 0x000000ffff037224 */ /* 0x000fe200078e0013 */
[----:B---3--:R-:W-:Y:S01]  /*43f90*/  HMMA.16816.F32.BF16 R8, R12, R22, R8 ;  /* 0x000000160c08723c */ /* 0x008fe20000041808 */
[----:B------:R-:W-:Y:S02]  /*43fa0*/  IMAD.MOV.U32 R25, RZ, RZ, R22 ;  /* 0x000000ffff197224 */ /* 0x000fe400078e0016 */
[----:B------:R-:W-:Y:S01]  /*43fb0*/  IMAD.MOV.U32 R24, RZ, RZ, R23 ;  /* 0x000000ffff187224 */ /* 0x000fe200078e0017 */
[----:B--2---:R-:W0:Y:S04]  /*43fc0*/  LDSM.16.MT88.4 R16, [R27+0x25000] ;  /* 0x025000001b10783b */ /* 0x004e280000004200 */
[----:B------:R-:W1:Y:S04]  /*43fd0*/  LDSM.16.MT88.4 R20, [R27+0x25080] ;  /* 0x025080001b14783b */ /* 0x000e680000004200 */
[----:B0-----:R-:W-:Y:S01]  /*43fe0*/  STL.64 [R1+0x21e0], R18 ;  /* 0x0021e01201007387 */ /* 0x001fe20000100a00 */
[----:B------:R0:W-:Y:S10]  /*43ff0*/  STL.64 [R1+0x21d8], R16 ;  /* 0x0021d81001007387 */ /* 0x0001f40000100a00 */
[----:B------:R-:W-:Y:S02]  /*44000*/  STL.64 [R1+0x140], R8 ;  /* 0x0001400801007387 */ /* 0x000fe40000100a00 */
[----:B------:R-:W-:Y:S01]  /*44010*/  STL.64 [R1+0x148], R10 ;  /* 0x0001480a01007387 */ /* 0x000fe20000100a00 */
[----:B------:R2:W-:Y:S04]  /*44020*/  STL.64 [R1+0x2278], R24 ;  /* 0x0022781801007387 */ /* 0x0005e80000100a00 */
[----:B0-----:R-:W3:Y:S01]  /*44030*/  LDL.LU R16, [R1+0x330] ;  /* 0x0003300001107983 */ /* 0x001ee20000300800 */
[----:B------:R-:W3:Y:S02]  /*44040*/  LDL.LU R17, [R1+0x334] ;  /* 0x0003340001117983 */ /* 0x000ee40000300800 */
[----:B------:R-:W4:Y:S02]  /*44050*/  LDL.LU R18, [R1+0x338] ;  /* 0x0003380001127983 */ /* 0x000f240000300800 */
[----:B------:R-:W4:Y:S02]  /*44060*/  LDL.LU R19, [R1+0x33c] ;  /* 0x00033c0001137983 */ /* 0x000f240000300800 */
[----:B----4-:R0:W-:Y:S01]  /*44070*/  STL.64 [R1+0x21f0], R18 ;  /* 0x0021f01201007387 */ /* 0x0101e20000100a00 */
[----:B---3--:R-:W-:Y:S02]  /*44080*/  STL.64 [R1+0x21e8], R16 ;  /* 0x0021e81001007387 */ /* 0x008fe40000100a00 */
[----:B--2---:R-:W2:Y:S02]  /*44090*/  LDL.LU R24, [R1+0x3c0] ;  /* 0x0003c00001187983 */ /* 0x004ea40000300800 */
[----:B------:R-:W2:Y:S01]  /*440a0*/  LDL.LU R25, [R1+0x3c4] ;  /* 0x0003c40001197983 */ /* 0x000ea20000300800 */
[----:B------:R-:W2:Y:S01]  /*440b0*/  LDL.LU R26, [R1+0x3c8] ;  /* 0x0003c800011a7983 */ /* 0x000ea20000300800 */
[----:B------:R-:W2:Y:S02]  /*440c0*/  LDL.LU R27, [R1+0x3cc] ;  /* 0x0003cc00011b7983 */ /* 0x000ea40000300800 */
[----:B0-----:R-:W-:-:S02]  /*440d0*/  IMAD.MOV.U32 R19, RZ, RZ, R2 ;  /* 0x000000ffff137224 */ /* 0x001fc400078e0002 */
[----:B------:R-:W-:Y:S01]  /*440e0*/  IMAD.MOV.U32 R18, RZ, RZ, R4 ;  /* 0x000000ffff127224 */ /* 0x000fe200078e0004 */
[----:B------:R-:W3:Y:S01]  /*440f0*/  LDL R2, [R1+0x5a8] ;  /* 0x0005a80001027983 */ /* 0x000ee20000100800 */
[----:B------:R-:W4:Y:S02]  /*44100*/  LDL.LU R4, [R1+0x410] ;  /* 0x0004100001047983 */ /* 0x000f240000300800 */
[----:B------:R-:W4:Y:S02]  /*44110*/  LDL.LU R5, [R1+0x414] ;  /* 0x0004140001057983 */ /* 0x000f240000300800 */
[----:B------:R-:W2:Y:S01]  /*44120*/  LDL.LU R6, [R1+0x418] ;  /* 0x0004180001067983 */ /* 0x000ea20000300800 */
[----:B------:R-:W2:Y:S04]  /*44130*/  LDL.LU R7, [R1+0x41c] ;  /* 0x00041c0001077983 */ /* 0x000ea80000300800 */
[----:B--2---:R-:W-:Y:S01]  /*44140*/  STL.64 [R1+0x2240], R6 ;  /* 0x0022400601007387 */ /* 0x004fe20000100a00 */
[----:B----4-:R0:W-:Y:S02]  /*44150*/  STL.64 [R1+0x2238], R4 ;  /* 0x0022380401007387 */ /* 0x0101e40000100a00 */
[----:B------:R-:W2:Y:S02]  /*44160*/  LDL R10, [R1+0x18] ;  /* 0x00001800010a7983 */ /* 0x000ea40000100800 */
[----:B------:R-:W2:Y:S01]  /*44170*/  LDL R11, [R1+0x1c] ;  /* 0x00001c00010b7983 */ /* 0x000ea20000100800 */
[----:B------:R-:W-:Y:S01]  /*44180*/  HMMA.16816.F32.BF16 R24, R12, R18, R24 ;  /* 0x000000120c18723c */ /* 0x000fe20000041818 */
[----:B--2---:R2:W-:Y:S01]  /*44190*/  STL.64 [R1+0x2248], R10 ;  /* 0x0022480a01007387 */ /* 0x0045e20000100a00 */
[----:B0-----:R-:W4:Y:S02]  /*441a0*/  LDL.LU R4, [R1+0x420] ;  /* 0x0004200001047983 */ /* 0x001f240000300800 */
[----:B------:R-:W4:Y:S02]  /*441b0*/  LDL.LU R5, [R1+0x424] ;  /* 0x0004240001057983 */ /* 0x000f240000300800 */
[----:B------:R-:W3:Y:S01]  /*441c0*/  LDL.LU R6, [R1+0x428] ;  /* 0x0004280001067983 */ /* 0x000ee20000300800 */
[----:B------:R-:W3:Y:S01]  /*441d0*/  LDL.LU R7, [R1+0x42c] ;  /* 0x00042c0001077983 */ /* 0x000ee20000300800 */
[----:B--2---:R-:W-:-:S02]  /*441e0*/  IMAD.MOV.U32 R10, RZ, RZ, R0 ;  /* 0x000000ffff0a7224 */ /* 0x004fc400078e0000 */
[----:B------:R-:W-:Y:S01]  /*441f0*/  IMAD.MOV.U32 R11, RZ, RZ, R29 ;  /* 0x000000ffff0b7224 */ /* 0x000fe200078e001d */
[----:B---3--:R-:W-:Y:S01]  /*44200*/  STL.64 [R1+0x2258], R6 ;  /* 0x0022580601007387 */ /* 0x008fe20000100a00 */
[----:B----4-:R-:W-:Y:S02]  /*44210*/  STL.64 [R1+0x2250], R4 ;  /* 0x0022500401007387 */ /* 0x010fe40000100a00 */
[----:B------:R-:W2:Y:S02]  /*44220*/  LDL.LU R0, [R1+0x2280] ;  /* 0x0022800001007983 */ /* 0x000ea40000300800 */
[----:B------:R0:W-:Y:S01]  /*44230*/  STL.64 [R1+0x2270], R10 ;  /* 0x0022700a01007387 */ /* 0x0001e20000100a00 */
[----:B------:R-:W3:Y:S01]  /*44240*/  LDL.LU R8, [R1+0x3b0] ;  /* 0x0003b00001087983 */ /* 0x000ee20000300800 */
[----:B------:R-:W3:Y:S03]  /*44250*/  LDL.LU R9, [R1+0x3b4] ;  /* 0x0003b40001097983 */ /* 0x000ee60000300800 */
[----:B0-----:R-:W3:Y:S01]  /*44260*/  LDL.LU R10, [R1+0x3b8] ;  /* 0x0003b800010a7983 */ /* 0x001ee20000300800 */
[----:B------:R-:W3:Y:S02]  /*44270*/  LDL.LU R11, [R1+0x3bc] ;  /* 0x0003bc00010b7983 */ /* 0x000ee40000300800 */
[----:B------:R-:W4:Y:S02]  /*44280*/  LDL.LU R4, [R1+0x430] ;  /* 0x0004300001047983 */ /* 0x000f240000300800 */
[----:B------:R-:W4:Y:S01]  /*44290*/  LDL.LU R5, [R1+0x434] ;  /* 0x0004340001057983 */ /* 0x000f220000300800 */
[----:B------:R-:W4:Y:S01]  /*442a0*/  LDL.LU R6, [R1+0x438] ;  /* 0x0004380001067983 */ /* 0x000f220000300800 */
[----:B------:R-:W4:Y:S02]  /*442b0*/  LDL.LU R7, [R1+0x43c] ;  /* 0x00043c0001077983 */ /* 0x000f240000300800 */
[----:B-1----:R0:W-:Y:S02]  /*442c0*/  STL.64 [R1+0x2158], R22 ;  /* 0x0021581601007387 */ /* 0x0021e40000100a00 */
[----:B------:R-:W-:Y:S01]  /*442d0*/  STL.64 [R1+0x2150], R20 ;  /* 0x0021501401007387 */ /* 0x000fe20000100a00 */
[----:B0-----:R-:W3:Y:S01]  /*442e0*/  LDL.64 R22, [R1+0xb8] ;  /* 0x0000b80001167983 */ /* 0x001ee20000100a00 */
[----:B------:R0:W-:Y:S02]  /*442f0*/  STL.64 [R1+0x3c0], R24 ;  /* 0x0003c01801007387 */ /* 0x0001e40000100a00 */
[----:B------:R-:W-:Y:S01]  /*44300*/  STL.64 [R1+0x3c8], R26 ;  /* 0x0003c81a01007387 */ /* 0x000fe20000100a00 */
[----:B0-----:R-:W2:Y:S01]  /*44310*/  LDL.LU.64 R24, [R1+0x2278] ;  /* 0x0022780001187983 */ /* 0x001ea20000300a00 */
[----:B------:R2:W-:Y:S02]  /*44320*/  STL.64 [R1+0x2200], R18 ;  /* 0x0022001201007387 */ /* 0x0005e40000100a00 */
[----:B--2---:R-:W-:-:S02]  /*44330*/  IMAD.MOV.U32 R18, RZ, RZ, R25 ;  /* 0x000000ffff127224 */ /* 0x004fc400078e0019 */
[----:B------:R-:W-:Y:S02]  /*44340*/  IMAD.MOV.U32 R19, RZ, RZ, R24 ;  /* 0x000000ffff137224 */ /* 0x000fe400078e0018 */
[----:B------:R-:W0:Y:S01]  /*44350*/  LDSM.16.MT88.4 R24, [R2+0x25000] ;  /* 0x025000000218783b */ /* 0x000e220000004200 */
[----:B---3--:R-:W-:Y:S03]  /*44360*/  HMMA.16816.F32.BF16 R12, R12, R22, R8 ;  /* 0x000000160c0c723c */ /* 0x008fe60000041808 */
[----:B------:R1:W-:Y:S01]  /*44370*/  STL.64 [R1+0x2218], R18 ;  /* 0x0022181201007387 */ /* 0x0003e20000100a00 */
[----:B------:R-:W2:Y:S02]  /*44380*/  LDL.LU R16, [R1+0x400] ;  /* 0x0004000001107983 */ /* 0x000ea40000300800 */
[----:B------:R-:W2:Y:S01]  /*44390*/  LDL.LU R17, [R1+0x404] ;  /* 0x0004040001117983 */ /* 0x000ea20000300800 */
[----:B-1----:R-:W2:Y:S01]  /*443a0*/  LDL.LU R18, [R1+0x408] ;  /* 0x0004080001127983 */ /* 0x002ea20000300800 */
[----:B------:R-:W2:Y:S03]  /*443b0*/  LDL.LU R19, [R1+0x40c] ;  /* 0x00040c0001137983 */ /* 0x000ea60000300800 */
[----:B0-----:R-:W-:Y:S01]  /*443c0*/  STL.64 [R1+0x20c0], R26 ;  /* 0x0020c01a01007387 */ /* 0x001fe20000100a00 */
[----:B------:R-:W-:Y:S02]  /*443d0*/  STL.64 [R1+0x20b8], R24 ;  /* 0x0020b81801007387 */ /* 0x000fe40000100a00 */
[----:B------:R-:W4:Y:S02]  /*443e0*/  LDL.LU.64 R10, [R1+0x2270] ;  /* 0x00227000010a7983 */ /* 0x000f240000300a00 */
[----:B------:R0:W-:Y:S01]  /*443f0*/  STL.64 [R1+0x21f8], R22 ;  /* 0x0021f81601007387 */ /* 0x0001e20000100a00 */
[----:B------:R-:W3:Y:S06]  /*44400*/  LDL.LU R20, [R1+0x3d0] ;  /* 0x0003d00001147983 */ /* 0x000eec0000300800 */
[----:B------:R-:W-:Y:S02]  /*44410*/  STL.64 [R1+0x3b0], R12 ;  /* 0x0003b00c01007387 */ /* 0x000fe40000100a00 */
[----:B------:R-:W-:Y:S02]  /*44420*/  STL.64 [R1+0x3b8], R14 ;  /* 0x0003b80e01007387 */ /* 0x000fe40000100a00 */
[----:B------:R-:W3:Y:S01]  /*44430*/  LDL.LU R21, [R1+0x3d4] ;  /* 0x0003d40001157983 */ /* 0x000ee20000300800 */
[----:B------:R-:W1:Y:S04]  /*44440*/  LDSM.16.MT88.4 R12, [R2+0x25080] ;  /* 0x02508000020c783b */ /* 0x000e680000004200 */
        /* <DEDUP_REMOVED lines=8> */
[----:B-1----:R-:W-:Y:S01]  /*444d0*/  STL.64 [R1], R12 ;  /* 0x0000000c01007387 */ /* 0x002fe20000100a00 */
[----:B------:R0:W-:Y:S03]  /*444e0*/  STL.64 [R1+0x8], R14 ;  /* 0x0000080e01007387 */ /* 0x0001e60000100a00 */
[----:B0-----:R-:W4:Y:S01]  /*444f0*/  LDL.LU.64 R14, [R1+0x2268] ;  /* 0x00226800010e7983 */ /* 0x001f220000300a00 */
[----:B------:R-:W4:Y:S02]  /*44500*/  LDL.LU.64 R12, [R1+0x2260] ;  /* 0x00226000010c7983 */ /* 0x000f240000300a00 */
[C---:B----4-:R-:W-:Y:S01]  /*44510*/  HMMA.16816.F32.BF16 R8, R12.reuse, R10, R4 ;  /* 0x0000000a0c08723c */ /* 0x050fe20000041804 */
[----:B------:R-:W3:Y:S01]  /*44520*/  LDL.LU.64 R6, [R1+0x2258] ;  /* 0x0022580001067983 */ /* 0x000ee20000300a00 */
[----:B------:R-:W3:Y:S11]  /*44530*/  LDL.LU.64 R4, [R1+0x2250] ;  /* 0x0022500001047983 */ /* 0x000ef60000300a00 */
[----:B------:R-:W-:Y:S10]  /*44540*/  @!UPT UIADD3 URZ, URZ, URZ, URZ ;  /* 0x0000003f3f3ff290 */ /* 0x000ff4000fffe03f */
        /* <DEDUP_REMOVED lines=10> */
[----:B------:R-:W4:Y:S01]  /*445f0*/  LDL.LU.64 R8, [R1+0x2228] ;  /* 0x0022280001087983 */ /* 0x000f220000300a00 */
[----:B---3--:R-:W-:Y:S11]  /*44600*/  HMMA.16816.F32.BF16 R4, R12, R10, R4 ;  /* 0x0000000a0c04723c */ /* 0x008ff60000041804 */
[----:B------:R-:W-:Y:S11]  /*44610*/  @!UPT UIADD3 URZ, URZ, URZ, URZ ;  /* 0x0000003f3f3ff290 */ /* 0x000ff6000fffe03f */
[----:B------:R-:W-:Y:S01]  /*44620*/  @!UPT UIADD3 URZ, URZ, URZ, URZ ;  /* 0x0000003f3f3ff290 */ /* 0x000fe2000fffe03f */
[----:B------:R-:W-:Y:S01]  /*44630*/  STL.64 [R1+0x540], R4 ;  /* 0x0005400401007387 */ /* 0x000fe20000100a00 */
[----:B------:R0:W-:Y:S03]  /*44640*/  STL.64 [R1+0x548], R6 ;  /* 0x0005480601007387 */ /* 0x0001e60000100a00 */
[----:B0-----:R-:W3:Y:S01]  /*44650*/  LDL.LU.64 R6, [R1+0x2220] ;  /* 0x0022200001067983 */ /* 0x001ee20000300a00 */
[----:B------:R-:W-:Y:S02]  /*44660*/  STL.64 [R1+0x21b8], R10 ;  /* 0x0021b80a01007387 */ /* 0x000fe40000100a00 */
[----:B----4-:R0:W-:Y:S02]  /*44670*/  STL.64 [R1+0x21b0], R8 ;  /* 0x0021b00801007387 */ /* 0x0101e40000100a00 */
[----:B0-----:R-:W4:Y:S01]  /*44680*/  LDL.LU R8, [R1+0x3f0] ;  /* 0x0003f00001087983 */ /* 0x001f220000300800 */
[----:B------:R-:W4:Y:S02]  /*44690*/  LDL.LU R9, [R1+0x3f4] ;  /* 0x0003f40001097983 */ /* 0x000f240000300800 */
[----:B------:R-:W4:Y:S02]  /*446a0*/  LDL.LU R10, [R1+0x3f8] ;  /* 0x0003f800010a7983 */ /* 0x000f240000300800 */
[----:B------:R-:W4:Y:S02]  /*446b0*/  LDL.LU R11, [R1+0x3fc] ;  /* 0x0003fc00010b7983 */ /* 0x000f240000300800 */
[----:B------:R-:W-:-:S02]  /*446c0*/  IMAD.MOV.U32 R26, RZ, RZ, R28 ;  /* 0x000000ffff1a7224 */ /* 0x000fc400078e001c */
[----:B------:R-:W-:Y:S01]  /*446d0*/  IMAD.MOV.U32 R27, RZ, RZ, R3 ;  /* 0x000000ffff1b7224 */ /* 0x000fe200078e0003 */
[C---:B---3--:R-:W-:Y:S08]  /*446e0*/  HMMA.16816.F32.BF16 R16, R12.reuse, R6, R16 ;  /* 0x000000060c10723c */ /* 0x048ff00000041810 */
[C---:B----4-:R-:W-:Y:S11]  /*446f0*/  HMMA.16816.F32.BF16 R8, R12.reuse, R26, R8 ;  /* 0x0000001a0c08723c */ /* 0x050ff60000041808 */
[----:B------:R-:W-:Y:S04]  /*44700*/  @!UPT UIADD3 URZ, URZ, URZ, URZ ;  /* 0x0000003f3f3ff290 */ /* 0x000fe8000fffe03f */
[----:B------:R-:W-:Y:S01]  /*44710*/  STL.64 [R1+0x530], R16 ;  /* 0x0005301001007387 */ /* 0x000fe20000100a00 */
[----:B------:R0:W-:Y:S03]  /*44720*/  STL.64 [R1+0x538], R18 ;  /* 0x0005381201007387 */ /* 0x0001e60000100a00 */
[----:B0-----:R-:W2:Y:S01]  /*44730*/  LDL.LU.64 R18, [R1+0x2218] ;  /* 0x0022180001127983 */ /* 0x001ea20000300a00 */
[----:B------:R0:W-:Y:S03]  /*44740*/  STL.64 [R1+0x21c0], R6 ;  /* 0x0021c00601007387 */ /* 0x0001e60000100a00 */
[----:B0-----:R-:W3:Y:S01]  /*44750*/  LDL.64 R6, [R1+0x28] ;  /* 0x0000280001067983 */ /* 0x001ee20000100a00 */
[----:B------:R-:W4:Y:S02]  /*44760*/  LDL.LU R24, [R1+0x390] ;  /* 0x0003900001187983 */ /* 0x000f240000300800 */
[----:B------:R-:W-:Y:S02]  /*44770*/  STL.64 [R1+0x430], R8 ;  /* 0x0004300801007387 */ /* 0x000fe40000100a00 */
[----:B------:R-:W-:Y:S01]  /*44780*/  STL.64 [R1+0x438], R10 ;  /* 0x0004380a01007387 */ /* 0x000fe20000100a00 */
[----:B------:R-:W4:Y:S01]  /*44790*/  LDL.LU R25, [R1+0x394] ;  /* 0x0003940001197983 */ /* 0x000f220000300800 */
[----:B------:R-:W3:Y:S02]  /*447a0*/  LDL.LU R26, [R1+0x398] ;  /* 0x00039800011a7983 */ /* 0x000ee40000300800 */
        /* <DEDUP_REMOVED lines=8> */
[----:B------:R-:W3:Y:S01]  /*44830*/  LDL.64 R10, [R1+0x18] ;  /* 0x00001800010a7983 */ /* 0x000ee20000100a00 */
[----:B------:R-:W4:Y:S02]  /*44840*/  LDL.LU.64 R22, [R1+0x2210] ;  /* 0x0022100001167983 */ /* 0x000f240000300a00 */
[----:B------:R-:W4:Y:S09]  /*44850*/  LDL.LU.64 R20, [R1+0x2208] ;  /* 0x0022080001147983 */ /* 0x000f320000300a00 */
[----:B------:R-:W-:Y:S01]  /*44860*/  STL.64 [R1+0x420], R16 ;  /* 0x0004201001007387 */ /* 0x000fe20000100a00 */
[----:B------:R0:W-:Y:S04]  /*44870*/  STL.64 [R1+0x428], R18 ;  /* 0x0004281201007387 */ /* 0x0001e80000100a00 */
[----:B0-----:R-:W4:Y:S02]  /*44880*/  LDL.LU.64 R18, [R1+0x2200] ;  /* 0x0022000001127983 */ /* 0x001f240000300a00 */
[C---:B----4-:R-:W-:Y:S02]  /*44890*/  HMMA.16816.F32.BF16 R16, R12.reuse, R18, R20 ;  /* 0x000000120c10723c */ /* 0x050fe40000041814 */
[----:B------:R-:W4:Y:S11]  /*448a0*/  LDL.LU.64 R22, [R1+0x21f8] ;  /* 0x0021f80001167983 */ /* 0x000f360000300a00 */
[----:B------:R-:W-:Y:S10]  /*448b0*/  @!UPT UIADD3 URZ, URZ, URZ, URZ ;  /* 0x0000003f3f3ff290 */ /* 0x000ff4000fffe03f */
[----:B------:R-:W-:Y:S01]  /*448c0*/  STL.64 [R1+0x410], R16 ;  /* 0x0004101001007387 */ /* 0x000fe20000100a00 */
[----:B------:R0:W-:Y:S03]  /*448d0*/  STL.64 [R1+0x418], R18 ;  /* 0x0004181201007387 */ /* 0x0001e60000100a00 */
[----:B0-----:R-:W4:Y:S01]  /*448e0*/  LDL.LU.64 R18, [R1+0x21f0] ;  /* 0x0021f00001127983 */ /* 0x001f220000300a00 */
[----:B------:R-:W4:Y:S02]  /*448f0*/  LDL.LU.64 R16, [R1+0x21e8] ;  /* 0x0021e80001107983 */ /* 0x000f240000300a00 */
[----:B----4-:R-:W-:Y:S01]  /*44900*/  HMMA.16816.F32.BF16 R12, R12, R22, R16 ;  /* 0x000000160c0c723c */ /* 0x010fe20000041810 */
[----:B------:R-:W2:Y:S01]  /*44910*/  LDL.LU.64 R18, [R1+0x21e0] ;  /* 0x0021e00001127983 */ /* 0x000ea20000300a00 */
[----:B------:R-:W2:Y:S02]  /*44920*/  LDL.LU.64 R16, [R1+0x21d8] ;  /* 0x0021d80001107983 */ /* 0x000ea40000300a00 */
[----:B------:R0:W-:Y:S02]  /*44930*/  STL.64 [R1+0x2160], R22 ;  /* 0x0021601601007387 */ /* 0x0001e40000100a00 */
[----:B0-----:R-:W4:Y:S11]  /*44940*/  LDL.64 R22, [R1+0xc8] ;  /* 0x0000c80001167983 */ /* 0x001f360000100a00 */
[----:B------:R-:W-:Y:S06]  /*44950*/  @!UPT UIADD3 URZ, URZ, URZ, URZ ;  /* 0x0000003f3f3ff290 */ /* 0x000fec000fffe03f */
[----:B------:R-:W-:Y:S01]  /*44960*/  STL.64 [R1+0x3d0], R12 ;  /* 0x0003d00c01007387 */ /* 0x000fe20000100a00 */
[----:B------:R-:W-:Y:S03]  /*44970*/  STL.64 [R1+0x3d8], R14 ;  /* 0x0003d80e01007387 */ /* 0x000fe60000100a00 */
[----:B----4-:R0:W-:Y:S04]  /*44980*/  STL.64 [R1+0x2170], R22 ;  /* 0x0021701601007387 */ /* 0x0101e80000100a00 */
[----:B0-----:R-:W4:Y:S04]  /*44990*/  LDL.64 R22, [R1+0xd8] ;  /* 0x0000d80001167983 */ /* 0x001f280000100a00 */
[----:B----4-:R0:W-:Y:S01]  /*449a0*/  STL.64 [R1+0x2188], R22 ;  /* 0x0021881601007387 */ /* 0x0101e20000100a00 */
[----:B------:R-:W4:Y:S02]  /*449b0*/  LDL.LU R20, [R1+0x360] ;  /* 0x0003600001147983 */ /* 0x000f240000300800 */
[----:B------:R-:W4:Y:S01]  /*449c0*/  LDL.LU R21, [R1+0x364] ;  /* 0x0003640001157983 */ /* 0x000f220000300800 */
[----:B0-----:R-:W2:Y:S01]  /*449d0*/  LDL.LU R22, [R1+0x368] ;  /* 0x0003680001167983 */ /* 0x001ea20000300800 */
[----:B------:R-:W2:Y:S03]  /*449e0*/  LDL.LU R23, [R1+0x36c] ;  /* 0x00036c0001177983 */ /* 0x000ea60000300800 */
[----:B--2---:R-:W-:Y:S01]  /*449f0*/  STL.64 [R1+0x2198], R22 ;  /* 0x0021981601007387 */ /* 0x004fe20000100a00 */
[----:B----4-:R0:W-:Y:S03]  /*44a00*/  STL.64 [R1+0x2190], R20 ;  /* 0x0021901401007387 */ /* 0x0101e60000100a00 */
[----:B0-----:R-:W2:Y:S01]  /*44a10*/  LDL.LU R20, [R1+0x370] ;  /* 0x0003700001147983 */ /* 0x001ea20000300800 */
[----:B------:R-:W2:Y:S02]  /*44a20*/  LDL.LU R21, [R1+0x374] ;  /* 0x0003740001157983 */ /* 0x000ea40000300800 */
[----:B------:R-:W4:Y:S02]  /*44a30*/  LDL.LU R22, [R1+0x378] ;  /* 0x0003780001167983 */ /* 0x000f240000300800 */
[----:B------:R-:W4:Y:S01]  /*44a40*/  LDL.LU R23, [R1+0x37c] ;  /* 0x00037c0001177983 */ /* 0x000f220000300800 */
[----:B------:R-:W-:Y:S01]  /*44a50*/  HMMA.16816.F32.BF16 R24, R16, R6, R24 ;  /* 0x000000061018723c */ /* 0x000fe20000041818 */
[----:B----4-:R-:W-:Y:S01]  /*44a60*/  STL.64 [R1+0x21a8], R22 ;  /* 0x0021a81601007387 */ /* 0x010fe20000100a00 */
[----:B--2---:R0:W-:Y:S03]  /*44a70*/  STL.64 [R1+0x21a0], R20 ;  /* 0x0021a01401007387 */ /* 0x0041e60000100a00 */
[----:B0-----:R-:W2:Y:S01]  /*44a80*/  LDL.LU R20, [R1+0x380] ;  /* 0x0003800001147983 */ /* 0x001ea20000300800 */
[----:B------:R-:W2:Y:S02]  /*44a90*/  LDL.LU R21, [R1+0x384] ;  /* 0x0003840001157983 */ /* 0x000ea40000300800 */
[----:B------:R-:W2:Y:S02]  /*44aa0*/  LDL.LU R22, [R1+0x388] ;  /* 0x0003880001167983 */ /* 0x000ea40000300800 */
[----:B------:R-:W2:Y:S01]  /*44ab0*/  LDL.LU R23, [R1+0x38c] ;  /* 0x00038c0001177983 */ /* 0x000ea20000300800 */
[----:B------:R-:W4:Y:S04]  /*44ac0*/  LDL R14, [R1+0x5a4] ;  /* 0x0005a400010e7983 */ /* 0x000f280000100800 */
[----:B----4-:R0:W-:Y:S04]  /*44ad0*/  STL [R1+0x2070], R14 ;  /* 0x0020700e01007387 */ /* 0x0101e80000100800 */
[----:B0-----:R-:W4:Y:S04]  /*44ae0*/  LDL.LU.64 R14, [R1+0xe8] ;  /* 0x0000e800010e7983 */ /* 0x001f280000300a00 */
[----:B------:R-:W-:Y:S02]  /*44af0*/  STL.64 [R1+0x4f0], R24 ;  /* 0x0004f01801007387 */ /* 0x000fe40000100a00 */
[----:B------:R0:W-:Y:S02]  /*44b00*/  STL.64 [R1+0x4f8], R26 ;  /* 0x0004f81a01007387 */ /* 0x0001e40000100a00 */
[----:B0-----:R-:W2:Y:S01]  /*44b10*/  LDL.LU.64 R26, [R1+0x21d0] ;  /* 0x0021d000011a7983 */ /* 0x001ea20000300a00 */
[----:B------:R-:W2:Y:S02]  /*44b20*/  LDL.LU.64 R24, [R1+0x21c8] ;  /* 0x0021c80001187983 */ /* 0x000ea40000300a00 */
[----:B------:R-:W-:-:S02]  /*44b30*/  IMAD.MOV.U32 R13, RZ, RZ, R6 ;  /* 0x000000ffff0d7224 */ /* 0x000fc400078e0006 */
[----:B------:R-:W-:Y:S02]  /*44b40*/  IMAD.MOV.U32 R12, RZ, RZ, R7 ;  /* 0x000000ffff0c7224 */ /* 0x000fe400078e0007 */
[----:B------:R-:W4:Y:S01]  /*44b50*/  LDL.LU.64 R6, [R1+0x21c0] ;  /* 0x0021c00001067983 */ /* 0x000f220000300a00 */
[----:B---3--:R-:W-:Y:S01]  /*44b60*/  IMAD.MOV.U32 R4, RZ, RZ, R11 ;  /* 0x000000ffff047224 */ /* 0x008fe200078e000b */
[C---:B--2---:R-:W-:Y:S11]  /*44b70*/  HMMA.16816.F32.BF16 R24, R16.reuse, R10, R24 ;  /* 0x0000000a1018723c */ /* 0x044ff60000041818 */
[----:B------:R-:W-:Y:S11]  /*44b80*/  @!UPT UIADD3 URZ, URZ, URZ, URZ ;  /* 0x0000003f3f3ff290 */ /* 0x000ff6000fffe03f */
[----:B------:R-:W-:Y:S01]  /*44b90*/  @!UPT UIADD3 URZ, URZ, URZ, URZ ;  /* 0x0000003f3f3ff290 */ /* 0x000fe2000fffe03f */
[----:B------:R0:W-:Y:S01]  /*44ba0*/  STL.64 [R1+0x4e0], R24 ;  /* 0x0004e01801007387 */ /* 0x0001e20000100a00 */
[----:B------:R-:W-:Y:S02]  /*44bb0*/  STL.64 [R1+0x4e8], R26 ;  /* 0x0004e81a01007387 */ /* 0x000fe40000100a00 */
[----:B0-----:R-:W-:Y:S02]  /*44bc0*/  IMAD.MOV.U32 R24, RZ, RZ, R10 ;  /* 0x000000ffff187224 */ /* 0x001fe400078e000a */
[----:B------:R-:W2:Y:S01]  /*44bd0*/  LDL.LU.64 R10, [R1+0x21b8] ;  /* 0x0021b800010a7983 */ /* 0x000ea20000300a00 */
[----:B------:R-:W3:Y:S02]  /*44be0*/  LDL.LU.64 R8, [R1+0x21b0] ;  /* 0x0021b00001087983 */ /* 0x000ee40000300a00 */
[----:B------:R0:W-:Y:S02]  /*44bf0*/  STL [R1+0x2168], R24 ;  /* 0x0021681801007387 */ /* 0x0001e40000100800 */
[----:B0-----:R-:W3:Y:S01]  /*44c00*/  LDL.LU R24, [R1+0x340] ;  /* 0x0003400001187983 */ /* 0x001ee20000300800 */
        /* <DEDUP_REMOVED lines=9> */
[----:B------:R-:W2:Y:S11]  /*44ca0*/  LDL.LU R27, [R1+0x35c] ;  /* 0x00035c00011b7983 */ /* 0x000eb60000300800 */
[----:B------:R-:W-:Y:S02]  /*44cb0*/  @!UPT UIADD3 URZ, URZ, URZ, URZ ;  /* 0x0000003f3f3ff290 */ /* 0x000fe4000fffe03f */
[----:B------:R-:W-:Y:S01]  /*44cc0*/  STL.64 [R1+0x4d0], R20 ;  /* 0x0004d01401007387 */ /* 0x000fe20000100a00 */
[----:B------:R0:W-:Y:S03]  /*44cd0*/  STL.64 [R1+0x4d8], R22 ;  /* 0x0004d81601007387 */ /* 0x0001e60000100a00 */
[----:B0-----:R-:W4:Y:S01]  /*44ce0*/  LDL.LU.64 R22, [R1+0x21a8] ;  /* 0x0021a80001167983 */ /* 0x001f220000300a00 */
[----:B------:R-:W4:Y:S02]  /*44cf0*/  LDL.LU.64 R20, [R1+0x21a0] ;  /* 0x0021a00001147983 */ /* 0x000f240000300a00 */
[----:B------:R-:W-:Y:S02]  /*44d00*/  STL.64 [R1+0x2120], R10 ;  /* 0x0021200a01007387 */ /* 0x000fe40000100a00 */
        /* <DEDUP_REMOVED lines=8> */
[----:B------:R-:W-:Y:S01]  /*44d90*/  STL.64 [R1+0x3a0], R20 ;  /* 0x0003a01401007387 */ /* 0x000fe20000100a00 */
[----:B------:R0:W-:Y:S03]  /*44da0*/  STL.64 [R1+0x3a8], R22 ;  /* 0x0003a81601007387 */ /* 0x0001e60000100a00 */
[----:B0-----:R-:W4:Y:S01]  /*44db0*/  LDL.LU.64 R22, [R1+0x2198] ;  /* 0x0021980001167983 */ /* 0x001f220000300a00 */
[----:B------:R-:W4:Y:S02]  /*44dc0*/  LDL.LU.64 R20, [R1+0x2190] ;  /* 0x0021900001147983 */ /* 0x000f240000300a00 */
[C---:B----4-:R-:W-:Y:S11]  /*44dd0*/  HMMA.16816.F32.BF16 R20, R16.reuse, R14, R20 ;  /* 0x0000000e1014723c */ /* 0x050ff60000041814 */
[----:B------:R-:W-:Y:S11]  /*44de0*/  @!UPT UIADD3 URZ, URZ, URZ, URZ ;  /* 0x0000003f3f3ff290 */ /* 0x000ff6000fffe03f */
[----:B------:R-:W-:Y:S01]  /*44df0*/  @!UPT UIADD3 URZ, URZ, URZ, URZ ;  /* 0x0000003f3f3ff290 */ /* 0x000fe2000fffe03f */
[----:B------:R-:W-:Y:S01]  /*44e00*/  STL.64 [R1+0x390], R20 ;  /* 0x0003901401007387 */ /* 0x000fe20000100a00 */
[----:B------:R0:W-:Y:S03]  /*44e10*/  STL.64 [R1+0x398], R22 ;  /* 0x0003981601007387 */ /* 0x0001e60000100a00 */
[----:B0-----:R-:W2:Y:S01]  /*44e20*/  LDL.LU.64 R22, [R1+0x2188] ;  /* 0x0021880001167983 */ /* 0x001ea20000300a00 */
[----:B------:R-:W-:Y:S02]  /*44e30*/  STL.64 [R1+0x2100], R14 ;  /* 0x0021000e01007387 */ /* 0x000fe40000100a00 */
[----:B------:R-:W4:Y:S02]  /*44e40*/  LDL R5, [R1+0x117c] ;  /* 0x00117c0001057983 */ /* 0x000f240000100800 */
[----:B------:R-:W-:Y:S01]  /*44e50*/  STL.64 [R1+0x2110], R6 ;  /* 0x0021100601007387 */ /* 0x000fe20000100a00 */
[----:B--2---:R-:W-:Y:S01]  /*44e60*/  HMMA.16816.F32.BF16 R24, R16, R22, R24 ;  /* 0x000000161018723c */ /* 0x004fe20000041818 */
[----:B----4-:R-:W-:Y:S01]  /*44e70*/  STL [R1+0x2108], R5 ;  /* 0x0021080501007387 */ /* 0x010fe20000100800 */
[----:B------:R-:W-:-:S02]  /*44e80*/  IMAD.MOV.U32 R3, RZ, RZ, R22 ;  /* 0x000000ffff037224 */ /* 0x000fc400078e0016 */
[----:B------:R-:W-:Y:S11]  /*44e90*/  IMAD.MOV.U32 R2, RZ, RZ, R23 ;  /* 0x000000ffff027224 */ /* 0x000ff600078e0017 */
[----:B------:R-:W-:Y:S08]  /*44ea0*/  @!UPT UIADD3 URZ, URZ, URZ, URZ ;  /* 0x0000003f3f3ff290 */ /* 0x000ff0000fffe03f */
[----:B------:R-:W-:Y:S01]  /*44eb0*/  STL.64 [R1+0x380], R24 ;  /* 0x0003801801007387 */ /* 0x000fe20000100a00 */
[----:B------:R0:W-:Y:S03]  /*44ec0*/  STL.64 [R1+0x388], R26 ;  /* 0x0003881a01007387 */ /* 0x0001e60000100a00 */
[----:B0-----:R-:W2:Y:S01]  /*44ed0*/  LDL.LU.64 R26, [R1+0x2180] ;  /* 0x00218000011a7983 */ /* 0x001ea20000300a00 */
[----:B------:R-:W2:Y:S02]  /*44ee0*/  LDL.LU.64 R24, [R1+0x2178] ;  /* 0x0021780001187983 */ /* 0x000ea40000300a00 */
[----:B------:R-:W2:Y:S02]  /*44ef0*/  LDL.LU.64 R22, [R1+0x2170] ;  /* 0x0021700001167983 */ /* 0x000ea40000300a00 */
[----:B--2---:R-:W-:Y:S01]  /*44f00*/  HMMA.16816.F32.BF16 R24, R16, R22, R24 ;  /* 0x000000161018723c */ /* 0x004fe20000041818 */
[----:B------:R-:W-:-:S02]  /*44f10*/  IMAD.MOV.U32 R6, RZ, RZ, R22 ;  /* 0x000000ffff067224 */ /* 0x000fc400078e0016 */
[----:B------:R-:W-:Y:S11]  /*44f20*/  IMAD.MOV.U32 R5, RZ, RZ, R23 ;  /* 0x000000ffff057224 */ /* 0x000ff600078e0017 */
[----:B------:R-:W-:Y:S09]  /*44f30*/  @!UPT UIADD3 URZ, URZ, URZ, URZ ;  /* 0x0000003f3f3ff290 */ /* 0x000ff2000fffe03f */
[----:B------:R0:W-:Y:S01]  /*44f40*/  STL.64 [R1+0x370], R24 ;  /* 0x0003701801007387 */ /* 0x0001e20000100a00 */
[----:B------:R-:W-:Y:S03]  /*44f50*/  STL.64 [R1+0x378], R26 ;  /* 0x0003781a01007387 */ /* 0x000fe60000100a00 */
[----:B0-----:R-:W2:Y:S01]  /*44f60*/  LDL.LU R24, [R1+0x2168] ;  /* 0x0021680001187983 */ /* 0x001ea20000300800 */
[----:B------:R-:W3:Y:S02]  /*44f70*/  LDL.LU.64 R22, [R1+0x2160] ;  /* 0x0021600001167983 */ /* 0x000ee40000300a00 */
[----:B---3--:R-:W-:Y:S01]  /*44f80*/  HMMA.16816.F32.BF16 R16, R16, R22, R8 ;  /* 0x000000161010723c */ /* 0x008fe20000041808 */
[----:B------:R-:W-:-:S06]  /*44f90*/  IMAD.MOV.U32 R7, RZ, RZ, R23 ;  /* 0x000000ffff077224 */ /* 0x000fcc00078e0017 */
[----:B------:R-:W-:Y:S11]  /*44fa0*/  IMAD.MOV.U32 R8, RZ, RZ, R22 ;  /* 0x000000ffff087224 */ /* 0x000ff600078e0016 */
[----:B------:R-:W-:Y:S05]  /*44fb0*/  @!UPT UIADD3 URZ, URZ, URZ, URZ ;  /* 0x0000003f3f3ff290 */ /* 0x000fea000fffe03f */
[----:B------:R0:W-:Y:S01]  /*44fc0*/  STL.64 [R1+0x4b0], R16 ;  /* 0x0004b01001007387 */ /* 0x0001e20000100a00 */
[----:B------:R1:W-:Y:S02]  /*44fd0*/  STL.64 [R1+0x4b8], R18 ;  /* 0x0004b81201007387 */ /* 0x0003e40000100a00 */
[----:B------:R-:W3:Y:S02]  /*44fe0*/  LDL.LU.64 R22, [R1+0x2158] ;  /* 0x0021580001167983 */ /* 0x000ee40000300a00 */
[----:B------:R-:W3:Y:S01]  /*44ff0*/  LDL.LU.64 R20, [R1+0x2150] ;  /* 0x0021500001147983 */ /* 0x000ee20000300a00 */
[----:B0-----:R-:W4:Y:S01]  /*45000*/  LDL.LU.64 R16, [R1] ;  /* 0x0000000001107983 */ /* 0x001f220000300a00 */
[----:B-1----:R-:W3:Y:S02]  /*45010*/  LDL.LU.64 R18, [R1+0x8] ;  /* 0x0000080001127983 */ /* 0x002ee40000300a00 */
[----:B--2---:R-:W-:Y:S02]  /*45020*/  IMAD.MOV.U32 R10, RZ, RZ, R24 ;  /* 0x000000ffff0a7224 */ /* 0x004fe400078e0018 */
[----:B------:R-:W-:Y:S01]  /*45030*/  IMAD.MOV.U32 R11, RZ, RZ, R4 ;  /* 0x000000ffff0b7224 */ /* 0x000fe200078e0004 */
[----:B---3--:R0:W-:Y:S01]  /*45040*/  STL.64 [R1+0x2048], R18 ;  /* 0x0020481201007387 */ /* 0x0081e20000100a00 */
[----:B----4-:R-:W-:Y:S02]  /*45050*/  STL.64 [R1+0x2040], R16 ;  /* 0x0020401001007387 */ /* 0x010fe40000100a00 */
[----:B0-----:R-:W-:-:S02]  /*45060*/  IMAD.MOV.U32 R18, RZ, RZ, R8 ;  /* 0x000000ffff127224 */ /* 0x001fc400078e0008 */
[----:B------:R-:W-:-:S05]  /*45070*/  IMAD.MOV.U32 R19, RZ, RZ, R7 ;  /* 0x000000ffff137224 */ /* 0x000fca00078e0007 */
[----:B------:R0:W-:Y:S01]  /*45080*/  STL.64 [R1+0x20c8], R18 ;  /* 0x0020c81201007387 */ /* 0x0001e20000100a00 */
[----:B------:R-:W-:Y:S02]  /*45090*/  STL.64 [R1+0x2138], R10 ;  /* 0x0021380a01007387 */ /* 0x000fe40000100a00 */
[----:B------:R-:W2:Y:S02]  /*450a0*/  LDL.LU R4, [R1+0x260] ;  /* 0x0002600001047983 */ /* 0x000ea40000300800 */
[----:B0-----:R-:W-:Y:S02]  /*450b0*/  IMAD.MOV.U32 R19, RZ, RZ, R5 ;  /* 0x000000ffff137224 */ /* 0x001fe400078e0005 */
[----:B------:R-:W-:Y:S01]  /*450c0*/  IMAD.MOV.U32 R18, RZ, RZ, R6 ;  /* 0x000000ffff127224 */ /* 0x000fe200078e0006 */
[----:B------:R-:W2:Y:S01]  /*450d0*/  LDL.LU R5, [R1+0x264] ;  /* 0x0002640001057983 */ /* 0x000ea20000300800 */
[----:B------:R-:W3:Y:S02]  /*450e0*/  LDL.LU R6, [R1+0x268] ;  /* 0x0002680001067983 */ /* 0x000ee40000300800 */
[----:B------:R-:W3:Y:S02]  /*450f0*/  LDL.LU R7, [R1+0x26c] ;  /* 0x00026c0001077983 */ /* 0x000ee40000300800 */
[----:B---3--:R-:W-:Y:S01]  /*45100*/  STL.64 [R1+0x2130], R6 ;  /* 0x0021300601007387 */ /* 0x008fe20000100a00 */
[----:B--2---:R0:W-:Y:S03]  /*45110*/  STL.64 [R1+0x2128], R4 ;  /* 0x0021280401007387 */ /* 0x0041e60000100a00 */
[----:B0-----:R-:W2:Y:S01]  /*45120*/  LDL.LU R4, [R1+0x270] ;  /* 0x0002700001047983 */ /* 0x001ea20000300800 */
[----:B------:R-:W2:Y:S02]  /*45130*/  LDL.LU R5, [R1+0x274] ;  /* 0x0002740001057983 */ /* 0x000ea40000300800 */
[----:B------:R-:W3:Y:S02]  /*45140*/  LDL.LU R6, [R1+0x278] ;  /* 0x0002780001067983 */ /* 0x000ee40000300800 */
[----:B------:R-:W3:Y:S02]  /*45150*/  LDL.LU R7, [R1+0x27c] ;  /* 0x00027c0001077983 */ /* 0x000ee40000300800 */
[----:B------:R-:W-:-:S02]  /*45160*/  IMAD.MOV.U32 R11, RZ, RZ, R12 ;  /* 0x000000ffff0b7224 */ /* 0x000fc400078e000c */
[----:B------:R-:W-:Y:S01]  /*45170*/  IMAD.MOV.U32 R10, RZ, RZ, R13 ;  /* 0x000000ffff0a7224 */ /* 0x000fe200078e000d */
[----:B---3--:R-:W-:Y:S01]  /*45180*/  STL.64 [R1+0x2148], R6 ;  /* 0x0021480601007387 */ /* 0x008fe20000100a00 */
        /* <DEDUP_REMOVED lines=8> */
[----:B------:R-:W3:Y:S01]  /*45210*/  LDL.LU R15, [R1+0x25c] ;  /* 0x00025c00010f7983 */ /* 0x000ee20000300800 */
[----:B------:R0:W-:Y:S01]  /*45220*/  STL.64 [R1+0x20e0], R18 ;  /* 0x0020e01201007387 */ /* 0x0001e20000100a00 */
[----:B------:R-:W4:Y:S02]  /*45230*/  LDL.LU R24, [R1+0x110] ;  /* 0x0001100001187983 */ /* 0x000f240000300800 */
[----:B------:R-:W4:Y:S02]  /*45240*/  LDL.LU R25, [R1+0x114] ;  /* 0x0001140001197983 */ /* 0x000f240000300800 */
[----:B------:R-:W2:Y:S01]  /*45250*/  LDL.LU R26, [R1+0x118] ;  /* 0x00011800011a7983 */ /* 0x000ea20000300800 */
[----:B------:R-:W2:Y:S01]  /*45260*/  LDL.LU R27, [R1+0x11c] ;  /* 0x00011c00011b7983 */ /* 0x000ea20000300800 */
[----:B0-----:R-:W-:-:S02]  /*45270*/  IMAD.MOV.U32 R18, RZ, RZ, R3 ;  /* 0x000000ffff127224 */ /* 0x001fc400078e0003 */
[----:B------:R-:W-:-:S05]  /*45280*/  IMAD.MOV.U32 R19, RZ, RZ, R2 ;  /* 0x000000ffff137224 */ /* 0x000fca00078e0002 */
[----:B------:R-:W-:Y:S04]  /*45290*/  STL.64 [R1+0x20f8], R18 ;  /* 0x0020f81201007387 */ /* 0x000fe80000100a00 */
[----:B--2---:R-:W-:Y:S01]  /*452a0*/  STL.64 [R1+0x20d8], R26 ;  /* 0x0020d81a01007387 */ /* 0x004fe20000100a00 */
[----:B----4-:R0:W-:Y:S03]  /*452b0*/  STL.64 [R1+0x20d0], R24 ;  /* 0x0020d01801007387 */ /* 0x0101e60000100a00 */
[----:B0-----:R-:W2:Y:S01]  /*452c0*/  LDL.LU R24, [R1+0x220] ;  /* 0x0002200001187983 */ /* 0x001ea20000300800 */
[----:B------:R-:W2:Y:S02]  /*452d0*/  LDL.LU R25, [R1+0x224] ;  /* 0x0002240001197983 */ /* 0x000ea40000300800 */
[----:B------:R-:W4:Y:S02]  /*452e0*/  LDL.LU R26, [R1+0x228] ;  /* 0x00022800011a7983 */ /* 0x000f240000300800 */
[----:B------:R-:W4:Y:S01]  /*452f0*/  LDL.LU R27, [R1+0x22c] ;  /* 0x00022c00011b7983 */ /* 0x000f220000300800 */
[C---:B------:R-:W-:Y:S01]  /*45300*/  HMMA.16816.F32.BF16 R8, R20.reuse, R10, R4 ;  /* 0x0000000a1408723c */ /* 0x040fe20000041804 */
[----:B------:R-:W3:Y:S01]  /*45310*/  LDL.LU R16, [R1+0x240] ;  /* 0x0002400001107983 */ /* 0x000ee20000300800 */
[----:B------:R-:W3:Y:S02]  /*45320*/  LDL.LU R17, [R1+0x244] ;  /* 0x0002440001117983 */ /* 0x000ee40000300800 */
[----:B------:R-:W3:Y:S02]  /*45330*/  LDL.LU R18, [R1+0x248] ;  /* 0x0002480001127983 */ /* 0x000ee40000300800 */
[----:B------:R-:W3:Y:S01]  /*45340*/  LDL.LU R19, [R1+0x24c] ;  /* 0x00024c0001137983 */ /* 0x000ee20000300800 */
[----:B----4-:R-:W-:Y:S01]  /*45350*/  STL.64 [R1+0x20f0], R26 ;  /* 0x0020f01a01007387 */ /* 0x010fe20000100a00 */
[----:B--2---:R0:W-:Y:S03]  /*45360*/  STL.64 [R1+0x20e8], R24 ;  /* 0x0020e81801007387 */ /* 0x0041e60000100a00 */
[----:B0-----:R-:W2:Y:S01]  /*45370*/  LDL.LU R24, [R1+0x230] ;  /* 0x0002300001187983 */ /* 0x001ea20000300800 */
[----:B------:R-:W2:Y:S02]  /*45380*/  LDL.LU R25, [R1+0x234] ;  /* 0x0002340001197983 */ /* 0x000ea40000300800 */
[----:B------:R-:W2:Y:S02]  /*45390*/  LDL.LU R26, [R1+0x238] ;  /* 0x00023800011a7983 */ /* 0x000ea40000300800 */
[----:B------:R-:W2:Y:S01]  /*453a0*/  LDL.LU R27, [R1+0x23c] ;  /* 0x00023c00011b7983 */ /* 0x000ea20000300800 */
[----:B------:R-:W4:Y:S01]  /*453b0*/  LDL.LU.64 R6, [R1+0x2148] ;  /* 0x0021480001067983 */ /* 0x000f220000300a00 */
[----:B------:R-:W4:Y:S05]  /*453c0*/  LDL.LU.64 R4, [R1+0x2140] ;  /* 0x0021400001047983 */ /* 0x000f2a0000300a00 */
[----:B------:R-:W-:Y:S02]  /*453d0*/  STL.64 [R1+0x2a0], R8 ;  /* 0x0002a00801007387 */ /* 0x000fe40000100a00 */
[----:B------:R0:W-:Y:S02]  /*453e0*/  STL.64 [R1+0x2a8], R10 ;  /* 0x0002a80a01007387 */ /* 0x0001e40000100a00 */
[----:B0-----:R-:W4:Y:S02]  /*453f0*/  LDL.LU.64 R10, [R1+0x2138] ;  /* 0x00213800010a7983 */ /* 0x001f240000300a00 */
[C---:B----4-:R-:W-:Y:S02]  /*45400*/  HMMA.16816.F32.BF16 R8, R20.reuse, R10, R4 ;  /* 0x0000000a1408723c */ /* 0x050fe40000041804 */
[----:B------:R-:W4:Y:S01]  /*45410*/  LDL.LU.64 R6, [R1+0x2130] ;  /* 0x0021300001067983 */ /* 0x000f220000300a00 */
[----:B------:R-:W4:Y:S11]  /*45420*/  LDL.LU.64 R4, [R1+0x2128] ;  /* 0x0021280001047983 */ /* 0x000f360000300a00 */
[----:B------:R-:W-:Y:S09]  /*45430*/  @!UPT UIADD3 URZ, URZ, URZ, URZ ;  /* 0x0000003f3f3ff290 */ /* 0x000ff2000fffe03f */
[----:B------:R-:W-:Y:S01]  /*45440*/  STL.64 [R1+0x290], R8 ;  /* 0x0002900801007387 */ /* 0x000fe20000100a00 */
[----:B------:R0:W-:Y:S03]  /*45450*/  STL.64 [R1+0x298], R10 ;  /* 0x0002980a01007387 */ /* 0x0001e60000100a00 */
[----:B0-----:R-:W4:Y:S01]  /*45460*/  LDL.LU.64 R10, [R1+0x2120] ;  /* 0x00212000010a7983 */ /* 0x001f220000300a00 */
[----:B------:R-:W2:Y:S01]  /*45470*/  LDL.LU.64 R8, [R1+0x2118] ;  /* 0x0021180001087983 */ /* 0x000ea20000300a00 */
[C---:B----4-:R-:W-:Y:S11]  /*45480*/  HMMA.16816.F32.BF16 R4, R20.reuse, R10, R4 ;  /* 0x0000000a1404723c */ /* 0x050ff60000041804 */
[----:B------:R-:W-:Y:S11]  /*45490*/  @!UPT UIADD3 URZ, URZ, URZ, URZ ;  /* 0x0000003f3f3ff290 */ /* 0x000ff6000fffe03f */
[----:B------:R-:W-:Y:S01]  /*454a0*/  @!UPT UIADD3 URZ, URZ, URZ, URZ ;  /* 0x0000003f3f3ff290 */ /* 0x000fe2000fffe03f */
[----:B------:R-:W-:Y:S01]  /*454b0*/  STL.64 [R1+0x280], R4 ;  /* 0x0002800401007387 */ /* 0x000fe20000100a00 */
[----:B------:R0:W-:Y:S03]  /*454c0*/  STL.64 [R1+0x288], R6 ;  /* 0x0002880601007387 */ /* 0x0001e60000100a00 */
[----:B0-----:R-:W3:Y:S01]  /*454d0*/  LDL.LU.64 R6, [R1+0x2110] ;  /* 0x0021100001067983 */ /* 0x001ee20000300a00 */
[----:B------:R-:W4:Y:S02]  /*454e0*/  LDL.LU R5, [R1+0x2108] ;  /* 0x0021080001057983 */ /* 0x000f240000300800 */
[----:B------:R0:W-:Y:S02]  /*454f0*/  STL.64 [R1+0x2088], R10 ;  /* 0x0020880a01007387 */ /* 0x0001e40000100a00 */
[----:B--2---:R-:W-:Y:S01]  /*45500*/  STL.64 [R1+0x2080], R8 ;  /* 0x0020800801007387 */ /* 0x004fe20000100a00 */
[----:B0-----:R-:W2:Y:S01]  /*45510*/  LDL.LU.64 R10, [R1+0x18] ;  /* 0x00001800010a7983 */ /* 0x001ea20000300a00 */
[C---:B---3--:R-:W-:Y:S03]  /*45520*/  HMMA.16816.F32.BF16 R12, R20.reuse, R6, R12 ;  /* 0x00000006140c723c */ /* 0x048fe6000004180c */
[----:B--2---:R0:W-:Y:S04]  /*45530*/  STL.64 [R1+0x20a0], R10 ;  /* 0x0020a00a01007387 */ /* 0x0041e80000100a00 */
[----:B0-----:R-:W2:Y:S11]  /*45540*/  LDL.LU.64 R10, [R1+0x28] ;  /* 0x00002800010a7983 */ /* 0x001eb60000300a00 */
[----:B------:R-:W-:Y:S05]  /*45550*/  @!UPT UIADD3 URZ, URZ, URZ, URZ ;  /* 0x0000003f3f3ff290 */ /* 0x000fea000fffe03f */
[----:B------:R-:W-:Y:S02]  /*45560*/  STL.64 [R1+0x270], R12 ;  /* 0x0002700c01007387 */ /* 0x000fe40000100a00 */
[----:B------:R0:W-:Y:S02]  /*45570*/  STL.64 [R1+0x278], R14 ;  /* 0x0002780e01007387 */ /* 0x0001e40000100a00 */
[----:B0-----:R-:W3:Y:S01]  /*45580*/  LDL.LU.64 R14, [R1+0x2100] ;  /* 0x00210000010e7983 */ /* 0x001ee20000300a00 */
[----:B------:R-:W-:Y:S02]  /*45590*/  STL.64 [R1+0x2078], R6 ;  /* 0x0020780601007387 */ /* 0x000fe40000100a00 */
[----:B----4-:R0:W-:Y:S02]  /*455a0*/  STL [R1+0x2074], R5 ;  /* 0x0020740501007387 */ /* 0x0101e40000100800 */
[----:B------:R-:W4:Y:S01]  /*455b0*/  LDL.LU R4, [R1+0x1d0] ;  /* 0x0001d00001047983 */ /* 0x000f220000300800 */
[----:B0-----:R-:W4:Y:S01]  /*455c0*/  LDL.LU R5, [R1+0x1d4] ;  /* 0x0001d40001057983 */ /* 0x001f220000300800 */
        /* <DEDUP_REMOVED lines=8> */
[C---:B---3--:R-:W-:Y:S01]  /*45650*/  HMMA.16816.F32.BF16 R16, R20.reuse, R14, R16 ;  /* 0x0000000e1410723c */ /* 0x048fe20000041810 */
[----:B----4-:R-:W-:Y:S01]  /*45660*/  STL.64 [R1+0x20b0], R6 ;  /* 0x0020b00601007387 */ /* 0x010fe20000100a00 */
        /* <DEDUP_REMOVED lines=23> */
[----:B---3--:R-:W-:Y:S02]  /*457e0*/  HMMA.16816.F32.BF16 R20, R20, R18, R24 ;  /* 0x000000121414723c */ /* 0x008fe40000041818 */
[----:B------:R-:W2:Y:S01]  /*457f0*/  LDL.LU.64 R26, [R1+0x20c0] ;  /* 0x0020c000011a7983 */ /* 0x000ea20000300a00 */
[----:B------:R-:W2:Y:S02]  /*45800*/  LDL.LU.64 R24, [R1+0x20b8] ;  /* 0x0020b80001187983 */ /* 0x000ea40000300a00 */
[----:B------:R-:W-:-:S02]  /*45810*/  IMAD.MOV.U32 R3, RZ, RZ, R10 ;  /* 0x000000ffff037224 */ /* 0x000fc400078e000a */
[----:B------:R-:W-:Y:S11]  /*45820*/  IMAD.MOV.U32 R2, RZ, RZ, R11 ;  /* 0x000000ffff027224 */ /* 0x000ff600078e000b */
[----:B------:R-:W-:Y:S05]  /*45830*/  @!UPT UIADD3 URZ, URZ, URZ, URZ ;  /* 0x0000003f3f3ff290 */ /* 0x000fea000fffe03f */
        /* <DEDUP_REMOVED lines=10> */
[----:B------:R-:W4:Y:S01]  /*458e0*/  LDL.LU R19, [R1+0x1cc] ;  /* 0x0001cc0001137983 */ /* 0x000f220000300800 */
        /* <DEDUP_REMOVED lines=23> */
[----:B0-----:R-:W4:Y:S01]  /*45a60*/  LDL.LU.64 R6, [R1+0x2078] ;  /* 0x0020780001067983 */ /* 0x001f220000300a00 */
[----:B------:R-:W2:Y:S02]  /*45a70*/  LDL.LU R5, [R1+0x2074] ;  /* 0x0020740001057983 */ /* 0x000ea40000300800 */
[----:B------:R-:W-:Y:S01]  /*45a80*/  STL.64 [R1+0x2068], R10 ;  /* 0x0020680a01007387 */ /* 0x000fe20000100a00 */
[----:B----4-:R-:W-:Y:S01]  /*45a90*/  HMMA.16816.F32.BF16 R16, R24, R6, R16 ;  /* 0x000000061810723c */ /* 0x010fe20000041810 */
[----:B------:R3:W-:Y:S01]  /*45aa0*/  STL.64 [R1+0x2008], R6 ;  /* 0x0020080601007387 */ /* 0x0007e20000100a00 */
[----:B--2---:R0:W-:Y:S05]  /*45ab0*/  STL [R1+0x2004], R5 ;  /* 0x0020040501007387 */ /* 0x0041ea0000100800 */
[----:B---3--:R-:W-:-:S02]  /*45ac0*/  IMAD.MOV.U32 R7, RZ, RZ, R8 ;  /* 0x000000ffff077224 */ /* 0x008fc400078e0008 */
[----:B------:R-:W-:Y:S11]  /*45ad0*/  IMAD.MOV.U32 R6, RZ, RZ, R9 ;  /* 0x000000ffff067224 */ /* 0x000ff600078e0009 */
[----:B------:R-:W-:Y:S03]  /*45ae0*/  @!UPT UIADD3 URZ, URZ, URZ, URZ ;  /* 0x0000003f3f3ff290 */ /* 0x000fe6000fffe03f */
[----:B------:R-:W-:Y:S01]  /*45af0*/  STL.64 [R1+0x1e0], R16 ;  /* 0x0001e01001007387 */ /* 0x000fe20000100a00 */
[----:B------:R1:W-:Y:S02]  /*45b00*/  STL.64 [R1+0x1e8], R18 ;  /* 0x0001e81201007387 */ /* 0x0003e40000100a00 */
[----:B------:R-:W2:Y:S02]  /*45b10*/  LDL.LU R4, [R1+0x40] ;  /* 0x0000400001047983 */ /* 0x000ea40000300800 */
[----:B0-----:R-:W2:Y:S01]  /*45b20*/  LDL.LU R5, [R1+0x44] ;  /* 0x0000440001057983 */ /* 0x001ea20000300800 */
[----:B------:R-:W3:Y:S01]  /*45b30*/  LDL.LU R8, [R1+0x1a0] ;  /* 0x0001a00001087983 */ /* 0x000ee20000300800 */
[----:B------:R-:W3:Y:S02]  /*45b40*/  LDL.LU R9, [R1+0x1a4] ;  /* 0x0001a40001097983 */ /* 0x000ee40000300800 */
[----:B------:R-:W3:Y:S02]  /*45b50*/  LDL.LU R10, [R1+0x1a8] ;  /* 0x0001a800010a7983 */ /* 0x000ee40000300800 */
[----:B------:R-:W3:Y:S01]  /*45b60*/  LDL.LU R11, [R1+0x1ac] ;  /* 0x0001ac00010b7983 */ /* 0x000ee20000300800 */
[----:B-1----:R-:W4:Y:S01]  /*45b70*/  LDL.LU.64 R18, [R1+0xc8] ;  /* 0x0000c80001127983 */ /* 0x002f220000300a00 */
[----:B------:R-:W-:Y:S03]  /*45b80*/  HMMA.16816.F32.BF16 R20, R24, R14, R20 ;  /* 0x0000000e1814723c */ /* 0x000fe60000041814 */
[----:B----4-:R0:W-:Y:S04]  /*45b90*/  STL.64 [R1+0x2060], R18 ;  /* 0x0020601201007387 */ /* 0x0101e80000100a00 */
[----:B0-----:R-:W3:Y:S01]  /*45ba0*/  LDL.LU.64 R18, [R1+0xd8] ;  /* 0x0000d80001127983 */ /* 0x001ee20000300a00 */
[----:B------:R0:W-:Y:S02]  /*45bb0*/  STL.64 [R1+0x2018], R6 ;  /* 0x0020180601007387 */ /* 0x0001e40000100a00 */
[----:B--2---:R-:W-:Y:S02]  /*45bc0*/  STL.64 [R1+0x2010], R4 ;  /* 0x0020100401007387 */ /* 0x004fe40000100a00 */
[----:B0-----:R-:W-:-:S02]  /*45bd0*/  IMAD.MOV.U32 R6, RZ, RZ, R13 ;  /* 0x000000ffff067224 */ /* 0x001fc400078e000d */
[----:B------:R-:W-:-:S05]  /*45be0*/  IMAD.MOV.U32 R7, RZ, RZ, R12 ;  /* 0x000000ffff077224 */ /* 0x000fca00078e000c */
[----:B------:R0:W-:Y:S02]  /*45bf0*/  STL.64 [R1+0x2028], R6 ;  /* 0x0020280601007387 */ /* 0x0001e40000100a00 */
[----:B0-----:R-:W-:Y:S02]  /*45c00*/  IMAD.MOV.U32 R6, RZ, RZ, R3 ;  /* 0x000000ffff067224 */ /* 0x001fe400078e0003 */
[----:B------:R-:W-:-:S05]  /*45c10*/  IMAD.MOV.U32 R7, RZ, RZ, R2 ;  /* 0x000000ffff077224 */ /* 0x000fca00078e0002 */
[----:B------:R0:W-:Y:S01]  /*45c20*/  STL.64 [R1+0x2050], R6 ;  /* 0x0020500601007387 */ /* 0x0001e20000100a00 */
[----:B------:R-:W2:Y:S02]  /*45c30*/  LDL.LU R4, [R1+0x80] ;  /* 0x0000800001047983 */ /* 0x000ea40000300800 */
[----:B------:R-:W2:Y:S01]  /*45c40*/  LDL.LU R5, [R1+0x84] ;  /* 0x0000840001057983 */ /* 0x000ea20000300800 */
[----:B0-----:R-:W2:Y:S01]  /*45c50*/  LDL.LU R6, [R1+0x88] ;  /* 0x0000880001067983 */ /* 0x001ea20000300800 */
[----:B------:R-:W2:Y:S02]  /*45c60*/  LDL.LU R7, [R1+0x8c] ;  /* 0x00008c0001077983 */ /* 0x000ea40000300800 */
[----:B------:R-:W-:Y:S02]  /*45c70*/  STL.64 [R1+0x1d0], R20 ;  /* 0x0001d01401007387 */ /* 0x000fe40000100a00 */
[----:B------:R0:W-:Y:S02]  /*45c80*/  STL.64 [R1+0x1d8], R22 ;  /* 0x0001d81601007387 */ /* 0x0001e40000100a00 */
[----:B0-----:R-:W-:-:S02]  /*45c90*/  IMAD.MOV.U32 R22, RZ, RZ, R14 ;  /* 0x000000ffff167224 */ /* 0x001fc400078e000e */
[----:B------:R-:W4:Y:S04]  /*45ca0*/  LDL.LU R14, [R1+0x2070] ;  /* 0x00207000010e7983 */ /* 0x000f280000300800 */
[----:B----4-:R0:W-:Y:S01]  /*45cb0*/  STL.64 [R1+0x2020], R14 ;  /* 0x0020200e01007387 */ /* 0x0101e20000100a00 */
[----:B------:R-:W4:Y:S02]  /*45cc0*/  LDL.LU R12, [R1+0x50] ;  /* 0x00005000010c7983 */ /* 0x000f240000300800 */
[----:B------:R-:W4:Y:S01]  /*45cd0*/  LDL.LU R13, [R1+0x54] ;  /* 0x00005400010d7983 */ /* 0x000f220000300800 */
[----:B0-----:R-:W2:Y:S01]  /*45ce0*/  LDL.LU R14, [R1+0x58] ;  /* 0x00005800010e7983 */ /* 0x001ea20000300800 */
[----:B------:R-:W2:Y:S01]  /*45cf0*/  LDL.LU R15, [R1+0x5c] ;  /* 0x00005c00010f7983 */ /* 0x000ea20000300800 */
[----:B---3--:R-:W-:Y:S02]  /*45d00*/  HMMA.16816.F32.BF16 R8, R24, R18, R8 ;  /* 0x000000121808723c */ /* 0x008fe40000041808 */
[----:B--2---:R-:W-:Y:S01]  /*45d10*/  STL.64 [R1+0x2038], R14 ;  /* 0x0020380e01007387 */ /* 0x004fe20000100a00 */
[----:B----4-:R0:W-:Y:S03]  /*45d20*/  STL.64 [R1+0x2030], R12 ;  /* 0x0020300c01007387 */ /* 0x0101e60000100a00 */
[----:B0-----:R-:W2:Y:S01]  /*45d30*/  LDL.LU R12, [R1+0x60] ;  /* 0x00006000010c7983 */ /* 0x001ea20000300800 */
[----:B------:R-:W2:Y:S02]  /*45d40*/  LDL.LU R13, [R1+0x64] ;  /* 0x00006400010d7983 */ /* 0x000ea40000300800 */
[----:B------:R-:W2:Y:S02]  /*45d50*/  LDL.LU R14, [R1+0x68] ;  /* 0x00006800010e7983 */ /* 0x000ea40000300800 */
[----:B------:R-:W2:Y:S01]  /*45d60*/  LDL.LU R15, [R1+0x6c] ;  /* 0x00006c00010f7983 */ /* 0x000ea20000300800 */
[----:B------:R0:W-:Y:S01]  /*45d70*/  STL [R1+0x2000], R22 ;  /* 0x0020001601007387 */ /* 0x0001e20000100800 */
[----:B------:R-:W3:Y:S02]  /*45d80*/  LDL.LU R20, [R1+0x190] ;  /* 0x0001900001147983 */ /* 0x000ee40000300800 */
[----:B------:R-:W3:Y:S01]  /*45d90*/  LDL.LU R21, [R1+0x194] ;  /* 0x0001940001157983 */ /* 0x000ee20000300800 */
[----:B0-----:R-:W3:Y:S01]  /*45da0*/  LDL.LU R22, [R1+0x198] ;  /* 0x0001980001167983 */ /* 0x001ee20000300800 */
[----:B------:R-:W3:Y:S06]  /*45db0*/  LDL.LU R23, [R1+0x19c] ;  /* 0x00019c0001177983 */ /* 0x000eec0000300800 */
[----:B------:R0:W-:Y:S02]  /*45dc0*/  STL.64 [R1+0x1c0], R8 ;  /* 0x0001c00801007387 */ /* 0x0001e40000100a00 */
[----:B------:R1:W-:Y:S02]  /*45dd0*/  STL.64 [R1+0x1c8], R10 ;  /* 0x0001c80a01007387 */ /* 0x0003e40000100a00 */
[----:B0-----:R-:W-:Y:S01]  /*45de0*/  IMAD.MOV.U32 R9, RZ, RZ, R18 ;  /* 0x000000ffff097224 */ /* 0x001fe200078e0012 */
[----:B-1----:R-:W4:Y:S01]  /*45df0*/  LDL.LU.64 R10, [R1+0x2068] ;  /* 0x00206800010a7983 */ /* 0x002f220000300a00 */
[----:B------:R-:W-:-:S02]  /*45e00*/  IMAD.MOV.U32 R8, RZ, RZ, R19 ;  /* 0x000000ffff087224 */ /* 0x000fc400078e0013 */
[----:B------:R-:W3:Y:S02]  /*45e10*/  LDL.LU.64 R18, [R1+0x2060] ;  /* 0x0020600001127983 */ /* 0x000ee40000300a00 */
[C---:B---3--:R-:W-:Y:S11]  /*45e20*/  HMMA.16816.F32.BF16 R20, R24.reuse, R18, R20 ;  /* 0x000000121814723c */ /* 0x048ff60000041814 */
[----:B------:R-:W-:Y:S11]  /*45e30*/  @!UPT UIADD3 URZ, URZ, URZ, URZ ;  /* 0x0000003f3f3ff290 */ /* 0x000ff6000fffe03f */
[----:B------:R-:W-:Y:S01]  /*45e40*/  @!UPT UIADD3 URZ, URZ, URZ, URZ ;  /* 0x0000003f3f3ff290 */ /* 0x000fe2000fffe03f */
[----:B------:R-:W-:Y:S01]  /*45e50*/  STL.64 [R1+0x4a0], R20 ;  /* 0x0004a01401007387 */ /* 0x000fe20000100a00 */
[----:B------:R0:W-:Y:S02]  /*45e60*/  STL.64 [R1+0x4a8], R22 ;  /* 0x0004a81601007387 */ /* 0x0001e40000100a00 */
[----:B0-----:R-:W-:Y:S02]  /*45e70*/  IMAD.MOV.U32 R22, RZ, RZ, R18 ;  /* 0x000000ffff167224 */ /* 0x001fe400078e0012 */
[----:B------:R-:W-:Y:S02]  /*45e80*/  IMAD.MOV.U32 R23, RZ, RZ, R19 ;  /* 0x000000ffff177224 */ /* 0x000fe400078e0013 */
[----:B------:R-:W3:Y:S02]  /*45e90*/  LDL.LU.64 R18, [R1+0x2058] ;  /* 0x0020580001127983 */ /* 0x000ee40000300a00 */
[----:B---3--:R-:W-:Y:S02]  /*45ea0*/  HMMA.16816.F32.BF16 R24, R24, R18, R4 ;  /* 0x000000121818723c */ /* 0x008fe40000041804 */
[----:B------:R-:W2:Y:S01]  /*45eb0*/  LDL.LU.64 R6, [R1+0x2050] ;  /* 0x0020500001067983 */ /* 0x000ea20000300a00 */
[----:B------:R-:W2:Y:S02]  /*45ec0*/  LDL.LU.64 R18, [R1+0x2048] ;  /* 0x0020480001127983 */ /* 0x000ea40000300a00 */
[----:B------:R-:W2:Y:S11]  /*45ed0*/  LDL.LU.64 R16, [R1+0x2040] ;  /* 0x0020400001107983 */ /* 0x000eb60000300a00 */
[----:B------:R-:W-:Y:S07]  /*45ee0*/  @!UPT UIADD3 URZ, URZ, URZ, URZ ;  /* 0x0000003f3f3ff290 */ /* 0x000fee000fffe03f */
[----:B------:R0:W-:Y:S01]  /*45ef0*/  STL.64 [R1+0x490], R24 ;  /* 0x0004901801007387 */ /* 0x0001e20000100a00 */
[----:B------:R1:W-:Y:S03]  /*45f00*/  STL.64 [R1+0x498], R26 ;  /* 0x0004981a01007387 */ /* 0x0003e60000100a00 */
[----:B0-----:R-:W3:Y:S01]  /*45f10*/  LDL.LU R24, [R1+0x30] ;  /* 0x0000300001187983 */ /* 0x001ee20000300800 */
[----:B------:R-:W3:Y:S02]  /*45f20*/  LDL.LU R25, [R1+0x34] ;  /* 0x0000340001197983 */ /* 0x000ee40000300800 */
[----:B-1----:R-:W3:Y:S01]  /*45f30*/  LDL.LU R26, [R1+0x38] ;  /* 0x00003800011a7983 */ /* 0x002ee20000300800 */
[C---:B--2---:R-:W-:Y:S01]  /*45f40*/  HMMA.16816.F32.BF16 R4, R16.reuse, R6, R12 ;  /* 0x000000061004723c */ /* 0x044fe2000004180c */
[----:B------:R-:W2:Y:S01]  /*45f50*/  LDL.LU.64 R14, [R1+0x2038] ;  /* 0x00203800010e7983 */ /* 0x000ea20000300a00 */
[----:B------:R-:W2:Y:S11]  /*45f60*/  LDL.LU.64 R12, [R1+0x2030] ;  /* 0x00203000010c7983 */ /* 0x000eb60000300a00 */
[----:B------:R-:W-:Y:S10]  /*45f70*/  @!UPT UIADD3 URZ, URZ, URZ, URZ ;  /* 0x0000003f3f3ff290 */ /* 0x000ff4000fffe03f */
[----:B------:R-:W-:Y:S01]  /*45f80*/  STL.64 [R1+0x4c0], R4 ;  /* 0x0004c00401007387 */ /* 0x000fe20000100a00 */
[----:B------:R0:W-:Y:S03]  /*45f90*/  STL.64 [R1+0x4c8], R6 ;  /* 0x0004c80601007387 */ /* 0x0001e60000100a00 */
[----:B0-----:R-:W2:Y:S02]  /*45fa0*/  LDL.LU.64 R6, [R1+0x2028] ;  /* 0x0020280001067983 */ /* 0x001ea40000300a00 */
[C---:B--2---:R-:W-:Y:S02]  /*45fb0*/  HMMA.16816.F32.BF16 R4, R16.reuse, R6, R12 ;  /* 0x000000061004723c */ /* 0x044fe4000004180c */
[----:B------:R-:W2:Y:S11]  /*45fc0*/  LDL.LU.64 R14, [R1+0x2020] ;  /* 0x00202000010e7983 */ /* 0x000eb60000300a00 */
[----:B------:R-:W-:Y:S10]  /*45fd0*/  @!UPT UIADD3 URZ, URZ, URZ, URZ ;  /* 0x0000003f3f3ff290 */ /* 0x000ff4000fffe03f */
[----:B------:R-:W-:Y:S01]  /*45fe0*/  STL.64 [R1+0x480], R4 ;  /* 0x0004800401007387 */ /* 0x000fe20000100a00 */
[----:B------:R0:W-:Y:S03]  /*45ff0*/  STL.64 [R1+0x488], R6 ;  /* 0x0004880601007387 */ /* 0x0001e60000100a00 */
[----:B0-----:R-:W4:Y:S01]  /*46000*/  LDL.LU.64 R6, [R1+0x2018] ;  /* 0x0020180001067983 */ /* 0x001f220000300a00 */
[----:B------:R-:W4:Y:S02]  /*46010*/  LDL.LU.64 R4, [R1+0x2010] ;  /* 0x0020100001047983 */ /* 0x000f240000300a00 */
[----:B----4-:R-:W-:Y:S11]  /*46020*/  HMMA.16816.F32.BF16 R4, R16, R10, R4 ;  /* 0x0000000a1004723c */ /* 0x010ff60000041804 */
[----:B------:R-:W-:Y:S11]  /*46030*/  @!UPT UIADD3 URZ, URZ, URZ, URZ ;  /* 0x0000003f3f3ff290 */ /* 0x000ff6000fffe03f */
[----:B------:R-:W-:Y:S01]  /*46040*/  @!UPT UIADD3 URZ, URZ, URZ, URZ ;  /* 0x0000003f3f3ff290 */ /* 0x000fe2000fffe03f */
[----:B------:R-:W-:Y:S01]  /*46050*/  STL.64 [R1+0x400], R4 ;  /* 0x0004000401007387 */ /* 0x000fe20000100a00 */
[----:B------:R0:W-:Y:S03]  /*46060*/  STL.64 [R1+0x408], R6 ;  /* 0x0004080601007387 */ /* 0x0001e60000100a00 */
[----:B0-----:R-:W3:Y:S01]  /*46070*/  LDL.LU.64 R6, [R1+0x2008] ;  /* 0x0020080001067983 */ /* 0x001ee20000300a00 */
[----:B------:R-:W4:Y:S02]  /*46080*/  LDL.LU R5, [R1+0x2004] ;  /* 0x0020040001057983 */ /* 0x000f240000300800 */
[----:B------:R-:W-:Y:S02]  /*46090*/  IMAD.MOV.U32 R27, RZ, RZ, R0 ;  /* 0x000000ffff1b7224 */ /* 0x000fe400078e0000 */
[----:B------:R-:W-:Y:S02]  /*460a0*/  IMAD.MOV.U32 R21, RZ, RZ, R16 ;  /* 0x000000ffff157224 */ /* 0x000fe400078e0010 */
[----:B------:R-:W-:-:S02]  /*460b0*/  IMAD.MOV.U32 R20, RZ, RZ, R17 ;  /* 0x000000ffff147224 */ /* 0x000fc400078e0011 */
[----:B------:R-:W-:Y:S02]  /*460c0*/  IMAD.MOV.U32 R13, RZ, RZ, R18 ;  /* 0x000000ffff0d7224 */ /* 0x000fe400078e0012 */
[----:B------:R-:W-:Y:S01]  /*460d0*/  IMAD.MOV.U32 R12, RZ, RZ, R19 ;  /* 0x000000ffff0c7224 */ /* 0x000fe200078e0013 */
[----:B---3--:R-:W-:Y:S01]  /*460e0*/  HMMA.16816.F32.BF16 R24, R16, R6, R24 ;  /* 0x000000061018723c */ /* 0x008fe20000041818 */
[----:B--2---:R-:W0:Y:S11]  /*460f0*/  LDSM.16.MT88.4 R16, [R14+0x26000] ;  /* 0x026000000e10783b */ /* 0x004e360000004200 */
[----:B------:R-:W-:Y:S11]  /*46100*/  @!UPT UIADD3 URZ, URZ, URZ, URZ ;  /* 0x0000003f3f3ff290 */ /* 0x000ff6000fffe03f */
[----:B------:R-:W-:Y:S01]  /*46110*/  STL.64 [R1+0x350], R24 ;  /* 0x0003501801007387 */ /* 0x000fe20000100a00 */
[----:B------:R-:W-:Y:S02]  /*46120*/  STL.64 [R1+0x358], R26 ;  /* 0x0003581a01007387 */ /* 0x000fe40000100a00 */
[----:B----4-:R-:W1:Y:S01]  /*46130*/  LDSM.16.M88.4 R24, [R5+0x80] ;  /* 0x000080000518783b */ /* 0x010e620000000200 */
[----:B0-----:R-:W-:Y:S03]  /*46140*/  STL.64 [R1+0x1fb0], R18 ;  /* 0x001fb01201007387 */ /* 0x001fe60000100a00 */
[----:B------:R-:W-:Y:S02]  /*46150*/  STL.64 [R1+0x1fa8], R16 ;  /* 0x001fa81001007387 */ /* 0x000fe40000100a00 */
[----:B------:R-:W0:Y:S04]  /*46160*/  LDSM.16.M88.4 R16, [R5+0x4080] ;  /* 0x004080000510783b */ /* 0x000e280000000200 */
[----:B-1----:R-:W-:Y:S01]  /*46170*/  IMAD.MOV.U32 R0, RZ, RZ, R27 ;  /* 0x000000ffff007224 */ /* 0x002fe200078e001b */
[----:B------:R-:W-:Y:S01]  /*46180*/  STL.64 [R1+0x60], R24 ;  /* 0x0000601801007387 */ /* 0x000fe20000100a00 */
[----:B------:R-:W-:Y:S03]  /*46190*/  STL.64 [R1+0x68], R26 ;  /* 0x0000681a01007387 */ /* 0x000fe60000100a00 */
[----:B------:R-:W-:Y:S04]  /*461a0*/  STL [R1+0x1c0c], R0 ;  /* 0x001c0c0001007387 */ /* 0x000fe80000100800 */
[----:B0-----:R-:W-:Y:S01]  /*461b0*/  STL.64 [R1+0x50], R16 ;  /* 0x0000501001007387 */ /* 0x001fe20000100a00 */
[----:B------:R-:W-:-:S02]  /*461c0*/  IMAD.MOV.U32 R2, RZ, RZ, R16 ;  /* 0x000000ffff027224 */ /* 0x000fc400078e0010 */
[----:B------:R-:W-:Y:S02]  /*461d0*/  STL.64 [R1+0x58], R18 ;  /* 0x0000581201007387 */ /* 0x000fe40000100a00 */
[----:B------:R-:W-:Y:S02]  /*461e0*/  IMAD.MOV.U32 R3, RZ, RZ, R17 ;  /* 0x000000ffff037224 */ /* 0x000fe400078e0011 */
[----:B------:R-:W0:Y:S01]  /*461f0*/  LDSM.16.M88.4 R16, [R5+0x8080] ;  /* 0x008080000510783b */ /* 0x000e220000000200 */
[----:B------:R-:W-:Y:S02]  /*46200*/  IMAD.MOV.U32 R6, RZ, RZ, R24 ;  /* 0x000000ffff067224 */ /* 0x000fe400078e0018 */
[----:B------:R-:W-:Y:S02]  /*46210*/  IMAD.MOV.U32 R4, RZ, RZ, R25 ;  /* 0x000000ffff047224 */ /* 0x000fe400078e0019 */
[----:B------:R-:W1:Y:S04]  /*46220*/  LDSM.16.M88.4 R24, [R5+0xc080] ;  /* 0x00c080000518783b */ /* 0x000e680000000200 */
[----:B0-----:R-:W-:Y:S01]  /*46230*/  STL.64 [R1+0x40], R16 ;  /* 0x0000401001007387 */ /* 0x001fe20000100a00 */
[----:B------:R-:W-:Y:S02]  /*46240*/  STL.64 [R1+0x48], R18 ;  /* 0x0000481201007387 */ /* 0x000fe40000100a00 */
[----:B------:R-:W0:Y:S01]  /*46250*/  LDSM.16.M88.4 R16, [R5+0x10080] ;  /* 0x010080000510783b */ /* 0x000e220000000200 */
[----:B-1----:R-:W-:Y:S03]  /*46260*/  STL.64 [R1+0x30], R24 ;  /* 0x0000301801007387 */ /* 0x002fe60000100a00 */
[----:B------:R-:W-:Y:S02]  /*46270*/  STL.64 [R1+0x38], R26 ;  /* 0x0000381a01007387 */ /* 0x000fe40000100a00 */
[----:B------:R-:W-:Y:S01]  /*46280*/  LDSM.16.M88.4 R24, [R5+0x14080] ;  /* 0x014080000518783b */ /* 0x000fe20000000200 */
[----:B0-----:R0:W-:Y:S03]  /*46290*/  STL.64 [R1+0x20], R16 ;  /* 0x0000201001007387 */ /* 0x0011e60000100a00 */
[----:B------:R-:W-:-:S02]  /*462a0*/  IMAD.MOV.U32 R28, RZ, RZ, R16 ;  /* 0x000000ffff1c7224 */ /* 0x000fc400078e0010 */
[----:B------:R1:W-:Y:S02]  /*462b0*/  STL.64 [R1+0x28], R18 ;  /* 0x0000281201007387 */ /* 0x0003e40000100a00 */
[----:B------:R-:W-:Y:S01]  /*462c0*/  IMAD.MOV.U32 R29, RZ, RZ, R17 ;  /* 0x000000ffff1d7224 */ /* 0x000fe200078e0011 */
[----:B0-----:R-:W2:Y:S01]  /*462d0*/  LDL.LU R16, [R1+0x520] ;  /* 0x0005200001107983 */ /* 0x001ea20000300800 */
[----:B------:R-:W2:Y:S02]  /*462e0*/  LDL.LU R17, [R1+0x524] ;  /* 0x0005240001117983 */ /* 0x000ea40000300800 */
[----:B-1----:R-:W3:Y:S02]  /*462f0*/  LDL.LU R18, [R1+0x528] ;  /* 0x0005280001127983 */ /* 0x002ee40000300800 */
[----:B------:R-:W3:Y:S02]  /*46300*/  LDL.LU R19, [R1+0x52c] ;  /* 0x00052c0001137983 */ /* 0x000ee40000300800 */
[----:B---3--:R0:W-:Y:S01]  /*46310*/  STL.64 [R1+0x1fc0], R18 ;  /* 0x001fc01201007387 */ /* 0x0081e20000100a00 */
[----:B--2---:R-:W-:Y:S02]  /*46320*/  STL.64 [R1+0x1fb8], R16 ;  /* 0x001fb81001007387 */ /* 0x004fe40000100a00 */
[----:B0-----:R-:W-:-:S02]  /*46330*/  IMAD.MOV.U32 R18, RZ, RZ, R22 ;  /* 0x000000ffff127224 */ /* 0x001fc400078e0016 */
[----:B------:R-:W-:Y:S01]  /*46340*/  IMAD.MOV.U32 R19, RZ, RZ, R23 ;  /* 0x000000ffff137224 */ /* 0x000fe200078e0017 */
[----:B------:R-:W2:Y:S04]  /*46350*/  LDL.LU R22, [R1+0x2000] ;  /* 0x0020000001167983 */ /* 0x000ea80000300800 */
[----:B------:R0:W-:Y:S02]  /*46360*/  STL.64 [R1+0x1fd0], R18 ;  /* 0x001fd01201007387 */ /* 0x0001e40000100a00 */
[----:B0-----:R-:W-:Y:S02]  /*46370*/  IMAD.MOV.U32 R18, RZ, RZ, R9 ;  /* 0x000000ffff127224 */ /* 0x001fe400078e0009 */
[----:B------:R-:W-:Y:S02]  /*46380*/  IMAD.MOV.U32 R19, RZ, RZ, R8 ;  /* 0x000000ffff137224 */ /* 0x000fe400078e0008 */
[----:B------:R-:W0:Y:S04]  /*46390*/  LDSM.16.M88.4 R8, [R5+0x18080] ;  /* 0x018080000508783b */ /* 0x000e280000000200 */
[----:B------:R-:W-:Y:S04]  /*463a0*/  STL.64 [R1+0x1fe8], R18 ;  /* 0x001fe81201007387 */ /* 0x000fe80000100a00 */
[----:B0-----:R-:W-:Y:S01]  /*463b0*/  STL [R1+0x1b8c], R10 ;  /* 0x001b8c0a01007387 */ /* 0x001fe20000100800 */
[----:B------:R-:W-:Y:S02]  /*463c0*/  STL [R1+0x1b88], R11 ;  /* 0x001b880b01007387 */ /* 0x000fe40000100800 */
[----:B------:R0:W-:Y:S02]  /*463d0*/  STL.64 [R1+0x1fc8], R8 ;  /* 0x001fc80801007387 */ /* 0x0001e40000100a00 */
[----:B0-----:R-:W3:Y:S01]  /*463e0*/  LDL.LU R8, [R1+0x570] ;  /* 0x0005700001087983 */ /* 0x001ee20000300800 */
[----:B------:R-:W3:Y:S02]  /*463f0*/  LDL.LU R9, [R1+0x574] ;  /* 0x0005740001097983 */ /* 0x000ee40000300800 */
[----:B------:R-:W4:Y:S02]  /*46400*/  LDL.LU R10, [R1+0x578] ;  /* 0x00057800010a7983 */ /* 0x000f240000300800 */
[----:B------:R-:W4:Y:S02]  /*46410*/  LDL.LU R11, [R1+0x57c] ;  /* 0x00057c00010b7983 */ /* 0x000f240000300800 */
[----:B------:R-:W-:-:S02]  /*46420*/  IMAD.MOV.U32 R19, RZ, RZ, R15 ;  /* 0x000000ffff137224 */ /* 0x000fc400078e000f */
[----:B------:R-:W2:Y:S04]  /*46430*/  LDL R15, [R1+0x760] ;  /* 0x00076000010f7983 */ /* 0x000ea80000100800 */
[----:B----4-:R-:W-:Y:S01]  /*46440*/  STL.64 [R1+0x1fe0], R10 ;  /* 0x001fe00a01007387 */ /* 0x010fe20000100a00 */
[----:B---3--:R0:W-:Y:S03]  /*46450*/  STL.64 [R1+0x1fd8], R8 ;  /* 0x001fd80801007387 */ /* 0x0081e60000100a00 */
[----:B0-----:R-:W3:Y:S01]  /*46460*/  LDL.LU R8, [R1+0x580] ;  /* 0x0005800001087983 */ /* 0x001ee20000300800 */
[----:B------:R-:W3:Y:S02]  /*46470*/  LDL.LU R9, [R1+0x584] ;  /* 0x0005840001097983 */ /* 0x000ee40000300800 */
[----:B------:R-:W4:Y:S02]  /*46480*/  LDL.LU R10, [R1+0x588] ;  /* 0x00058800010a7983 */ /* 0x000f240000300800 */
[----:B------:R-:W4:Y:S02]  /*46490*/  LDL.LU R11, [R1+0x58c] ;  /* 0x00058c00010b7983 */ /* 0x000f240000300800 */
[----:B--2---:R-:W-:Y:S01]  /*464a0*/  IMAD.MOV.U32 R18, RZ, RZ, R22 ;  /* 0x000000ffff127224 */ /* 0x004fe200078e0016 */
[----:B----4-:R-:W-:Y:S01]  /*464b0*/  STL.64 [R1+0x1ff8], R10 ;  /* 0x001ff80a01007387 */ /* 0x010fe20000100a00 */
[----:B---3--:R0:W-:Y:S03]  /*464c0*/  STL.64 [R1+0x1ff0], R8 ;  /* 0x001ff00801007387 */ /* 0x0081e60000100a00 */
[----:B0-----:R-:W2:Y:S01]  /*464d0*/  LDL.LU R8, [R1+0x590] ;  /* 0x0005900001087983 */ /* 0x001ea20000300800 */
[----:B------:R-:W2:Y:S02]  /*464e0*/  LDL.LU R9, [R1+0x594] ;  /* 0x0005940001097983 */ /* 0x000ea40000300800 */
[----:B------:R-:W2:Y:S02]  /*464f0*/  LDL.LU R10, [R1+0x598] ;  /* 0x00059800010a7983 */ /* 0x000ea40000300800 */
[----:B------:R-:W2:Y:S01]  /*46500*/  LDL.LU R11, [R1+0x59c] ;  /* 0x00059c00010b7983 */ /* 0x000ea20000300800 */
[----:B------:R-:W-:Y:S01]  /*46510*/  STL.64 [R1+0x10], R24 ;  /* 0x0000101801007387 */ /* 0x000fe20000100a00 */
[----:B------:R-:W-:Y:S02]  /*46520*/  STL.64 [R1+0x18], R26 ;  /* 0x0000181a01007387 */ /* 0x000fe40000100a00 */
[----:B------:R0:W-:Y:S02]  /*46530*/  STL.64 [R1+0x1f40], R24 ;  /* 0x001f401801007387 */ /* 0x0001e40000100a00 */
[----:B0-----:R-:W-:-:S02]  /*46540*/  IMAD.MOV.U32 R24, RZ, RZ, R6 ;  /* 0x000000ffff187224 */ /* 0x001fc400078e0006 */
[----:B------:R-:W-:Y:S02]  /*46550*/  IMAD.MOV.U32 R25, RZ, RZ, R4 ;  /* 0x000000ffff197224 */ /* 0x000fe400078e0004 */
[----:B------:R-:W0:Y:S04]  /*46560*/  LDSM.16.M88.4 R4, [R5+0x1c080] ;  /* 0x01c080000504783b */ /* 0x000e280000000200 */
[----:B0-----:R-:W-:Y:S01]  /*46570*/  STL [R1+0x1aec], R6 ;  /* 0x001aec0601007387 */ /* 0x001fe20000100800 */
[----:B------:R-:W-:Y:S02]  /*46580*/  STL [R1+0x1ae8], R7 ;  /* 0x001ae80701007387 */ /* 0x000fe40000100800 */
[----:B------:R0:W-:Y:S02]  /*46590*/  STL.64 [R1+0x1f80], R4 ;  /* 0x001f800401007387 */ /* 0x0001e40000100a00 */
[----:B0-----:R-:W-:-:S02]  /*465a0*/  IMAD.MOV.U32 R4, RZ, RZ, R21 ;  /* 0x000000ffff047224 */ /* 0x001fc400078e0015 */
[----:B------:R-:W-:Y:S02]  /*465b0*/  IMAD.MOV.U32 R5, RZ, RZ, R20 ;  /* 0x000000ffff057224 */ /* 0x000fe400078e0014 */
[----:B------:R-:W0:Y:S01]  /*465c0*/  LDSM.16.MT88.4 R20, [R14+0x26080] ;  /* 0x026080000e14783b */ /* 0x000e220000004200 */
[----:B------:R-:W-:Y:S02]  /*465d0*/  IMAD.MOV.U32 R6, RZ, RZ, R13 ;  /* 0x000000ffff067224 */ /* 0x000fe400078e000d */
[----:B------:R-:W-:Y:S02]  /*465e0*/  IMAD.MOV.U32 R7, RZ, RZ, R12 ;  /* 0x000000ffff077224 */ /* 0x000fe400078e000c */
[----:B------:R-:W1:Y:S04]  /*465f0*/  LDSM.16.MT88.4 R12, [R15+0x26000] ;  /* 0x026000000f0c783b */ /* 0x000e680000004200 */
[----:B0-----:R-:W-:Y:S01]  /*46600*/  STL.64 [R1+0x1f38], R22 ;  /* 0x001f381601007387 */ /* 0x001fe20000100a00 */
[----:B------:R0:W-:Y:S03]  /*46610*/  STL.64 [R1+0x1f30], R20 ;  /* 0x001f301401007387 */ /* 0x0001e60000100a00 */
[----:B0-----:R-:W3:Y:S01]  /*46620*/  LDL.LU R20, [R1+0x510] ;  /* 0x0005100001147983 */ /* 0x001ee20000300800 */
[----:B------:R-:W3:Y:S02]  /*46630*/  LDL.LU R21, [R1+0x514] ;  /* 0x0005140001157983 */ /* 0x000ee40000300800 */
[----:B------:R-:W3:Y:S02]  /*46640*/  LDL.LU R22, [R1+0x518] ;  /* 0x0005180001167983 */ /* 0x000ee40000300800 */
[----:B------:R-:W3:Y:S01]  /*46650*/  LDL.LU R23, [R1+0x51c] ;  /* 0x00051c0001177983 */ /* 0x000ee20000300800 */
[----:B-1----:R0:W-:Y:S01]  /*46660*/  STL.64 [R1+0x1eb8], R14 ;  /* 0x001eb80e01007387 */ /* 0x0021e20000100a00 */
[----:B------:R-:W-:Y:S03]  /*46670*/  STL.64 [R1+0x1eb0], R12 ;  /* 0x001eb00c01007387 */ /* 0x000fe60000100a00 */
[----:B0-----:R-:W4:Y:S01]  /*46680*/  LDL.LU R14, [R1+0xb8] ;  /* 0x0000b800010e7983 */ /* 0x001f220000300800 */
[----:B------:R-:W4:Y:S01]  /*46690*/  LDL.LU R15, [R1+0xbc] ;  /* 0x0000bc00010f7983 */ /* 0x000f220000300800 */
[C---:B--2---:R-:W-:Y:S02]  /*466a0*/  HMMA.16816.F32.BF16 R16, R4.reuse, R18, R8 ;  /* 0x000000120410723c */ /* 0x044fe40000041808 */
[----:B------:R-:W2:Y:S01]  /*466b0*/  LDL.LU.64 R10, [R1+0x1ff8] ;  /* 0x001ff800010a7983 */ /* 0x000ea20000300a00 */
[----:B------:R-:W2:Y:S11]  /*466c0*/  LDL.LU.64 R8, [R1+0x1ff0] ;  /* 0x001ff00001087983 */ /* 0x000eb60000300a00 */
[----:B------:R-:W-:Y:S09]  /*466d0*/  @!UPT UIADD3 URZ, URZ, URZ, URZ ;  /* 0x0000003f3f3ff290 */ /* 0x000ff2000fffe03f */
[----:B------:R-:W-:Y:S01]  /*466e0*/  STL.64 [R1+0xa0], R16 ;  /* 0x0000a01001007387 */ /* 0x000fe20000100a00 */
[----:B------:R0:W-:Y:S02]  /*466f0*/  STL [R1+0xa8], R18 ;  /* 0x0000a81201007387 */ /* 0x0001e40000100800 */
[----:B------:R-:W-:Y:S02]  /*46700*/  IMAD.MOV.U32 R0, RZ, RZ, R19 ;  /* 0x000000ffff007224 */ /* 0x000fe400078e0013 */
[----:B0-----:R-:W2:Y:S03]  /*46710*/  LDL.LU.64 R18, [R1+0x1fe8] ;  /* 0x001fe80001127983 */ /* 0x001ea60000300a00 */
        /* <DEDUP_REMOVED lines=15> */
[----:B----4-:R-:W-:Y:S01]  /*46810*/  HMMA.16816.F32.BF16 R12, R4, R14, R16 ;  /* 0x0000000e040c723c */ /* 0x010fe20000041810 */
[----:B------:R-:W3:Y:S01]  /*46820*/  LDL.LU.64 R18, [R1+0x1fb0] ;  /* 0x001fb00001127983 */ /* 0x000ee20000300a00 */
[----:B------:R-:W3:Y:S05]  /*46830*/  LDL.LU.64 R16, [R1+0x1fa8] ;  /* 0x001fa80001107983 */ /* 0x000eea0000300a00 */
[----:B------:R-:W-:-:S02]  /*46840*/  IMAD.MOV.U32 R4, RZ, RZ, R2 ;  /* 0x000000ffff047224 */ /* 0x000fc400078e0002 */
[----:B------:R-:W4:Y:S11]  /*46850*/  LDL.LU R2, [R1+0x1fa4] ;  /* 0x001fa40001027983 */ /* 0x000f360000300800 */
[----:B------:R-:W-:Y:S03]  /*46860*/  @!UPT UIADD3 URZ, URZ, URZ, URZ ;  /* 0x0000003f3f3ff290 */ /* 0x000fe6000fffe03f */
[----:B------:R-:W-:Y:S01]  /*46870*/  STL.64 [R1+0x70], R12 ;  /* 0x0000700c01007387 */ /* 0x000fe20000100a00 */
[----:B------:R3:W-:Y:S02]  /*46880*/  STL.64 [R1+0x78], R14 ;  /* 0x0000780e01007387 */ /* 0x0007e40000100a00 */
[----:B------:R-:W-:Y:S02]  /*46890*/  IMAD.MOV.U32 R5, RZ, RZ, R3 ;  /* 0x000000ffff057224 */ /* 0x000fe400078e0003 */
[----:B------:R-:W2:Y:S01]  /*468a0*/  LDL.LU R3, [R1+0x1fa0] ;  /* 0x001fa00001037983 */ /* 0x000ea20000300800 */
[----:B---3--:R-:W-:Y:S07]  /*468b0*/  HMMA.16816.F32.BF16 R12, R16, R24, R20 ;  /* 0x00000018100c723c */ /* 0x008fee0000041814 */
[----:B------:R-:W-:-:S02]  /*468c0*/  IMAD.MOV.U32 R24, RZ, RZ, R28 ;  /* 0x000000ffff187224 */ /* 0x000fc400078e001c */
[----:B------:R-:W-:Y:S11]  /*468d0*/  IMAD.MOV.U32 R25, RZ, RZ, R29 ;  /* 0x000000ffff197224 */ /* 0x000ff600078e001d */
[----:B------:R-:W-:Y:S03]  /*468e0*/  @!UPT UIADD3 URZ, URZ, URZ, URZ ;  /* 0x0000003f3f3ff290 */ /* 0x000fe6000fffe03f */
[----:B------:R0:W-:Y:S01]  /*468f0*/  STL.64 [R1+0x348], R14 ;  /* 0x0003480e01007387 */ /* 0x0001e20000100a00 */
[----:B------:R-:W3:Y:S02]  /*46900*/  LDL.LU R28, [R1+0x1f9c] ;  /* 0x001f9c00011c7983 */ /* 0x000ee40000300800 */
[----:B------:R-:W-:Y:S02]  /*46910*/  IMAD.MOV.U32 R10, RZ, RZ, R12 ;  /* 0x000000ffff0a7224 */ /* 0x000fe400078e000c */
[----:B------:R-:W2:Y:S02]  /*46920*/  LDL.LU R29, [R1+0x1f98] ;  /* 0x001f9800011d7983 */ /* 0x000ea40000300800 */
[----:B------:R-:W-:Y:S01]  /*46930*/  IMAD.MOV.U32 R11, RZ, RZ, R13 ;  /* 0x000000ffff0b7224 */ /* 0x000fe200078e000d */
[----:B------:R-:W2:Y:S01]  /*46940*/  LDL.LU R12, [R1+0x320] ;  /* 0x00032000010c7983 */ /* 0x000ea20000300800 */
[----:B------:R-:W2:Y:S03]  /*46950*/  LDL.LU R13, [R1+0x324] ;  /* 0x00032400010d7983 */ /* 0x000ea60000300800 */
        /* <DEDUP_REMOVED lines=10> */
[----:B------:R-:W3:Y:S02]  /*46a00*/  LDL.LU R21, [R1+0x2f4] ;  /* 0x0002f40001157983 */ /* 0x000ee40000300800 */
[----:B------:R-:W3:Y:S01]  /*46a10*/  LDL.LU R22, [R1+0x2f8] ;  /* 0x0002f80001167983 */ /* 0x000ee20000300800 */
[----:B------:R-:W3:Y:S04]  /*46a20*/  LDL.LU R23, [R1+0x2fc] ;  /* 0x0002fc0001177983 */ /* 0x000ee80000300800 */
[----:B0-----:R-:W3:Y:S01]  /*46a30*/  LDL.LU R24, [R1+0x310] ;  /* 0x0003100001187983 */ /* 0x001ee20000300800 */
[----:B------:R-:W3:Y:S02]  /*46a40*/  LDL.LU R25, [R1+0x314] ;  /* 0x0003140001197983 */ /* 0x000ee40000300800 */
[----:B------:R-:W3:Y:S02]  /*46a50*/  LDL.LU R26, [R1+0x318] ;  /* 0x00031800011a7983 */ /* 0x000ee40000300800 */
[----:B------:R-:W3:Y:S01]  /*46a60*/  LDL.LU R27, [R1+0x31c] ;  /* 0x00031c00011b7983 */ /* 0x000ee20000300800 */
[----:B--2---:R-:W-:Y:S01]  /*46a70*/  HMMA.16816.F32.BF16 R4, R16, R4, R12 ;  /* 0x000000041004723c */ /* 0x004fe2000004180c */
[----:B---3--:R-:W-:Y:S01]  /*46a80*/  STL.64 [R1+0x1f78], R26 ;  /* 0x001f781a01007387 */ /* 0x008fe20000100a00 */
[----:B------:R0:W-:Y:S03]  /*46a90*/  STL.64 [R1+0x1f70], R24 ;  /* 0x001f701801007387 */ /* 0x0001e60000100a00 */
[----:B0-----:R-:W2:Y:S01]  /*46aa0*/  LDL.64 R24, [R1+0x40] ;  /* 0x0000400001187983 */ /* 0x001ea20000100a00 */
[----:B------:R0:W-:Y:S02]  /*46ab0*/  STL.64 [R1+0x1f50], R22 ;  /* 0x001f501601007387 */ /* 0x0001e40000100a00 */
[----:B------:R1:W-:Y:S02]  /*46ac0*/  STL.64 [R1+0x1f48], R20 ;  /* 0x001f481401007387 */ /* 0x0003e40000100a00 */
[----:B0-----:R-:W-:-:S02]  /*46ad0*/  IMAD.MOV.U32 R22, RZ, RZ, R3 ;  /* 0x000000ffff167224 */ /* 0x001fc400078e0003 */
[----:B----4-:R-:W-:Y:S02]  /*46ae0*/  IMAD.MOV.U32 R23, RZ, RZ, R2 ;  /* 0x000000ffff177224 */ /* 0x010fe400078e0002 */
[----:B-1----:R-:W-:Y:S02]  /*46af0*/  IMAD.MOV.U32 R20, RZ, RZ, R29 ;  /* 0x000000ffff147224 */ /* 0x002fe400078e001d */
[----:B------:R-:W-:Y:S01]  /*46b00*/  IMAD.MOV.U32 R21, RZ, RZ, R28 ;  /* 0x000000ffff157224 */ /* 0x000fe200078e001c */
[----:B------:R-:W-:Y:S04]  /*46b10*/  STL.64 [R1+0x1f68], R22 ;  /* 0x001f681601007387 */ /* 0x000fe80000100a00 */
[----:B------:R0:W-:Y:S02]  /*46b20*/  STL.64 [R1+0x1f60], R20 ;  /* 0x001f601401007387 */ /* 0x0001e40000100a00 */
[----:B0-----:R-:W3:Y:S01]  /*46b30*/  LDL.64 R20, [R1+0x30] ;  /* 0x0000300001147983 */ /* 0x001ee20000100a00 */
[----:B------:R-:W-:Y:S02]  /*46b40*/  STL [R1+0x1b94], R11 ;  /* 0x001b940b01007387 */ /* 0x000fe40000100800 */
[----:B------:R0:W-:Y:S02]  /*46b50*/  STL [R1+0x1b90], R10 ;  /* 0x001b900a01007387 */ /* 0x0001e40000100800 */
[----:B------:R-:W4:Y:S01]  /*46b60*/  LDL.LU.64 R14, [R1+0x1f90] ;  /* 0x001f9000010e7983 */ /* 0x000f220000300a00 */
[----:B------:R-:W4:Y:S01]  /*46b70*/  LDL.LU.64 R12, [R1+0x1f88] ;  /* 0x001f8800010c7983 */ /* 0x000f220000300a00 */
[----:B------:R-:W-:-:S02]  /*46b80*/  IMAD.MOV.U32 R2, RZ, RZ, R7 ;  /* 0x000000ffff027224 */ /* 0x000fc400078e0007 */
[----:B------:R-:W-:Y:S02]  /*46b90*/  IMAD.MOV.U32 R28, RZ, RZ, R5 ;  /* 0x000000ffff1c7224 */ /* 0x000fe400078e0005 */
[----:B------:R-:W-:Y:S02]  /*46ba0*/  IMAD.MOV.U32 R29, RZ, RZ, R4 ;  /* 0x000000ffff1d7224 */ /* 0x000fe400078e0004 */
[----:B------:R-:W-:Y:S01]  /*46bb0*/  IMAD.MOV.U32 R3, RZ, RZ, R6 ;  /* 0x000000ffff037224 */ /* 0x000fe200078e0006 */
[----:B------:R-:W3:Y:S01]  /*46bc0*/  LDL.LU.64 R4, [R1+0x1f80] ;  /* 0x001f800001047983 */ /* 0x000ee20000300a00 */
[----:B------:R-:W-:Y:S02]  /*46bd0*/  STL [R1+0x1b6c], R2 ;  /* 0x001b6c0201007387 */ /* 0x000fe40000100800 */
[----:B------:R-:W-:Y:S02]  /*46be0*/  STL [R1+0x1b68], R28 ;  /* 0x001b681c01007387 */ /* 0x000fe40000100800 */
[----:B------:R-:W-:Y:S01]  /*46bf0*/  STL [R1+0x1b64], R29 ;  /* 0x001b641d01007387 */ /* 0x000fe20000100800 */
[----:B------:R-:W-:Y:S01]  /*46c00*/  STL [R1+0x1b60], R3 ;  /* 0x001b600301007387 */ /* 0x000fe20000100800 */
[----:B------:R-:W3:Y:S02]  /*46c10*/  LDL.LU.64 R26, [R1+0x1f78] ;  /* 0x001f7800011a7983 */ /* 0x000ee40000300a00 */
[----:B--2---:R-:W-:-:S02]  /*46c20*/  IMAD.MOV.U32 R7, RZ, RZ, R24 ;  /* 0x000000ffff077224 */ /* 0x004fc400078e0018 */
[----:B------:R-:W-:Y:S01]  /*46c30*/  IMAD.MOV.U32 R6, RZ, RZ, R25 ;  /* 0x000000ffff067224 */ /* 0x000fe200078e0019 */
[C---:B----4-:R-:W-:Y:S01]  /*46c40*/  HMMA.16816.F32.BF16 R12, R16.reuse, R24, R12 ;  /* 0x00000018100c723c */ /* 0x050fe2000004180c */
[----:B------:R-:W2:Y:S01]  /*46c50*/  LDL.LU.64 R24, [R1+0x1f70] ;  /* 0x001f700001187983 */ /* 0x000ea20000300a00 */
[----:B---3--:R-:W-:Y:S11]  /*46c60*/  IMAD.MOV.U32 R0, RZ, RZ, R21 ;  /* 0x000000ffff007224 */ /* 0x008ff600078e0015 */
[----:B------:R-:W-:Y:S10]  /*46c70*/  @!UPT UIADD3 URZ, URZ, URZ, URZ ;  /* 0x0000003f3f3ff290 */ /* 0x000ff4000fffe03f */
[----:B------:R1:W-:Y:S01]  /*46c80*/  STL.64 [R1+0x320], R12 ;  /* 0x0003200c01007387 */ /* 0x0003e20000100a00 */
[----:B0-----:R-:W-:Y:S02]  /*46c90*/  IMAD.MOV.U32 R10, RZ, RZ, R15 ;  /* 0x000000ffff0a7224 */ /* 0x001fe400078e000f */
[----:B------:R-:W-:Y:S01]  /*46ca0*/  IMAD.MOV.U32 R11, RZ, RZ, R14 ;  /* 0x000000ffff0b7224 */ /* 0x000fe200078e000e */
[----:B-1----:R-:W3:Y:S01]  /*46cb0*/  LDL.LU R12, [R1+0x2e0] ;  /* 0x0002e000010c7983 */ /* 0x002ee20000300800 */
[----:B------:R-:W3:Y:S02]  /*46cc0*/  LDL.LU R13, [R1+0x2e4] ;  /* 0x0002e400010d7983 */ /* 0x000ee40000300800 */
[----:B------:R-:W3:Y:S02]  /*46cd0*/  LDL.LU R14, [R1+0x2e8] ;  /* 0x0002e800010e7983 */ /* 0x000ee40000300800 */
[----:B------:R-:W3:Y:S01]  /*46ce0*/  LDL.LU R15, [R1+0x2ec] ;  /* 0x0002ec00010f7983 */ /* 0x000ee20000300800 */
[----:B------:R-:W-:Y:S01]  /*46cf0*/  STL [R1+0x1b9c], R10 ;  /* 0x001b9c0a01007387 */ /* 0x000fe20000100800 */
[----:B------:R-:W-:Y:S02]  /*46d00*/  STL [R1+0x1b98], R11 ;  /* 0x001b980b01007387 */ /* 0x000fe40000100800 */
[----:B------:R-:W4:Y:S01]  /*46d10*/  LDL.LU.64 R22, [R1+0x1f68] ;  /* 0x001f680001167983 */ /* 0x000f220000300a00 */
[C---:B--2---:R-:W-:Y:S01]  /*46d20*/  HMMA.16816.F32.BF16 R24, R16.reuse, R20, R24 ;  /* 0x000000141018723c */ /* 0x044fe20000041818 */
[----:B------:R-:W4:Y:S11]  /*46d30*/  LDL.LU.64 R20, [R1+0x1f60] ;  /* 0x001f600001147983 */ /* 0x000f360000300a00 */
[----:B------:R-:W-:Y:S11]  /*46d40*/  @!UPT UIADD3 URZ, URZ, URZ, URZ ;  /* 0x0000003f3f3ff290 */ /* 0x000ff6000fffe03f */
[----:B------:R4:W-:Y:S01]  /*46d50*/  STL.64 [R1+0x318], R26 ;  /* 0x0003181a01007387 */ /* 0x0009e20000100a00 */
[----:B------:R-:W-:Y:S02]  /*46d60*/  IMAD.MOV.U32 R29, RZ, RZ, R24 ;  /* 0x000000ffff1d7224 */ /* 0x000fe400078e0018 */
[----:B------:R-:W-:Y:S02]  /*46d70*/  IMAD.MOV.U32 R3, RZ, RZ, R25 ;  /* 0x000000ffff037224 */ /* 0x000fe400078e0019 */
[----:B------:R-:W4:Y:S01]  /*46d80*/  LDL.LU.64 R24, [R1+0x1f58] ;  /* 0x001f580001187983 */ /* 0x000f220000300a00 */
[----:B------:R-:W-:Y:S02]  /*46d90*/  STL [R1+0x1ba0], R29 ;  /* 0x001ba01d01007387 */ /* 0x000fe40000100800 */
[----:B------:R-:W-:Y:S01]  /*46da0*/  STL [R1+0x1b70], R3 ;  /* 0x001b700301007387 */ /* 0x000fe20000100800 */
[----:B----4-:R-:W-:Y:S01]  /*46db0*/  HMMA.16816.F32.BF16 R24, R16, R24, R20 ;  /* 0x000000181018723c */ /* 0x010fe20000041814 */
[----:B------:R-:W2:Y:S01]  /*46dc0*/  LDL.LU.64 R22, [R1+0x1f50] ;  /* 0x001f500001167983 */ /* 0x000ea20000300a00 */
        /* <DEDUP_REMOVED lines=8> */
[----:B--2---:R-:W-:Y:S11]  /*46e50*/  HMMA.16816.F32.BF16 R20, R16, R24, R20 ;  /* 0x000000181014723c */ /* 0x004ff60000041814 */
[----:B------:R-:W-:Y:S11]  /*46e60*/  @!UPT UIADD3 URZ, URZ, URZ, URZ ;  /* 0x0000003f3f3ff290 */ /* 0x000ff6000fffe03f */
[----:B------:R-:W-:Y:S01]  /*46e70*/  @!UPT UIADD3 URZ, URZ, URZ, URZ ;  /* 0x0000003f3f3ff290 */ /* 0x000fe2000fffe03f */
[----:B------:R-:W-:Y:S01]  /*46e80*/  STL [R1+0x2f4], R21 ;  /* 0x0002f41501007387 */ /* 0x000fe20000100800 */
[----:B------:R-:W2:Y:S02]  /*46e90*/  LDL R27, [R1+0x5ac] ;  /* 0x0005ac00011b7983 */ /* 0x000ea40000100800 */
[----:B------:R-:W-:Y:S01]  /*46ea0*/  IMAD.MOV.U32 R3, RZ, RZ, R20 ;  /* 0x000000ffff037224 */ /* 0x000fe200078e0014 */
[----:B--2---:R0:W-:Y:S01]  /*46eb0*/  STL [R1+0x1e28], R27 ;  /* 0x001e281b01007387 */ /* 0x0041e20000100800 */
[----:B------:R-:W2:Y:S02]  /*46ec0*/  LDL.LU R24, [R1+0x140] ;  /* 0x0001400001187983 */ /* 0x000ea40000300800 */
[----:B------:R-:W2:Y:S02]  /*46ed0*/  LDL.LU R25, [R1+0x144] ;  /* 0x0001440001197983 */ /* 0x000ea40000300800 */
[----:B------:R-:W4:Y:S01]  /*46ee0*/  LDL.LU R26, [R1+0x148] ;  /* 0x00014800011a7983 */ /* 0x000f220000300800 */
[----:B0-----:R-:W4:Y:S01]  /*46ef0*/  LDL.LU R27, [R1+0x14c] ;  /* 0x00014c00011b7983 */ /* 0x001f220000300800 */
[----:B------:R-:W2:Y:S02]  /*46f00*/  LDL.LU R20, [R1+0x470] ;  /* 0x0004700001147983 */ /* 0x000ea40000300800 */
[----:B------:R-:W-:-:S02]  /*46f10*/  IMAD.MOV.U32 R2, RZ, RZ, R22 ;  /* 0x000000ffff027224 */ /* 0x000fc400078e0016 */
[----:B------:R-:W2:Y:S02]  /*46f20*/  LDL.LU R21, [R1+0x474] ;  /* 0x0004740001157983 */ /* 0x000ea40000300800 */
[----:B------:R-:W-:Y:S01]  /*46f30*/  IMAD.MOV.U32 R28, RZ, RZ, R23 ;  /* 0x000000ffff1c7224 */ /* 0x000fe200078e0017 */
[----:B------:R-:W2:Y:S01]  /*46f40*/  LDL.LU R22, [R1+0x478] ;  /* 0x0004780001167983 */ /* 0x000ea20000300800 */
[----:B------:R-:W2:Y:S01]  /*46f50*/  LDL.LU R23, [R1+0x47c] ;  /* 0x00047c0001177983 */ /* 0x000ea20000300800 */
[C---:B---3--:R-:W-:Y:S02]  /*46f60*/  HMMA.16816.F32.BF16 R12, R16.reuse, R8, R12 ;  /* 0x00000008100c723c */ /* 0x048fe4000004180c */
[----:B----4-:R-:W-:Y:S01]  /*46f70*/  STL.64 [R1+0x1e38], R26 ;  /* 0x001e381a01007387 */ /* 0x010fe20000100a00 */
[----:B--2---:R0:W-:Y:S03]  /*46f80*/  STL.64 [R1+0x1e30], R24 ;  /* 0x001e301801007387 */ /* 0x0041e60000100a00 */
[----:B0-----:R-:W2:Y:S11]  /*46f90*/  LDL.64 R24, [R1+0x20] ;  /* 0x0000200001187983 */ /* 0x001eb60000100a00 */
[----:B------:R-:W-:Y:S07]  /*46fa0*/  @!UPT UIADD3 URZ, URZ, URZ, URZ ;  /* 0x0000003f3f3ff290 */ /* 0x000fee000fffe03f */
[----:B------:R-:W-:Y:S02]  /*46fb0*/  IMAD.MOV.U32 R11, RZ, RZ, R13 ;  /* 0x000000ffff0b7224 */ /* 0x000fe400078e000d */
[----:B------:R-:W-:Y:S02]  /*46fc0*/  IMAD.MOV.U32 R10, RZ, RZ, R14 ;  /* 0x000000ffff0a7224 */ /* 0x000fe400078e000e */
[----:B------:R-:W-:Y:S01]  /*46fd0*/  IMAD.MOV.U32 R29, RZ, RZ, R15 ;  /* 0x000000ffff1d7224 */ /* 0x000fe200078e000f */
[----:B--2---:R-:W-:Y:S01]  /*46fe0*/  STL.64 [R1+0x1f00], R24 ;  /* 0x001f001801007387 */ /* 0x004fe20000100a00 */
[----:B------:R0:W-:Y:S03]  /*46ff0*/  STL [R1+0x1c08], R28 ;  /* 0x001c081c01007387 */ /* 0x0001e60000100800 */
[----:B0-----:R-:W2:Y:S01]  /*47000*/  LDL R28, [R1+0x760] ;  /* 0x00076000011c7983 */ /* 0x001ea20000100800 */
[----:B------:R-:W-:Y:S02]  /*47010*/  STL [R1+0x1c04], R2 ;  /* 0x001c040201007387 */ /* 0x000fe40000100800 */
[----:B------:R-:W-:Y:S02]  /*47020*/  STL [R1+0x1c00], R3 ;  /* 0x001c000301007387 */ /* 0x000fe40000100800 */
[----:B------:R0:W-:Y:S02]  /*47030*/  STL [R1+0x2e0], R12 ;  /* 0x0002e00c01007387 */ /* 0x0001e40000100800 */
[----:B0-----:R-:W3:Y:S01]  /*47040*/  LDL.LU R12, [R1+0x180] ;  /* 0x00018000010c7983 */ /* 0x001ee20000300800 */
[----:B------:R-:W3:Y:S02]  /*47050*/  LDL.LU R13, [R1+0x184] ;  /* 0x00018400010d7983 */ /* 0x000ee40000300800 */
[----:B------:R-:W4:Y:S02]  /*47060*/  LDL.LU R14, [R1+0x188] ;  /* 0x00018800010e7983 */ /* 0x000f240000300800 */
[----:B------:R-:W4:Y:S02]  /*47070*/  LDL.LU R15, [R1+0x18c] ;  /* 0x00018c00010f7983 */ /* 0x000f240000300800 */
[----:B----4-:R-:W-:Y:S01]  /*47080*/  STL.64 [R1+0x1f10], R14 ;  /* 0x001f100e01007387 */ /* 0x010fe20000100a00 */
[----:B---3--:R0:W-:Y:S03]  /*47090*/  STL.64 [R1+0x1f08], R12 ;  /* 0x001f080c01007387 */ /* 0x0081e60000100a00 */
[----:B0-----:R-:W3:Y:S01]  /*470a0*/  LDL.64 R12, [R1+0x50] ;  /* 0x00005000010c7983 */ /* 0x001ee20000100a00 */
[----:B------:R-:W-:Y:S03]  /*470b0*/  HMMA.16816.F32.BF16 R16, R16, R4, R20 ;  /* 0x000000041010723c */ /* 0x000fe60000041814 */
[----:B---3--:R0:W-:Y:S04]  /*470c0*/  STL.64 [R1+0x1f18], R12 ;  /* 0x001f180c01007387 */ /* 0x0081e80000100a00 */
[----:B0-----:R-:W3:Y:S01]  /*470d0*/  LDL.64 R12, [R1+0x60] ;  /* 0x00006000010c7983 */ /* 0x001ee20000100a00 */
[----:B------:R-:W4:Y:S02]  /*470e0*/  LDL.LU R24, [R1+0x440] ;  /* 0x0004400001187983 */ /* 0x000f240000300800 */
[----:B------:R-:W4:Y:S02]  /*470f0*/  LDL.LU R25, [R1+0x444] ;  /* 0x0004440001197983 */ /* 0x000f240000300800 */
[----:B------:R-:W2:Y:S01]  /*47100*/  LDL.LU R26, [R1+0x448] ;  /* 0x00044800011a7983 */ /* 0x000ea20000300800 */
[----:B------:R-:W2:Y:S04]  /*47110*/  LDL.LU R27, [R1+0x44c] ;  /* 0x00044c00011b7983 */ /* 0x000ea80000300800 */
[----:B--2---:R-:W-:Y:S01]  /*47120*/  STL.64 [R1+0x1f28], R26 ;  /* 0x001f281a01007387 */ /* 0x004fe20000100a00 */
[----:B----4-:R0:W-:Y:S03]  /*47130*/  STL.64 [R1+0x1f20], R24 ;  /* 0x001f201801007387 */ /* 0x0101e60000100a00 */
[----:B0-----:R-:W3:Y:S01]  /*47140*/  LDL.LU R24, [R1+0x460] ;  /* 0x0004600001187983 */ /* 0x001ee20000300800 */
[----:B------:R-:W3:Y:S02]  /*47150*/  LDL.LU R25, [R1+0x464] ;  /* 0x0004640001197983 */ /* 0x000ee40000300800 */
[----:B------:R-:W3:Y:S02]  /*47160*/  LDL.LU R26, [R1+0x468] ;  /* 0x00046800011a7983 */ /* 0x000ee40000300800 */
[----:B------:R-:W3:Y:S01]  /*47170*/  LDL.LU R27, [R1+0x46c] ;  /* 0x00046c00011b7983 */ /* 0x000ee20000300800 */
[----:B------:R-:W-:Y:S01]  /*47180*/  STL.64 [R1+0x1ed8], R10 ;  /* 0x001ed80a01007387 */ /* 0x000fe20000100a00 */
[----:B------:R-:W-:Y:S02]  /*47190*/  STL.64 [R1+0x1ed0], R8 ;  /* 0x001ed00801007387 */ /* 0x000fe40000100a00 */
[----:B------:R0:W-:Y:S02]  /*471a0*/  STL [R1+0x1c28], R29 ;  /* 0x001c281d01007387 */ /* 0x0001e40000100800 */
[----:B0-----:R-:W2:Y:S01]  /*471b0*/  LDL R29, [R1+0x5a8] ;  /* 0x0005a800011d7983 */ /* 0x001ea20000100800 */
[----:B------:R-:W-:-:S02]  /*471c0*/  IMAD.MOV.U32 R8, RZ, RZ, R7 ;  /* 0x000000ffff087224 */ /* 0x000fc400078e0007 */
[----:B------:R-:W-:Y:S02]  /*471d0*/  IMAD.MOV.U32 R9, RZ, RZ, R6 ;  /* 0x000000ffff097224 */ /* 0x000fe400078e0006 */
[----:B------:R-:W-:Y:S02]  /*471e0*/  IMAD.MOV.U32 R6, RZ, RZ, R18 ;  /* 0x000000ffff067224 */ /* 0x000fe400078e0012 */
[----:B------:R-:W-:Y:S01]  /*471f0*/  IMAD.MOV.U32 R7, RZ, RZ, R19 ;  /* 0x000000ffff077224 */ /* 0x000fe200078e0013 */
[----:B------:R-:W3:Y:S01]  /*47200*/  LDL.LU.64 R22, [R1+0x1f38] ;  /* 0x001f380001167983 */ /* 0x000ee20000300a00 */
[----:B------:R-:W3:Y:S02]  /*47210*/  LDL.LU.64 R20, [R1+0x1f30] ;  /* 0x001f300001147983 */ /* 0x000ee40000300a00 */
[----:B------:R-:W-:Y:S01]  /*47220*/  STL.64 [R1+0x240], R16 ;  /* 0x0002401001007387 */ /* 0x000fe20000100a00 */
[----:B------:R-:W-:Y:S01]  /*47230*/  STL.64 [R1+0x1ec8], R6 ;  /* 0x001ec80601007387 */ /* 0x000fe20000100a00 */
[----:B------:R0:W-:Y:S03]  /*47240*/  STL.64 [R1+0x1ec0], R4 ;  /* 0x001ec00401007387 */ /* 0x0001e60000100a00 */
[----:B0-----:R-:W4:Y:S01]  /*47250*/  LDL.LU R4, [R1+0x450] ;  /* 0x0004500001047983 */ /* 0x001f220000300800 */
[----:B------:R-:W4:Y:S02]  /*47260*/  LDL.LU R5, [R1+0x454] ;  /* 0x0004540001057983 */ /* 0x000f240000300800 */
[----:B------:R-:W4:Y:S02]  /*47270*/  LDL.LU R6, [R1+0x458] ;  /* 0x0004580001067983 */ /* 0x000f240000300800 */
[----:B------:R-:W4:Y:S01]  /*47280*/  LDL.LU R7, [R1+0x45c] ;  /* 0x00045c0001077983 */ /* 0x000f220000300800 */
[----:B------:R-:W2:Y:S01]  /*47290*/  LDL.LU R16, [R1+0x3c0] ;  /* 0x0003c00001107983 */ /* 0x000ea20000300800 */
        /* <DEDUP_REMOVED lines=9> */
[C---:B---3--:R-:W-:Y:S01]  /*47330*/  HMMA.16816.F32.BF16 R24, R20.reuse, R12, R24 ;  /* 0x0000000c1418723c */ /* 0x048fe20000041818 */
[----:B------:R-:W-:Y:S01]  /*47340*/  IMAD.MOV.U32 R2, RZ, RZ, R12 ;  /* 0x000000ffff027224 */ /* 0x000fe200078e000c */
[----:B--2---:R-:W-:Y:S01]  /*47350*/  STL.64 [R1+0x1e58], R18 ;  /* 0x001e581201007387 */ /* 0x004fe20000100a00 */
[----:B------:R0:W-:Y:S03]  /*47360*/  STL.64 [R1+0x1e50], R16 ;  /* 0x001e501001007387 */ /* 0x0001e60000100a00 */
[----:B0-----:R-:W2:Y:S11]  /*47370*/  LDL R16, [R1+0x30] ;  /* 0x0000300001107983 */ /* 0x001eb60000100800 */
[----:B------:R-:W-:Y:S06]  /*47380*/  @!UPT UIADD3 URZ, URZ, URZ, URZ ;  /* 0x0000003f3f3ff290 */ /* 0x000fec000fffe03f */
[----:B------:R-:W-:Y:S02]  /*47390*/  STL.64 [R1+0x1b0], R24 ;  /* 0x0001b01801007387 */ /* 0x000fe40000100a00 */
[----:B------:R0:W-:Y:S02]  /*473a0*/  STL.64 [R1+0x1b8], R26 ;  /* 0x0001b81a01007387 */ /* 0x0001e40000100a00 */
[----:B------:R-:W-:Y:S02]  /*473b0*/  IMAD.MOV.U32 R17, RZ, RZ, R0 ;  /* 0x000000ffff117224 */ /* 0x000fe400078e0000 */
[----:B------:R-:W-:Y:S01]  /*473c0*/  IMAD.MOV.U32 R0, RZ, RZ, R13 ;  /* 0x000000ffff007224 */ /* 0x000fe200078e000d */
[----:B0-----:R-:W3:Y:S01]  /*473d0*/  LDL.LU.64 R26, [R1+0x1f28] ;  /* 0x001f2800011a7983 */ /* 0x001ee20000300a00 */
[----:B------:R-:W3:Y:S02]  /*473e0*/  LDL.LU.64 R24, [R1+0x1f20] ;  /* 0x001f200001187983 */ /* 0x000ee40000300a00 */
[----:B------:R-:W4:Y:S02]  /*473f0*/  LDL.LU.64 R12, [R1+0x1f18] ;  /* 0x001f1800010c7983 */ /* 0x000f240000300a00 */
[C---:B----4-:R-:W-:Y:S01]  /*47400*/  HMMA.16816.F32.BF16 R4, R20.reuse, R12, R4 ;  /* 0x0000000c1404723c */ /* 0x050fe20000041804 */
[----:B------:R-:W-:Y:S11]  /*47410*/  IMAD.MOV.U32 R3, RZ, RZ, R13 ;  /* 0x000000ffff037224 */ /* 0x000ff600078e000d */
[----:B------:R-:W-:Y:S11]  /*47420*/  @!UPT UIADD3 URZ, URZ, URZ, URZ ;  /* 0x0000003f3f3ff290 */ /* 0x000ff6000fffe03f */
[----:B------:R0:W-:Y:S01]  /*47430*/  STL.64 [R1+0x1a0], R4 ;  /* 0x0001a00401007387 */ /* 0x0001e20000100a00 */
[----:B------:R-:W-:Y:S02]  /*47440*/  STL.64 [R1+0x1a8], R6 ;  /* 0x0001a80601007387 */ /* 0x000fe40000100a00 */
[----:B------:R-:W4:Y:S02]  /*47450*/  LDL.LU.64 R14, [R1+0x1f10] ;  /* 0x001f1000010e7983 */ /* 0x000f240000300a00 */
[----:B0-----:R-:W-:Y:S02]  /*47460*/  IMAD.MOV.U32 R4, RZ, RZ, R12 ;  /* 0x000000ffff047224 */ /* 0x001fe400078e000c */
[----:B------:R-:W4:Y:S01]  /*47470*/  LDL.LU.64 R12, [R1+0x1f08] ;  /* 0x001f0800010c7983 */ /* 0x000f220000300a00 */
[C---:B---3--:R-:W-:Y:S01]  /*47480*/  HMMA.16816.F32.BF16 R8, R20.reuse, R8, R24 ;  /* 0x000000081408723c */ /* 0x048fe20000041818 */
[----:B------:R-:W3:Y:S11]  /*47490*/  LDL.LU.64 R24, [R1+0x1f00] ;  /* 0x001f000001187983 */ /* 0x000ef60000300a00 */
[----:B------:R-:W-:Y:S11]  /*474a0*/  @!UPT UIADD3 URZ, URZ, URZ, URZ ;  /* 0x0000003f3f3ff290 */ /* 0x000ff6000fffe03f */
[----:B------:R-:W-:Y:S01]  /*474b0*/  STL.64 [R1+0x190], R8 ;  /* 0x0001900801007387 */ /* 0x000fe20000100a00 */
[----:B------:R4:W-:Y:S02]  /*474c0*/  STL.64 [R1+0x198], R10 ;  /* 0x0001980a01007387 */ /* 0x0009e40000100a00 */
[----:B--2---:R0:W-:Y:S01]  /*474d0*/  STL.64 [R1+0x1e68], R16 ;  /* 0x001e681001007387 */ /* 0x0041e20000100a00 */
[----:B----4-:R-:W-:Y:S01]  /*474e0*/  HMMA.16816.F32.BF16 R8, R20, R16, R12 ;  /* 0x000000101408723c */ /* 0x010fe2000004180c */
[----:B0-----:R-:W2:Y:S11]  /*474f0*/  LDL.64 R16, [R1+0x40] ;  /* 0x0000400001107983 */ /* 0x001eb60000100a00 */
[----:B------:R-:W-:Y:S11]  /*47500*/  @!UPT UIADD3 URZ, URZ, URZ, URZ ;  /* 0x0000003f3f3ff290 */ /* 0x000ff6000fffe03f */
[----:B------:R-:W-:Y:S01]  /*47510*/  STL.64 [R1+0x180], R8 ;  /* 0x0001800801007387 */ /* 0x000fe20000100a00 */
[----:B------:R-:W-:Y:S03]  /*47520*/  STL.64 [R1+0x188], R10 ;  /* 0x0001880a01007387 */ /* 0x000fe60000100a00 */
[----:B--2---:R-:W-:Y:S01]  /*47530*/  STL.64 [R1+0x1e80], R16 ;  /* 0x001e801001007387 */ /* 0x004fe20000100a00 */
[----:B------:R-:W2:Y:S02]  /*47540*/  LDL.LU R12, [R1+0x120] ;  /* 0x00012000010c7983 */ /* 0x000ea40000300800 */
[----:B------:R-:W2:Y:S02]  /*47550*/  LDL.LU R13, [R1+0x124] ;  /* 0x00012400010d7983 */ /* 0x000ea40000300800 */
[----:B------:R-:W4:Y:S01]  /*47560*/  LDL.LU R14, [R1+0x128] ;  /* 0x00012800010e7983 */ /* 0x000f220000300800 */
[----:B------:R-:W4:Y:S04]  /*47570*/  LDL.LU R15, [R1+0x12c] ;  /* 0x00012c00010f7983 */ /* 0x000f280000300800 */
        /* <DEDUP_REMOVED lines=12> */
[----:B------:R-:W-:-:S02]  /*47640*/  IMAD.MOV.U32 R16, RZ, RZ, R4 ;  /* 0x000000ffff107224 */ /* 0x000fc400078e0004 */
[----:B------:R-:W-:Y:S01]  /*47650*/  IMAD.MOV.U32 R17, RZ, RZ, R3 ;  /* 0x000000ffff117224 */ /* 0x000fe200078e0003 */
[----:B------:R-:W2:Y:S01]  /*47660*/  LDL.64 R8, [R1+0x10] ;  /* 0x0000100001087983 */ /* 0x000ea20000100a00 */
[----:B------:R-:W4:Y:S02]  /*47670*/  LDL.LU R4, [R1+0x150] ;  /* 0x0001500001047983 */ /* 0x000f240000300800 */
[----:B------:R-:W4:Y:S02]  /*47680*/  LDL.LU R5, [R1+0x154] ;  /* 0x0001540001057983 */ /* 0x000f240000300800 */
[----:B------:R-:W4:Y:S01]  /*47690*/  LDL.LU R6, [R1+0x158] ;  /* 0x0001580001067983 */ /* 0x000f220000300800 */
[----:B------:R-:W4:Y:S01]  /*476a0*/  LDL.LU R7, [R1+0x15c] ;  /* 0x00015c0001077983 */ /* 0x000f220000300800 */
[----:B------:R-:W-:Y:S01]  /*476b0*/  STL.64 [R1+0x1e98], R16 ;  /* 0x001e981001007387 */ /* 0x000fe20000100a00 */
[C---:B---3--:R-:W-:Y:S11]  /*476c0*/  HMMA.16816.F32.BF16 R12, R20.reuse, R24, R12 ;  /* 0x00000018140c723c */ /* 0x048ff6000004180c */
[----:B------:R-:W-:Y:S11]  /*476d0*/  @!UPT UIADD3 URZ, URZ, URZ, URZ ;  /* 0x0000003f3f3ff290 */ /* 0x000ff6000fffe03f */
[----:B------:R-:W-:Y:S01]  /*476e0*/  @!UPT UIADD3 URZ, URZ, URZ, URZ ;  /* 0x0000003f3f3ff290 */ /* 0x000fe2000fffe03f */
[----:B------:R-:W-:Y:S01]  /*476f0*/  STL.64 [R1+0x170], R12 ;  /* 0x0001700c01007387 */ /* 0x000fe20000100a00 */
[----:B------:R0:W-:Y:S03]  /*47700*/  STL.64 [R1+0x178], R14 ;  /* 0x0001780e01007387 */ /* 0x0001e60000100a00 */
[----:B0-----:R-:W2:Y:S01]  /*47710*/  LDL.LU.64 R14, [R1+0x1ef8] ;  /* 0x001ef800010e7983 */ /* 0x001ea20000300a00 */
[----:B------:R-:W2:Y:S02]  /*47720*/  LDL.LU.64 R12, [R1+0x1ef0] ;  /* 0x001ef000010c7983 */ /* 0x000ea40000300a00 */
        /* <DEDUP_REMOVED lines=11> */
[----:B------:R-:W-:Y:S01]  /*477e0*/  HMMA.16816.F32.BF16 R12, R20, R8, R12 ;  /* 0x00000008140c723c */ /* 0x000fe2000004180c */
[----:B---3--:R-:W-:Y:S01]  /*477f0*/  STL.64 [R1+0x1e90], R26 ;  /* 0x001e901a01007387 */ /* 0x008fe20000100a00 */
        /* <DEDUP_REMOVED lines=27> */
[----:B------:R-:W3:Y:S02]  /*479b0*/  LDL.LU.64 R4, [R1+0x1ec0] ;  /* 0x001ec00001047983 */ /* 0x000ee40000300a00 */
[----:B---3--:R-:W-:Y:S01]  /*479c0*/  HMMA.16816.F32.BF16 R20, R20, R4, R12 ;  /* 0x000000041414723c */ /* 0x008fe2000004180c */
[----:B------:R-:W2:Y:S01]  /*479d0*/  LDL.LU.64 R14, [R1+0x1eb8] ;  /* 0x001eb800010e7983 */ /* 0x000ea20000300a00 */
[----:B------:R-:W2:Y:S11]  /*479e0*/  LDL.LU.64 R12, [R1+0x1eb0] ;  /* 0x001eb000010c7983 */ /* 0x000eb60000300a00 */
[----:B------:R-:W-:Y:S10]  /*479f0*/  @!UPT UIADD3 URZ, URZ, URZ, URZ ;  /* 0x0000003f3f3ff290 */ /* 0x000ff4000fffe03f */
[----:B------:R-:W-:Y:S01]  /*47a00*/  STL.64 [R1], R20 ;  /* 0x0000001401007387 */ /* 0x000fe20000100a00 */
[----:B------:R-:W-:Y:S01]  /*47a10*/  STL.64 [R1+0x8], R22 ;  /* 0x0000081601007387 */ /* 0x000fe20000100a00 */
[C---:B--2---:R-:W-:Y:S02]  /*47a20*/  HMMA.16816.F32.BF16 R16, R12.reuse, R16, R24 ;  /* 0x000000100c10723c */ /* 0x044fe40000041818 */
[----:B------:R-:W2:Y:S01]  /*47a30*/  LDL.LU.64 R26, [R1+0x1ea8] ;  /* 0x001ea800011a7983 */ /* 0x000ea20000300a00 */
[----:B------:R-:W2:Y:S11]  /*47a40*/  LDL.LU.64 R24, [R1+0x1ea0] ;  /* 0x001ea00001187983 */ /* 0x000eb60000300a00 */
[----:B------:R-:W-:Y:S09]  /*47a50*/  @!UPT UIADD3 URZ, URZ, URZ, URZ ;  /* 0x0000003f3f3ff290 */ /* 0x000ff2000fffe03f */
        /* <DEDUP_REMOVED lines=18> */
[----:B--2---:R-:W-:Y:S01]  /*47b80*/  HMMA.16816.F32.BF16 R16, R12, R16, R24 ;  /* 0x000000100c10723c */ /* 0x004fe20000041818 */
[----:B------:R-:W2:Y:S11]  /*47b90*/  LDL.LU.64 R24, [R1+0x1e60] ;  /* 0x001e600001187983 */ /* 0x000eb60000300a00 */
[----:B------:R-:W-:Y:S11]  /*47ba0*/  @!UPT UIADD3 URZ, URZ, URZ, URZ ;  /* 0x0000003f3f3ff290 */ /* 0x000ff6000fffe03f */
[----:B------:R-:W-:Y:S01]  /*47bb0*/  STL.64 [R1+0x100], R16 ;  /* 0x0001001001007387 */ /* 0x000fe20000100a00 */
[----:B------:R0:W-:Y:S03]  /*47bc0*/  STL.64 [R1+0x108], R18 ;  /* 0x0001081201007387 */ /* 0x0001e60000100a00 */
[----:B0-----:R-:W3:Y:S01]  /*47bd0*/  LDL.LU.64 R18, [R1+0x1e58] ;  /* 0x001e580001127983 */ /* 0x001ee20000300a00 */
[----:B------:R-:W3:Y:S02]  /*47be0*/  LDL.LU.64 R16, [R1+0x1e50] ;  /* 0x001e500001107983 */ /* 0x000ee40000300a00 */
[----:B------:R-:W-:Y:S02]  /*47bf0*/  IMAD.MOV.U32 R20, RZ, RZ, R2 ;  /* 0x000000ffff147224 */ /* 0x000fe400078e0002 */
[----:B------:R-:W-:Y:S02]  /*47c00*/  IMAD.MOV.U32 R21, RZ, RZ, R0 ;  /* 0x000000ffff157224 */ /* 0x000fe400078e0000 */
[----:B--2---:R-:W-:-:S02]  /*47c10*/  IMAD.MOV.U32 R2, RZ, RZ, R24 ;  /* 0x000000ffff027224 */ /* 0x004fc400078e0018 */
[----:B------:R-:W-:Y:S01]  /*47c20*/  IMAD.MOV.U32 R0, RZ, RZ, R25 ;  /* 0x000000ffff007224 */ /* 0x000fe200078e0019 */
[C---:B---3--:R-:W-:Y:S11]  /*47c30*/  HMMA.16816.F32.BF16 R16, R12.reuse, R24, R16 ;  /* 0x000000180c10723c */ /* 0x048ff60000041810 */
[----:B------:R-:W-:Y:S11]  /*47c40*/  @!UPT UIADD3 URZ, URZ, URZ, URZ ;  /* 0x0000003f3f3ff290 */ /* 0x000ff6000fffe03f */
[----:B------:R-:W-:Y:S01]  /*47c50*/  @!UPT UIADD3 URZ, URZ, URZ, URZ ;  /* 0x0000003f3f3ff290 */ /* 0x000fe2000fffe03f */
[----:B------:R-:W-:Y:S01]  /*47c60*/  STL.64 [R1+0x230], R16 ;  /* 0x0002301001007387 */ /* 0x000fe20000100a00 */
[----:B------:R0:W-:Y:S03]  /*47c70*/  STL.64 [R1+0x238], R18 ;  /* 0x0002381201007387 */ /* 0x0001e60000100a00 */
[----:B0-----:R-:W2:Y:S01]  /*47c80*/  LDL.LU.64 R18, [R1+0x1e48] ;  /* 0x001e480001127983 */ /* 0x001ea20000300a00 */
[----:B------:R-:W2:Y:S02]  /*47c90*/  LDL.LU.64 R16, [R1+0x1e40] ;  /* 0x001e400001107983 */ /* 0x000ea40000300a00 */
[----:B------:R-:W3:Y:S02]  /*47ca0*/  LDL.LU.64 R26, [R1+0x1e38] ;  /* 0x001e3800011a7983 */ /* 0x000ee40000300a00 */
[----:B------:R-:W3:Y:S02]  /*47cb0*/  LDL.LU.64 R24, [R1+0x1e30] ;  /* 0x001e300001187983 */ /* 0x000ee40000300a00 */
[C---:B---3--:R-:W-:Y:S08]  /*47cc0*/  HMMA.16816.F32.BF16 R20, R12.reuse, R20, R24 ;  /* 0x000000140c14723c */ /* 0x048ff00000041818 */
[C---:B--2---:R-:W-:Y:S01]  /*47cd0*/  HMMA.16816.F32.BF16 R16, R12.reuse, R8, R16 ;  /* 0x000000080c10723c */ /* 0x044fe20000041810 */
[----:B------:R-:W2:Y:S11]  /*47ce0*/  LDL.LU R27, [R1+0x1e28] ;  /* 0x001e2800011b7983 */ /* 0x000eb60000300800 */
[----:B------:R-:W-:Y:S03]  /*47cf0*/  @!UPT UIADD3 URZ, URZ, URZ, URZ ;  /* 0x0000003f3f3ff290 */ /* 0x000fe6000fffe03f */
[----:B------:R-:W-:Y:S01]  /*47d00*/  STL.64 [R1+0x2d0], R20 ;  /* 0x0002d01401007387 */ /* 0x000fe20000100a00 */
[----:B------:R-:W-:Y:S02]  /*47d10*/  STL.64 [R1+0x2d8], R22 ;  /* 0x0002d81601007387 */ /* 0x000fe40000100a00 */
[----:B------:R-:W-:Y:S02]  /*47d20*/  STL.64 [R1+0x1dd8], R10 ;  /* 0x001dd80a01007387 */ /* 0x000fe40000100a00 */
[----:B------:R0:W-:Y:S03]  /*47d30*/  STL.64 [R1+0x1dd0], R8 ;  /* 0x001dd00801007387 */ /* 0x0001e60000100a00 */
[----:B------:R-:W-:Y:S01]  /*47d40*/  STL.64 [R1+0x3f0], R16 ;  /* 0x0003f01001007387 */ /* 0x000fe20000100a00 */
[----:B------:R-:W-:Y:S03]  /*47d50*/  STL.64 [R1+0x3f8], R18 ;  /* 0x0003f81201007387 */ /* 0x000fe60000100a00 */
[----:B------:R-:W-:Y:S04]  /*47d60*/  LDSM.16.MT88.4 R20, [R28+0x26080] ;  /* 0x026080001c14783b */ /* 0x000fe80000004200 */
[----:B0-----:R-:W3:Y:S01]  /*47d70*/  LDL.LU R8, [R1+0x3b0] ;  /* 0x0003b00001087983 */ /* 0x001ee20000300800 */
[----:B------:R-:W3:Y:S02]  /*47d80*/  LDL.LU R9, [R1+0x3b4] ;  /* 0x0003b40001097983 */ /* 0x000ee40000300800 */
[----:B------:R-:W3:Y:S02]  /*47d90*/  LDL.LU R10, [R1+0x3b8] ;  /* 0x0003b800010a7983 */ /* 0x000ee40000300800 */
[----:B------:R-:W3:Y:S01]  /*47da0*/  LDL.LU R11, [R1+0x3bc] ;  /* 0x0003bc00010b7983 */ /* 0x000ee20000300800 */
[----:B--2---:R-:W0:Y:S02]  /*47db0*/  LDSM.16.MT88.4 R16, [R27+0x26000] ;  /* 0x026000001b10783b */ /* 0x004e240000004200 */
[----:B------:R-:W1:Y:S01]  /*47dc0*/  LDSM.16.MT88.4 R24, [R27+0x26080] ;  /* 0x026080001b18783b */ /* 0x000e620000004200 */
[----:B---3--:R-:W-:Y:S01]  /*47dd0*/  HMMA.16816.F32.BF16 R8, R12, R4, R8 ;  /* 0x000000040c08723c */ /* 0x008fe20000041808 */
[----:B------:R-:W2:Y:S04]  /*47de0*/  LDSM.16.MT88.4 R12, [R29+0x26000] ;  /* 0x026000001d0c783b */ /* 0x000ea80000004200 */
[----:B0-----:R-:W-:Y:S01]  /*47df0*/  STL.64 [R1+0x1db8], R18 ;  /* 0x001db81201007387 */ /* 0x001fe20000100a00 */
[----:B------:R-:W-:Y:S02]  /*47e00*/  STL.64 [R1+0x1db0], R16 ;  /* 0x001db01001007387 */ /* 0x000fe40000100a00 */
[----:B----4-:R-:W-:Y:S02]  /*47e10*/  STL.64 [R1+0x1dc8], R6 ;  /* 0x001dc80601007387 */ /* 0x010fe40000100a00 */
[----:B------:R-:W-:Y:S11]  /*47e20*/  STL.64 [R1+0x1dc0], R4 ;  /* 0x001dc00401007387 */ /* 0x000ff60000100a00 */
[----:B------:R-:W-:Y:S02]  /*47e30*/  @!UPT UIADD3 URZ, URZ, URZ, URZ ;  /* 0x0000003f3f3ff290 */ /* 0x000fe4000fffe03f */
[----:B------:R-:W-:Y:S01]  /*47e40*/  STL.64 [R1+0x3e0], R8 ;  /* 0x0003e00801007387 */ /* 0x000fe20000100a00 */
[----:B------:R-:W-:Y:S02]  /*47e50*/  STL.64 [R1+0x3e8], R10 ;  /* 0x0003e80a01007387 */ /* 0x000fe40000100a00 */
[----:B-1----:R-:W-:Y:S02]  /*47e60*/  STL.64 [R1+0x1d38], R26 ;  /* 0x001d381a01007387 */ /* 0x002fe40000100a00 */
[----:B------:R-:W-:Y:S01]  /*47e70*/  STL.64 [R1+0x1d30], R24 ;  /* 0x001d301801007387 */ /* 0x000fe20000100a00 */
[----:B--2---:R-:W-:Y:S01]  /*47e80*/  STL.64 [R1+0x1cb0], R14 ;  /* 0x001cb00e01007387 */ /* 0x004fe20000100a00 */
[----:B------:R0:W-:Y:S03]  /*47e90*/  STL.64 [R1+0x1ca8], R12 ;  /* 0x001ca80c01007387 */ /* 0x0001e60000100a00 */
[----:B0-----:R-:W2:Y:S01]  /*47ea0*/  LDL.LU R12, [R1+0x220] ;  /* 0x00022000010c7983 */ /* 0x001ea20000300800 */
[----:B------:R-:W2:Y:S02]  /*47eb0*/  LDL.LU R13, [R1+0x224] ;  /* 0x00022400010d7983 */ /* 0x000ea40000300800 */
[----:B------:R-:W3:Y:S02]  /*47ec0*/  LDL.LU R14, [R1+0x228] ;  /* 0x00022800010e7983 */ /* 0x000ee40000300800 */
[----:B------:R-:W3:Y:S01]  /*47ed0*/  LDL.LU R15, [R1+0x22c] ;  /* 0x00022c00010f7983 */ /* 0x000ee20000300800 */
[----:B------:R-:W4:Y:S04]  /*47ee0*/  LDL R8, [R1+0x50] ;  /* 0x0000500001087983 */ /* 0x000f280000100800 */
[----:B------:R-:W4:Y:S04]  /*47ef0*/  LDL R9, [R1+0x54] ;  /* 0x0000540001097983 */ /* 0x000f280000100800 */
[----:B----4-:R0:W-:Y:S01]  /*47f00*/  STL.64 [R1+0x1e20], R8 ;  /* 0x001e200801007387 */ /* 0x0101e20000100a00 */
[----:B------:R-:W4:Y:S02]  /*47f10*/  LDL.LU R16, [R1+0x550] ;  /* 0x0005500001107983 */ /* 0x000f240000300800 */
[----:B------:R-:W4:Y:S02]  /*47f20*/  LDL.LU R17, [R1+0x554] ;  /* 0x0005540001117983 */ /* 0x000f240000300800 */
[----:B------:R-:W4:Y:S01]  /*47f30*/  LDL.LU R18, [R1+0x558] ;  /* 0x0005580001127983 */ /* 0x000f220000300800 */
[----:B------:R-:W4:Y:S01]  /*47f40*/  LDL.LU R19, [R1+0x55c] ;  /* 0x00055c0001137983 */ /* 0x000f220000300800 */
[----:B------:R-:W2:Y:S02]  /*47f50*/  LDL R4, [R1+0x60] ;  /* 0x0000600001047983 */ /* 0x000ea40000100800 */
[----:B------:R-:W2:Y:S01]  /*47f60*/  LDL R5, [R1+0x64] ;  /* 0x0000640001057983 */ /* 0x000ea20000100800 */
[----:B0-----:R-:W2:Y:S01]  /*47f70*/  LDL.LU R8, [R1+0x560] ;  /* 0x0005600001087983 */ /* 0x001ea20000300800 */
[----:B------:R-:W2:Y:S02]  /*47f80*/  LDL.LU R9, [R1+0x564] ;  /* 0x0005640001097983 */ /* 0x000ea40000300800 */
[----:B------:R-:W2:Y:S02]  /*47f90*/  LDL.LU R10, [R1+0x568] ;  /* 0x00056800010a7983 */ /* 0x000ea40000300800 */
[----:B------:R-:W2:Y:S01]  /*47fa0*/  LDL.LU R11, [R1+0x56c] ;  /* 0x00056c00010b7983 */ /* 0x000ea20000300800 */
        /* <DEDUP_REMOVED lines=12> */
[----:B0-----:R-:W2:Y:S04]  /*48070*/  LDL.64 R24, [R1+0x30] ;  /* 0x0000300001187983 */ /* 0x001ea80000100a00 */
[----:B--2---:R0:W-:Y:S04]  /*48080*/  STL.64 [R1+0x1e08], R24 ;  /* 0x001e081801007387 */ /* 0x0041e80000100a00 */
[----:B0-----:R-:W2:Y:S01]  /*48090*/  LDL R24, [R1+0x40] ;  /* 0x0000400001187983 */ /* 0x001ea20000100800 */
[----:B---3--:R-:W-:Y:S02]  /*480a0*/  STL.64 [R1+0x1cc0], R14 ;  /* 0x001cc00e01007387 */ /* 0x008fe40000100a00 */
[----:B------:R0:W-:Y:S02]  /*480b0*/  STL.64 [R1+0x1cb8], R12 ;  /* 0x001cb80c01007387 */ /* 0x0001e40000100a00 */
[----:B0-----:R-:W-:-:S02]  /*480c0*/  IMAD.MOV.U32 R12, RZ, RZ, R2 ;  /* 0x000000ffff0c7224 */ /* 0x001fc400078e0002 */
[----:B------:R-:W-:-:S05]  /*480d0*/  IMAD.MOV.U32 R13, RZ, RZ, R0 ;  /* 0x000000ffff0d7224 */ /* 0x000fca00078e0000 */
[----:B------:R0:W-:Y:S04]  /*480e0*/  STL.64 [R1+0x1e00], R12 ;  /* 0x001e000c01007387 */ /* 0x0001e80000100a00 */
[----:B0-----:R-:W3:Y:S01]  /*480f0*/  LDL.LU R12, [R1+0x530] ;  /* 0x00053000010c7983 */ /* 0x001ee20000300800 */
[----:B------:R-:W3:Y:S02]  /*48100*/  LDL.LU R13, [R1+0x534] ;  /* 0x00053400010d7983 */ /* 0x000ee40000300800 */
[----:B------:R-:W2:Y:S02]  /*48110*/  LDL.LU R14, [R1+0x538] ;  /* 0x00053800010e7983 */ /* 0x000ea40000300800 */
[----:B------:R-:W2:Y:S01]  /*48120*/  LDL.LU R15, [R1+0x53c] ;  /* 0x00053c00010f7983 */ /* 0x000ea20000300800 */
[C---:B------:R-:W-:Y:S01]  /*48130*/  HMMA.16816.F32.BF16 R4, R20.reuse, R4, R8 ;  /* 0x000000041404723c */ /* 0x040fe20000041808 */
[----:B--2---:R-:W-:Y:S01]  /*48140*/  STL.64 [R1+0x1e18], R14 ;  /* 0x001e180e01007387 */ /* 0x004fe20000100a00 */
[----:B---3--:R0:W-:Y:S03]  /*48150*/  STL.64 [R1+0x1e10], R12 ;  /* 0x001e100c01007387 */ /* 0x0081e60000100a00 */
[----:B0-----:R-:W2:Y:S01]  /*48160*/  LDL.LU R12, [R1+0x540] ;  /* 0x00054000010c7983 */ /* 0x001ea20000300800 */
[----:B------:R-:W2:Y:S02]  /*48170*/  LDL.LU R13, [R1+0x544] ;  /* 0x00054400010d7983 */ /* 0x000ea40000300800 */
[----:B------:R-:W2:Y:S02]  /*48180*/  LDL.LU R14, [R1+0x548] ;  /* 0x00054800010e7983 */ /* 0x000ea40000300800 */
[----:B------:R-:W2:Y:S01]  /*48190*/  LDL.LU R15, [R1+0x54c] ;  /* 0x00054c00010f7983 */ /* 0x000ea20000300800 */
[----:B------:R-:W4:Y:S11]  /*481a0*/  LDL.LU.64 R8, [R1+0x1e20] ;  /* 0x001e200001087983 */ /* 0x000f360000300a00 */
[----:B------:R-:W-:Y:S01]  /*481b0*/  @!UPT UIADD3 URZ, URZ, URZ, URZ ;  /* 0x0000003f3f3ff290 */ /* 0x000fe2000fffe03f */
[----:B------:R0:W-:Y:S02]  /*481c0*/  STL.64 [R1+0x470], R4 ;  /* 0x0004700401007387 */ /* 0x0001e40000100a00 */
[----:B------:R1:W-:Y:S01]  /*481d0*/  STL.64 [R1+0x478], R6 ;  /* 0x0004780601007387 */ /* 0x0003e20000100a00 */
[----:B0-----:R-:W3:Y:S01]  /*481e0*/  LDL.LU R4, [R1+0x410] ;  /* 0x0004100001047983 */ /* 0x001ee20000300800 */
[----:B----4-:R-:W-:Y:S11]  /*481f0*/  HMMA.16816.F32.BF16 R8, R20, R8, R16 ;  /* 0x000000081408723c */ /* 0x010ff60000041810 */
[----:B------:R-:W-:Y:S11]  /*48200*/  @!UPT UIADD3 URZ, URZ, URZ, URZ ;  /* 0x0000003f3f3ff290 */ /* 0x000ff6000fffe03f */
[----:B------:R-:W-:Y:S01]  /*48210*/  @!UPT UIADD3 URZ, URZ, URZ, URZ ;  /* 0x0000003f3f3ff290 */ /* 0x000fe2000fffe03f */
[----:B------:R-:W-:Y:S01]  /*48220*/  STL.64 [R1+0x460], R8 ;  /* 0x0004600801007387 */ /* 0x000fe20000100a00 */
[----:B------:R-:W-:Y:S02]  /*48230*/  STL.64 [R1+0x468], R10 ;  /* 0x0004680a01007387 */ /* 0x000fe40000100a00 */
[----:B------:R-:W3:Y:S02]  /*48240*/  LDL.LU R5, [R1+0x414] ;  /* 0x0004140001057983 */ /* 0x000ee40000300800 */
[----:B-1----:R-:W4:Y:S01]  /*48250*/  LDL.LU R6, [R1+0x418] ;  /* 0x0004180001067983 */ /* 0x002f220000300800 */
[----:B------:R-:W4:Y:S01]  /*48260*/  LDL.LU R7, [R1+0x41c] ;  /* 0x00041c0001077983 */ /* 0x000f220000300800 */
[----:B------:R-:W-:-:S03]  /*48270*/  IMAD.MOV.U32 R25, RZ, RZ, R3 ;  /* 0x000000ffff197224 */ /* 0x000fc600078e0003 */
        /* <DEDUP_REMOVED lines=12> */
[----:B------:R-:W2:Y:S01]  /*48340*/  LDL.LU R7, [R1+0x43c] ;  /* 0x00043c0001077983 */ /* 0x000ea20000300800 */
[----:B------:R-:W3:Y:S01]  /*48350*/  LDL.64 R8, [R1+0x10] ;  /* 0x0000100001087983 */ /* 0x000ee20000100a00 */
[----:B------:R-:W4:Y:S02]  /*48360*/  LDL.LU R16, [R1+0x3d0] ;  /* 0x0003d00001107983 */ /* 0x000f240000300800 */
[----:B------:R-:W4:Y:S02]  /*48370*/  LDL.LU R17, [R1+0x3d4] ;  /* 0x0003d40001117983 */ /* 0x000f240000300800 */
[----:B------:R-:W4:Y:S01]  /*48380*/  LDL.LU R18, [R1+0x3d8] ;  /* 0x0003d80001127983 */ /* 0x000f220000300800 */
[----:B------:R-:W4:Y:S01]  /*48390*/  LDL.LU R19, [R1+0x3dc] ;  /* 0x0003dc0001137983 */ /* 0x000f220000300800 */
[----:B------:R-:W2:Y:S02]  /*483a0*/  LDL.LU.64 R14, [R1+0x1e18] ;  /* 0x001e1800010e7983 */ /* 0x000ea40000300a00 */
[----:B------:R-:W2:Y:S03]  /*483b0*/  LDL.LU.64 R12, [R1+0x1e10] ;  /* 0x001e1000010c7983 */ /* 0x000ea60000300a00 */
[----:B------:R0:W-:Y:S01]  /*483c0*/  STL.64 [R1+0x450], R24 ;  /* 0x0004501801007387 */ /* 0x0001e20000100a00 */
[----:B------:R-:W-:Y:S04]  /*483d0*/  STL.64 [R1+0x458], R26 ;  /* 0x0004581a01007387 */ /* 0x000fe80000100a00 */
[----:B0-----:R-:W2:Y:S02]  /*483e0*/  LDL.LU.64 R24, [R1+0x1e08] ;  /* 0x001e080001187983 */ /* 0x001ea40000300a00 */
[C---:B--2---:R-:W-:Y:S11]  /*483f0*/  HMMA.16816.F32.BF16 R12, R20.reuse, R24, R12 ;  /* 0x00000018140c723c */ /* 0x044ff6000004180c */
[----:B------:R-:W-:Y:S11]  /*48400*/  @!UPT UIADD3 URZ, URZ, URZ, URZ ;  /* 0x0000003f3f3ff290 */ /* 0x000ff6000fffe03f */
[----:B------:R-:W-:Y:S01]  /*48410*/  @!UPT UIADD3 URZ, URZ, URZ, URZ ;  /* 0x0000003f3f3ff290 */ /* 0x000fe2000fffe03f */
[----:B------:R0:W-:Y:S01]  /*48420*/  STL.64 [R1+0x440], R12 ;  /* 0x0004400c01007387 */ /* 0x0001e20000100a00 */
[----:B------:R-:W-:Y:S03]  /*48430*/  STL.64 [R1+0x448], R14 ;  /* 0x0004480e01007387 */ /* 0x000fe60000100a00 */
[----:B0-----:R-:W2:Y:S01]  /*48440*/  LDL.LU.64 R12, [R1+0x1e00] ;  /* 0x001e0000010c7983 */ /* 0x001ea20000300a00 */
[----:B------:R0:W-:Y:S03]  /*48450*/  STL.64 [R1+0x1d78], R24 ;  /* 0x001d781801007387 */ /* 0x0001e60000100a00 */
[----:B0-----:R-:W2:Y:S04]  /*48460*/  LDL.64 R24, [R1+0x40] ;  /* 0x0000400001187983 */ /* 0x001ea80000100a00 */
[----:B--2---:R0:W-:Y:S04]  /*48470*/  STL.64 [R1+0x1d90], R24 ;  /* 0x001d901801007387 */ /* 0x0041e80000100a00 */
[----:B0-----:R-:W2:Y:S01]  /*48480*/  LDL.64 R24, [R1+0x50] ;  /* 0x0000500001187983 */ /* 0x001ea20000100a00 */
[C---:B------:R-:W-:Y:S03]  /*48490*/  HMMA.16816.F32.BF16 R4, R20.reuse, R12, R4 ;  /* 0x0000000c1404723c */ /* 0x040fe60000041804 */
[----:B--2---:R0:W-:Y:S04]  /*484a0*/  STL.64 [R1+0x1d98], R24 ;  /* 0x001d981801007387 */ /* 0x0041e80000100a00 */
[----:B0-----:R-:W2:Y:S11]  /*484b0*/  LDL.64 R24, [R1+0x60] ;  /* 0x0000600001187983 */ /* 0x001eb60000100a00 */
[----:B------:R-:W-:Y:S05]  /*484c0*/  @!UPT UIADD3 URZ, URZ, URZ, URZ ;  /* 0x0000003f3f3ff290 */ /* 0x000fea000fffe03f */
[----:B------:R-:W-:Y:S02]  /*484d0*/  STL.64 [R1+0x430], R4 ;  /* 0x0004300401007387 */ /* 0x000fe40000100a00 */
[----:B------:R0:W-:Y:S02]  /*484e0*/  STL.64 [R1+0x438], R6 ;  /* 0x0004380601007387 */ /* 0x0001e40000100a00 */
[----:B0-----:R-:W3:Y:S01]  /*484f0*/  LDL.LU.64 R6, [R1+0x1df8] ;  /* 0x001df80001067983 */ /* 0x001ee20000300a00 */
[----:B------:R-:W3:Y:S02]  /*48500*/  LDL.LU.64 R4, [R1+0x1df0] ;  /* 0x001df00001047983 */ /* 0x000ee40000300a00 */
[----:B------:R0:W-:Y:S02]  /*48510*/  STL.64 [R1+0x1d70], R12 ;  /* 0x001d700c01007387 */ /* 0x0001e40000100a00 */
        /* <DEDUP_REMOVED lines=10> */
[----:B---3--:R-:W-:Y:S01]  /*485c0*/  HMMA.16816.F32.BF16 R4, R20, R8, R4 ;  /* 0x000000081404723c */ /* 0x008fe20000041804 */
[----:B------:R-:W-:-:S02]  /*485d0*/  IMAD.MOV.U32 R2, RZ, RZ, R8 ;  /* 0x000000ffff027224 */ /* 0x000fc400078e0008 */
[----:B------:R-:W-:Y:S01]  /*485e0*/  IMAD.MOV.U32 R0, RZ, RZ, R9 ;  /* 0x000000ffff007224 */ /* 0x000fe200078e0009 */
[----:B--2---:R-:W-:Y:S01]  /*485f0*/  STL.64 [R1+0x1da8], R14 ;  /* 0x001da80e01007387 */ /* 0x004fe20000100a00 */
[----:B------:R0:W-:Y:S03]  /*48600*/  STL.64 [R1+0x1da0], R12 ;  /* 0x001da00c01007387 */ /* 0x0001e60000100a00 */
[----:B0-----:R-:W2:Y:S01]  /*48610*/  LDL.LU R12, [R1+0x4f0] ;  /* 0x0004f000010c7983 */ /* 0x001ea20000300800 */
[----:B------:R-:W2:Y:S02]  /*48620*/  LDL.LU R13, [R1+0x4f4] ;  /* 0x0004f400010d7983 */ /* 0x000ea40000300800 */
[----:B------:R-:W2:Y:S02]  /*48630*/  LDL.LU R14, [R1+0x4f8] ;  /* 0x0004f800010e7983 */ /* 0x000ea40000300800 */
[----:B------:R-:W2:Y:S10]  /*48640*/  LDL.LU R15, [R1+0x4fc] ;  /* 0x0004fc00010f7983 */ /* 0x000eb40000300800 */
[----:B------:R-:W-:Y:S01]  /*48650*/  STL.64 [R1+0x420], R4 ;  /* 0x0004200401007387 */ /* 0x000fe20000100a00 */
[----:B------:R0:W-:Y:S03]  /*48660*/  STL.64 [R1+0x428], R6 ;  /* 0x0004280601007387 */ /* 0x0001e60000100a00 */
[----:B0-----:R-:W3:Y:S01]  /*48670*/  LDL.LU.64 R6, [R1+0x1de8] ;  /* 0x001de80001067983 */ /* 0x001ee20000300a00 */
[----:B------:R-:W3:Y:S02]  /*48680*/  LDL.LU.64 R4, [R1+0x1de0] ;  /* 0x001de00001047983 */ /* 0x000ee40000300a00 */
[----:B------:R-:W2:Y:S02]  /*48690*/  LDL.LU.64 R10, [R1+0x1dd8] ;  /* 0x001dd800010a7983 */ /* 0x000ea40000300a00 */
[----:B------:R-:W3:Y:S02]  /*486a0*/  LDL.LU.64 R8, [R1+0x1dd0] ;  /* 0x001dd00001087983 */ /* 0x000ee40000300a00 */
[C---:B---3--:R-:W-:Y:S11]  /*486b0*/  HMMA.16816.F32.BF16 R4, R20.reuse, R8, R4 ;  /* 0x000000081404723c */ /* 0x048ff60000041804 */
[----:B------:R-:W-:Y:S11]  /*486c0*/  @!UPT UIADD3 URZ, URZ, URZ, URZ ;  /* 0x0000003f3f3ff290 */ /* 0x000ff6000fffe03f */
[----:B------:R-:W-:Y:S01]  /*486d0*/  @!UPT UIADD3 URZ, URZ, URZ, URZ ;  /* 0x0000003f3f3ff290 */ /* 0x000fe2000fffe03f */
[----:B------:R-:W-:Y:S01]  /*486e0*/  STL.64 [R1+0x410], R4 ;  /* 0x0004100401007387 */ /* 0x000fe20000100a00 */
[----:B------:R0:W-:Y:S03]  /*486f0*/  STL.64 [R1+0x418], R6 ;  /* 0x0004180601007387 */ /* 0x0001e60000100a00 */
[----:B0-----:R-:W3:Y:S01]  /*48700*/  LDL.LU.64 R6, [R1+0x1dc8] ;  /* 0x001dc80001067983 */ /* 0x001ee20000300a00 */
[----:B------:R-:W4:Y:S02]  /*48710*/  LDL.LU.64 R4, [R1+0x1dc0] ;  /* 0x001dc00001047983 */ /* 0x000f240000300a00 */
[----:B----4-:R-:W-:Y:S01]  /*48720*/  HMMA.16816.F32.BF16 R20, R20, R4, R16 ;  /* 0x000000041414723c */ /* 0x010fe20000041810 */
[----:B------:R-:W2:Y:S01]  /*48730*/  LDL.LU.64 R18, [R1+0x1db8] ;  /* 0x001db80001127983 */ /* 0x000ea20000300a00 */
[----:B------:R-:W2:Y:S02]  /*48740*/  LDL.LU.64 R16, [R1+0x1db0] ;  /* 0x001db00001107983 */ /* 0x000ea40000300a00 */
[----:B---3--:R-:W-:Y:S02]  /*48750*/  STL.64 [R1+0x1d48], R6 ;  /* 0x001d480601007387 */ /* 0x008fe40000100a00 */
[----:B------:R0:W-:Y:S11]  /*48760*/  STL.64 [R1+0x1d40], R4 ;  /* 0x001d400401007387 */ /* 0x0001f60000100a00 */
[----:B------:R-:W-:Y:S06]  /*48770*/  @!UPT UIADD3 URZ, URZ, URZ, URZ ;  /* 0x0000003f3f3ff290 */ /* 0x000fec000fffe03f */
[----:B------:R1:W-:Y:S01]  /*48780*/  STL.64 [R1+0x360], R20 ;  /* 0x0003601401007387 */ /* 0x0003e20000100a00 */
[----:B------:R-:W-:Y:S02]  /*48790*/  STL.64 [R1+0x368], R22 ;  /* 0x0003681601007387 */ /* 0x000fe40000100a00 */
[----:B0-----:R-:W3:Y:S02]  /*487a0*/  LDL.LU R4, [R1+0x4e0] ;  /* 0x0004e00001047983 */ /* 0x001ee40000300800 */
[----:B------:R-:W3:Y:S01]  /*487b0*/  LDL.LU R5, [R1+0x4e4] ;  /* 0x0004e40001057983 */ /* 0x000ee20000300800 */
[----:B------:R-:W3:Y:S01]  /*487c0*/  LDL.LU R6, [R1+0x4e8] ;  /* 0x0004e80001067983 */ /* 0x000ee20000300800 */
[----:B------:R-:W3:Y:S02]  /*487d0*/  LDL.LU R7, [R1+0x4ec] ;  /* 0x0004ec0001077983 */ /* 0x000ee40000300800 */
[----:B-1----:R-:W-:Y:S02]  /*487e0*/  IMAD.MOV.U32 R20, RZ, RZ, R2 ;  /* 0x000000ffff147224 */ /* 0x002fe400078e0002 */
[----:B------:R-:W-:-:S02]  /*487f0*/  IMAD.MOV.U32 R21, RZ, RZ, R0 ;  /* 0x000000ffff157224 */ /* 0x000fc400078e0000 */
[----:B------:R-:W-:Y:S02]  /*48800*/  IMAD.MOV.U32 R2, RZ, RZ, R24 ;  /* 0x000000ffff027224 */ /* 0x000fe400078e0018 */
        /* <DEDUP_REMOVED lines=8> */
[----:B------:R-:W3:Y:S02]  /*48890*/  LDL.LU.64 R24, [R1+0x1d98] ;  /* 0x001d980001187983 */ /* 0x000ee40000300a00 */
[C---:B---3--:R-:W-:Y:S01]  /*488a0*/  HMMA.16816.F32.BF16 R4, R16.reuse, R24, R4 ;  /* 0x000000181004723c */ /* 0x048fe20000041804 */
        /* <DEDUP_REMOVED lines=16> */
[----:B------:R-:W-:Y:S11]  /*489b0*/  IMAD.MOV.U32 R7, RZ, RZ, R25 ;  /* 0x000000ffff077224 */ /* 0x000ff600078e0019 */
[----:B------:R-:W-:Y:S11]  /*489c0*/  @!UPT UIADD3 URZ, URZ, URZ, URZ ;  /* 0x0000003f3f3ff290 */ /* 0x000ff6000fffe03f */
[----:B------:R0:W-:Y:S01]  /*489d0*/  STL.64 [R1+0x3a0], R12 ;  /* 0x0003a00c01007387 */ /* 0x0001e20000100a00 */
[----:B------:R1:W-:Y:S03]  /*489e0*/  STL.64 [R1+0x3a8], R14 ;  /* 0x0003a80e01007387 */ /* 0x0003e60000100a00 */
[----:B0-----:R-:W2:Y:S01]  /*489f0*/  LDL.LU.64 R12, [R1+0x1d70] ;  /* 0x001d7000010c7983 */ /* 0x001ea20000300a00 */
[----:B-1----:R-:W-:Y:S02]  /*48a00*/  IMAD.MOV.U32 R14, RZ, RZ, R24 ;  /* 0x000000ffff0e7224 */ /* 0x002fe400078e0018 */
[----:B------:R-:W2:Y:S02]  /*48a10*/  LDL.LU.64 R26, [R1+0x1d68] ;  /* 0x001d6800011a7983 */ /* 0x000ea40000300a00 */
        /* <DEDUP_REMOVED lines=10> */
[----:B------:R-:W-:-:S05]  /*48ac0*/  IMAD.MOV.U32 R13, RZ, RZ, R7 ;  /* 0x000000ffff0d7224 */ /* 0x000fca00078e0007 */
[----:B------:R0:W-:Y:S02]  /*48ad0*/  STL.64 [R1+0x1ce8], R12 ;  /* 0x001ce80c01007387 */ /* 0x0001e40000100a00 */
[----:B0-----:R-:W-:Y:S02]  /*48ae0*/  IMAD.MOV.U32 R12, RZ, RZ, R6 ;  /* 0x000000ffff0c7224 */ /* 0x001fe400078e0006 */
[----:B------:R-:W-:-:S05]  /*48af0*/  IMAD.MOV.U32 R13, RZ, RZ, R5 ;  /* 0x000000ffff0d7224 */ /* 0x000fca00078e0005 */
[----:B------:R0:W-:Y:S02]  /*48b00*/  STL.64 [R1+0x1d00], R12 ;  /* 0x001d000c01007387 */ /* 0x0001e40000100a00 */
[----:B0-----:R-:W-:Y:S02]  /*48b10*/  IMAD.MOV.U32 R12, RZ, RZ, R4 ;  /* 0x000000ffff0c7224 */ /* 0x001fe400078e0004 */
[----:B------:R-:W-:-:S05]  /*48b20*/  IMAD.MOV.U32 R13, RZ, RZ, R3 ;  /* 0x000000ffff0d7224 */ /* 0x000fca00078e0003 */
[----:B------:R-:W-:Y:S01]  /*48b30*/  STL.64 [R1+0x1d18], R12 ;  /* 0x001d180c01007387 */ /* 0x000fe20000100a00 */
[----:B------:R-:W3:Y:S01]  /*48b40*/  LDL.LU R4, [R1+0x370] ;  /* 0x0003700001047983 */ /* 0x000ee20000300800 */
[C---:B--2---:R-:W-:Y:S11]  /*48b50*/  HMMA.16816.F32.BF16 R24, R16.reuse, R20, R24 ;  /* 0x000000141018723c */ /* 0x044ff60000041818 */
[----:B------:R-:W-:Y:S11]  /*48b60*/  @!UPT UIADD3 URZ, URZ, URZ, URZ ;  /* 0x0000003f3f3ff290 */ /* 0x000ff6000fffe03f */
[----:B------:R-:W-:Y:S01]  /*48b70*/  @!UPT UIADD3 URZ, URZ, URZ, URZ ;  /* 0x0000003f3f3ff290 */ /* 0x000fe2000fffe03f */
[----:B------:R0:W-:Y:S01]  /*48b80*/  STL.64 [R1+0x380], R24 ;  /* 0x0003801801007387 */ /* 0x0001e20000100a00 */
[----:B------:R1:W-:Y:S02]  /*48b90*/  STL.64 [R1+0x388], R26 ;  /* 0x0003881a01007387 */ /* 0x0003e40000100a00 */
[----:B------:R-:W3:Y:S02]  /*48ba0*/  LDL.LU R5, [R1+0x374] ;  /* 0x0003740001057983 */ /* 0x000ee40000300800 */
[----:B------:R-:W3:Y:S01]  /*48bb0*/  LDL.LU R6, [R1+0x378] ;  /* 0x0003780001067983 */ /* 0x000ee20000300800 */
[----:B------:R-:W3:Y:S04]  /*48bc0*/  LDL.LU R7, [R1+0x37c] ;  /* 0x00037c0001077983 */ /* 0x000ee80000300800 */
[----:B0-----:R-:W2:Y:S01]  /*48bd0*/  LDL.LU R24, [R1+0x4b0] ;  /* 0x0004b00001187983 */ /* 0x001ea20000300800 */
[----:B------:R-:W2:Y:S02]  /*48be0*/  LDL.LU R25, [R1+0x4b4] ;  /* 0x0004b40001197983 */ /* 0x000ea40000300800 */
[----:B-1----:R-:W2:Y:S02]  /*48bf0*/  LDL.LU R26, [R1+0x4b8] ;  /* 0x0004b800011a7983 */ /* 0x002ea40000300800 */
[----:B------:R-:W2:Y:S01]  /*48c00*/  LDL.LU R27, [R1+0x4bc] ;  /* 0x0004bc00011b7983 */ /* 0x000ea20000300800 */
[----:B------:R0:W-:Y:S04]  /*48c10*/  STL.64 [R1+0x1cc8], R20 ;  /* 0x001cc81401007387 */ /* 0x0001e80000100a00 */
[----:B0-----:R-:W4:Y:S01]  /*48c20*/  LDL.LU R20, [R1+0x260] ;  /* 0x0002600001147983 */ /* 0x001f220000300800 */
[----:B------:R-:W4:Y:S02]  /*48c30*/  LDL.LU R21, [R1+0x264] ;  /* 0x0002640001157983 */ /* 0x000f240000300800 */
[----:B------:R-:W2:Y:S02]  /*48c40*/  LDL.LU R22, [R1+0x268] ;  /* 0x0002680001167983 */ /* 0x000ea40000300800 */
[----:B------:R-:W2:Y:S02]  /*48c50*/  LDL.LU R23, [R1+0x26c] ;  /* 0x00026c0001177983 */ /* 0x000ea40000300800 */
[----:B--2---:R-:W-:Y:S01]  /*48c60*/  STL.64 [R1+0x1ce0], R22 ;  /* 0x001ce01601007387 */ /* 0x004fe20000100a00 */
[----:B----4-:R0:W-:Y:S03]  /*48c70*/  STL.64 [R1+0x1cd8], R20 ;  /* 0x001cd81401007387 */ /* 0x0101e60000100a00 */
        /* <DEDUP_REMOVED lines=25> */
[----:B0-----:R-:W3:Y:S01]  /*48e10*/  LDL.LU.64 R6, [R1+0x1d48] ;  /* 0x001d480001067983 */ /* 0x001ee20000300a00 */
[----:B------:R-:W4:Y:S02]  /*48e20*/  LDL.LU.64 R4, [R1+0x1d40] ;  /* 0x001d400001047983 */ /* 0x000f240000300a00 */
[----:B------:R-:W-:-:S02]  /*48e30*/  IMAD.MOV.U32 R12, RZ, RZ, R2 ;  /* 0x000000ffff0c7224 */ /* 0x000fc400078e0002 */
[----:B------:R-:W-:Y:S01]  /*48e40*/  IMAD.MOV.U32 R13, RZ, RZ, R0 ;  /* 0x000000ffff0d7224 */ /* 0x000fe200078e0000 */
[----:B----4-:R-:W-:Y:S01]  /*48e50*/  HMMA.16816.F32.BF16 R16, R16, R4, R24 ;  /* 0x000000041010723c */ /* 0x010fe20000041818 */
[----:B------:R-:W2:Y:S01]  /*48e60*/  LDL.LU.64 R26, [R1+0x1d38] ;  /* 0x001d3800011a7983 */ /* 0x000ea20000300a00 */
[----:B------:R-:W2:Y:S11]  /*48e70*/  LDL.LU.64 R24, [R1+0x1d30] ;  /* 0x001d300001187983 */ /* 0x000eb60000300a00 */
[----:B------:R-:W-:Y:S10]  /*48e80*/  @!UPT UIADD3 URZ, URZ, URZ, URZ ;  /* 0x0000003f3f3ff290 */ /* 0x000ff4000fffe03f */
[----:B------:R0:W-:Y:S01]  /*48e90*/  STL.64 [R1+0x2c0], R16 ;  /* 0x0002c01001007387 */ /* 0x0001e20000100a00 */
[----:B------:R1:W-:Y:S03]  /*48ea0*/  STL.64 [R1+0x2c8], R18 ;  /* 0x0002c81201007387 */ /* 0x0003e60000100a00 */
[----:B0-----:R-:W4:Y:S01]  /*48eb0*/  LDL.LU R16, [R1+0x250] ;  /* 0x0002500001107983 */ /* 0x001f220000300800 */
[----:B------:R-:W4:Y:S02]  /*48ec0*/  LDL.LU R17, [R1+0x254] ;  /* 0x0002540001117983 */ /* 0x000f240000300800 */
[----:B-1----:R-:W4:Y:S02]  /*48ed0*/  LDL.LU R18, [R1+0x258] ;  /* 0x0002580001127983 */ /* 0x002f240000300800 */
[----:B------:R-:W4:Y:S01]  /*48ee0*/  LDL.LU R19, [R1+0x25c] ;  /* 0x00025c0001137983 */ /* 0x000f220000300800 */
[C---:B--2---:R-:W-:Y:S01]  /*48ef0*/  HMMA.16816.F32.BF16 R12, R24.reuse, R12, R20 ;  /* 0x0000000c180c723c */ /* 0x044fe20000041814 */
[----:B------:R-:W2:Y:S01]  /*48f00*/  LDL.LU.64 R22, [R1+0x1d28] ;  /* 0x001d280001167983 */ /* 0x000ea20000300a00 */
[----:B------:R-:W2:Y:S11]  /*48f10*/  LDL.LU.64 R20, [R1+0x1d20] ;  /* 0x001d200001147983 */ /* 0x000eb60000300a00 */
[----:B------:R-:W-:Y:S10]  /*48f20*/  @!UPT UIADD3 URZ, URZ, URZ, URZ ;  /* 0x0000003f3f3ff290 */ /* 0x000ff4000fffe03f */
        /* <DEDUP_REMOVED lines=25> */
[----:B------:R-:W4:Y:S11]  /*490c0*/  LDL.LU.64 R20, [R1+0x1cc8] ;  /* 0x001cc80001147983 */ /* 0x000f360000300a00 */
[----:B------:R-:W-:Y:S10]  /*490d0*/  @!UPT UIADD3 URZ, URZ, URZ, URZ ;  /* 0x0000003f3f3ff290 */ /* 0x000ff4000fffe03f */
[----:B------:R-:W-:Y:S01]  /*490e0*/  STL.64 [R1+0x270], R12 ;  /* 0x0002700c01007387 */ /* 0x000fe20000100a00 */
[----:B------:R0:W-:Y:S03]  /*490f0*/  STL.64 [R1+0x278], R14 ;  /* 0x0002780e01007387 */ /* 0x0001e60000100a00 */
[----:B0-----:R-:W2:Y:S01]  /*49100*/  LDL.LU.64 R14, [R1+0x1cc0] ;  /* 0x001cc000010e7983 */ /* 0x001ea20000300a00 */
[----:B------:R-:W2:Y:S01]  /*49110*/  LDL.LU.64 R12, [R1+0x1cb8] ;  /* 0x001cb800010c7983 */ /* 0x000ea20000300a00 */
[C---:B----4-:R-:W-:Y:S02]  /*49120*/  HMMA.16816.F32.BF16 R16, R24.reuse, R20, R16 ;  /* 0x000000141810723c */ /* 0x050fe40000041810 */
[----:B------:R0:W-:Y:S04]  /*49130*/  STL.64 [R1+0x1c40], R20 ;  /* 0x001c401401007387 */ /* 0x0001e80000100a00 */
[----:B0-----:R-:W4:Y:S11]  /*49140*/  LDL.LU.64 R20, [R1+0x20] ;  /* 0x0000200001147983 */ /* 0x001f360000300a00 */
[----:B------:R-:W-:Y:S06]  /*49150*/  @!UPT UIADD3 URZ, URZ, URZ, URZ ;  /* 0x0000003f3f3ff290 */ /* 0x000fec000fffe03f */
[----:B------:R-:W-:Y:S01]  /*49160*/  STL.64 [R1+0x260], R16 ;  /* 0x0002601001007387 */ /* 0x000fe20000100a00 */
[----:B------:R-:W-:Y:S03]  /*49170*/  STL.64 [R1+0x268], R18 ;  /* 0x0002681201007387 */ /* 0x000fe60000100a00 */
[----:B----4-:R0:W-:Y:S04]  /*49180*/  STL.64 [R1+0x1c58], R20 ;  /* 0x001c581401007387 */ /* 0x0101e80000100a00 */
[----:B0-----:R-:W4:Y:S01]  /*49190*/  LDL.LU.64 R20, [R1+0x30] ;  /* 0x0000300001147983 */ /* 0x001f220000300a00 */
[C---:B--2---:R-:W-:Y:S03]  /*491a0*/  HMMA.16816.F32.BF16 R12, R24.reuse, R8, R12 ;  /* 0x00000008180c723c */ /* 0x044fe6000004180c */
[----:B----4-:R-:W-:Y:S01]  /*491b0*/  STL.64 [R1+0x1c70], R20 ;  /* 0x001c701401007387 */ /* 0x010fe20000100a00 */
[----:B------:R-:W2:Y:S11]  /*491c0*/  LDL.LU R16, [R1+0x1f0] ;  /* 0x0001f00001107983 */ /* 0x000eb60000300800 */
[----:B------:R-:W-:Y:S08]  /*491d0*/  @!UPT UIADD3 URZ, URZ, URZ, URZ ;  /* 0x0000003f3f3ff290 */ /* 0x000ff0000fffe03f */
[----:B------:R0:W-:Y:S02]  /*491e0*/  STL.64 [R1+0x250], R12 ;  /* 0x0002500c01007387 */ /* 0x0001e40000100a00 */
[----:B------:R1:W-:Y:S01]  /*491f0*/  STL.64 [R1+0x258], R14 ;  /* 0x0002580e01007387 */ /* 0x0003e20000100a00 */
[----:B------:R-:W2:Y:S01]  /*49200*/  LDL.LU R17, [R1+0x1f4] ;  /* 0x0001f40001117983 */ /* 0x000ea20000300800 */
[----:B------:R-:W4:Y:S02]  /*49210*/  LDL.LU R18, [R1+0x1f8] ;  /* 0x0001f80001127983 */ /* 0x000f240000300800 */
[----:B------:R-:W4:Y:S01]  /*49220*/  LDL.LU R19, [R1+0x1fc] ;  /* 0x0001fc0001137983 */ /* 0x000f220000300800 */
[----:B0-----:R-:W3:Y:S01]  /*49230*/  LDL.LU R12, [R1+0xf0] ;  /* 0x0000f000010c7983 */ /* 0x001ee20000300800 */
[----:B------:R-:W3:Y:S02]  /*49240*/  LDL.LU R13, [R1+0xf4] ;  /* 0x0000f400010d7983 */ /* 0x000ee40000300800 */
[----:B-1----:R-:W3:Y:S02]  /*49250*/  LDL.LU R14, [R1+0xf8] ;  /* 0x0000f800010e7983 */ /* 0x002ee40000300800 */
[----:B------:R-:W3:Y:S01]  /*49260*/  LDL.LU R15, [R1+0xfc] ;  /* 0x0000fc00010f7983 */ /* 0x000ee20000300800 */
[----:B----4-:R-:W-:Y:S01]  /*49270*/  STL.64 [R1+0x1c80], R18 ;  /* 0x001c801201007387 */ /* 0x010fe20000100a00 */
[----:B--2---:R0:W-:Y:S03]  /*49280*/  STL.64 [R1+0x1c78], R16 ;  /* 0x001c781001007387 */ /* 0x0041e60000100a00 */
[----:B0-----:R-:W2:Y:S04]  /*49290*/  LDL.LU.64 R16, [R1+0x50] ;  /* 0x0000500001107983 */ /* 0x001ea80000300a00 */
[----:B--2---:R0:W-:Y:S04]  /*492a0*/  STL.64 [R1+0x1c90], R16 ;  /* 0x001c901001007387 */ /* 0x0041e80000100a00 */
[----:B0-----:R-:W2:Y:S01]  /*492b0*/  LDL.LU.64 R16, [R1+0x60] ;  /* 0x0000600001107983 */ /* 0x001ea20000300a00 */
[----:B------:R-:W4:Y:S03]  /*492c0*/  LDL.LU.64 R20, [R1+0x40] ;  /* 0x0000400001147983 */ /* 0x000f260000300a00 */
[----:B----4-:R0:W-:Y:S04]  /*492d0*/  STL.64 [R1+0x1c88], R20 ;  /* 0x001c881401007387 */ /* 0x0101e80000100a00 */
        /* <DEDUP_REMOVED lines=8> */
[----:B------:R-:W2:Y:S02]  /*49360*/  LDL.LU R22, [R1+0x218] ;  /* 0x0002180001167983 */ /* 0x000ea40000300800 */
[----:B------:R-:W2:Y:S01]  /*49370*/  LDL.LU R23, [R1+0x21c] ;  /* 0x00021c0001177983 */ /* 0x000ea20000300800 */
[----:B------:R-:W-:Y:S01]  /*49380*/  STL.64 [R1+0x1c38], R10 ;  /* 0x001c380a01007387 */ /* 0x000fe20000100a00 */
[----:B------:R0:W-:Y:S03]  /*49390*/  STL.64 [R1+0x1c30], R8 ;  /* 0x001c300801007387 */ /* 0x0001e60000100a00 */
        /* <DEDUP_REMOVED lines=20> */
[----:B------:R0:W-:Y:S07]  /*494e0*/  STL.64 [R1+0x1c18], R4 ;  /* 0x001c180401007387 */ /* 0x0001ee0000100a00 */
[----:B------:R-:W-:Y:S01]  /*494f0*/  STL.64 [R1+0x140], R24 ;  /* 0x0001401801007387 */ /* 0x000fe20000100a00 */
[----:B------:R1:W-:Y:S02]  /*49500*/  STL.64 [R1+0x148], R26 ;  /* 0x0001481a01007387 */ /* 0x0003e40000100a00 */
[----:B------:R-:W-:-:S02]  /*49510*/  IMAD.MOV.U32 R2, RZ, RZ, R16 ;  /* 0x000000ffff027224 */ /* 0x000fc400078e0010 */
[----:B------:R-:W-:Y:S01]  /*49520*/  IMAD.MOV.U32 R3, RZ, RZ, R17 ;  /* 0x000000ffff037224 */ /* 0x000fe200078e0011 */
[----:B0-----:R-:W4:Y:S01]  /*49530*/  LDL.LU R4, [R1+0x4a0] ;  /* 0x0004a00001047983 */ /* 0x001f220000300800 */
[----:B------:R-:W4:Y:S02]  /*49540*/  LDL.LU R5, [R1+0x4a4] ;  /* 0x0004a40001057983 */ /* 0x000f240000300800 */
[----:B------:R-:W4:Y:S02]  /*49550*/  LDL.LU R6, [R1+0x4a8] ;  /* 0x0004a80001067983 */ /* 0x000f240000300800 */
[----:B------:R-:W4:Y:S01]  /*49560*/  LDL.LU R7, [R1+0x4ac] ;  /* 0x0004ac0001077983 */ /* 0x000f220000300800 */
[----:B-1----:R-:W2:Y:S01]  /*49570*/  LDL R27, [R1+0x5a4] ;  /* 0x0005a400011b7983 */ /* 0x002ea20000100800 */
[C---:B---3--:R-:W-:Y:S11]  /*49580*/  HMMA.16816.F32.BF16 R20, R12.reuse, R16, R20 ;  /* 0x000000100c14723c */ /* 0x048ff60000041814 */
[----:B------:R-:W-:Y:S11]  /*49590*/  @!UPT UIADD3 URZ, URZ, URZ, URZ ;  /* 0x0000003f3f3ff290 */ /* 0x000ff6000fffe03f */
[----:B------:R-:W-:Y:S01]  /*495a0*/  @!UPT UIADD3 URZ, URZ, URZ, URZ ;  /* 0x0000003f3f3ff290 */ /* 0x000fe2000fffe03f */
[----:B------:R-:W-:Y:S01]  /*495b0*/  STL.64 [R1+0x220], R20 ;  /* 0x0002201401007387 */ /* 0x000fe20000100a00 */
[----:B------:R0:W-:Y:S03]  /*495c0*/  STL.64 [R1+0x228], R22 ;  /* 0x0002281601007387 */ /* 0x0001e60000100a00 */
[----:B0-----:R-:W3:Y:S01]  /*495d0*/  LDL.LU.64 R22, [R1+0x1ca0] ;  /* 0x001ca00001167983 */ /* 0x001ee20000300a00 */
[----:B------:R-:W3:Y:S02]  /*495e0*/  LDL.LU.64 R20, [R1+0x1c98] ;  /* 0x001c980001147983 */ /* 0x000ee40000300a00 */
[----:B------:R-:W3:Y:S02]  /*495f0*/  LDL.LU.64 R16, [R1+0x1c90] ;  /* 0x001c900001107983 */ /* 0x000ee40000300a00 */
[----:B---3--:R-:W-:Y:S01]  /*49600*/  HMMA.16816.F32.BF16 R20, R12, R16, R20 ;  /* 0x000000100c14723c */ /* 0x008fe20000041814 */
[----:B------:R-:W-:-:S02]  /*49610*/  IMAD.MOV.U32 R25, RZ, RZ, R16 ;  /* 0x000000ffff197224 */ /* 0x000fc400078e0010 */
[----:B------:R-:W-:Y:S11]  /*49620*/  IMAD.MOV.U32 R24, RZ, RZ, R17 ;  /* 0x000000ffff187224 */ /* 0x000ff600078e0011 */
[----:B------:R-:W-:Y:S09]  /*49630*/  @!UPT UIADD3 URZ, URZ, URZ, URZ ;  /* 0x0000003f3f3ff290 */ /* 0x000ff2000fffe03f */
[----:B------:R0:W-:Y:S01]  /*49640*/  STL.64 [R1+0x210], R20 ;  /* 0x0002101401007387 */ /* 0x0001e20000100a00 */
[----:B------:R-:W-:Y:S03]  /*49650*/  STL.64 [R1+0x218], R22 ;  /* 0x0002181601007387 */ /* 0x000fe60000100a00 */
[----:B0-----:R-:W3:Y:S01]  /*49660*/  LDL.LU.64 R20, [R1+0x1c88] ;  /* 0x001c880001147983 */ /* 0x001ee20000300a00 */
[----:B------:R-:W3:Y:S02]  /*49670*/  LDL.LU.64 R18, [R1+0x1c80] ;  /* 0x001c800001127983 */ /* 0x000ee40000300a00 */
[----:B------:R-:W3:Y:S02]  /*49680*/  LDL.LU.64 R16, [R1+0x1c78] ;  /* 0x001c780001107983 */ /* 0x000ee40000300a00 */
        /* <DEDUP_REMOVED lines=28> */
[----:B------:R-:W4:Y:S11]  /*49850*/  LDL.LU.64 R8, [R1+0x1c30] ;  /* 0x001c300001087983 */ /* 0x000f360000300a00 */
[----:B------:R-:W-:Y:S10]  /*49860*/  @!UPT UIADD3 URZ, URZ, URZ, URZ ;  /* 0x0000003f3f3ff290 */ /* 0x000ff4000fffe03f */
[----:B------:R-:W-:Y:S01]  /*49870*/  STL.64 [R1+0x1d0], R20 ;  /* 0x0001d01401007387 */ /* 0x000fe20000100a00 */
[----:B------:R-:W-:Y:S02]  /*49880*/  STL.64 [R1+0x1d8], R22 ;  /* 0x0001d81601007387 */ /* 0x000fe40000100a00 */
[----:B------:R0:W-:Y:S02]  /*49890*/  LDSM.16.MT88.4 R20, [R29+0x26080] ;  /* 0x026080001d14783b */ /* 0x0001e40000004200 */
[----:B0-----:R-:W3:Y:S01]  /*498a0*/  LDL.LU R29, [R1+0x1c28] ;  /* 0x001c2800011d7983 */ /* 0x001ee20000300800 */
[----:B----4-:R-:W-:Y:S11]  /*498b0*/  HMMA.16816.F32.BF16 R4, R12, R8, R4 ;  /* 0x000000080c04723c */ /* 0x010ff60000041804 */
[----:B------:R-:W-:Y:S11]  /*498c0*/  @!UPT UIADD3 URZ, URZ, URZ, URZ ;  /* 0x0000003f3f3ff290 */ /* 0x000ff6000fffe03f */
[----:B------:R-:W-:Y:S01]  /*498d0*/  @!UPT UIADD3 URZ, URZ, URZ, URZ ;  /* 0x0000003f3f3ff290 */ /* 0x000fe2000fffe03f */
[----:B------:R-:W-:Y:S01]  /*498e0*/  STL.64 [R1+0x1c0], R4 ;  /* 0x0001c00401007387 */ /* 0x000fe20000100a00 */
[----:B------:R0:W-:Y:S03]  /*498f0*/  STL.64 [R1+0x1c8], R6 ;  /* 0x0001c80601007387 */ /* 0x0001e60000100a00 */
[----:B0-----:R-:W4:Y:S01]  /*49900*/  LDL.LU.64 R6, [R1+0x1c20] ;  /* 0x001c200001067983 */ /* 0x001f220000300a00 */
[----:B------:R-:W3:Y:S02]  /*49910*/  LDL.LU.64 R4, [R1+0x1c18] ;  /* 0x001c180001047983 */ /* 0x000ee40000300a00 */
[----:B--2---:R-:W-:Y:S02]  /*49920*/  STL.64 [R1+0x1bb8], R10 ;  /* 0x001bb80a01007387 */ /* 0x004fe40000100a00 */
[----:B------:R0:W-:Y:S02]  /*49930*/  STL.64 [R1+0x1bb0], R8 ;  /* 0x001bb00801007387 */ /* 0x0001e40000100a00 */
[----:B0-----:R-:W-:-:S02]  /*49940*/  IMAD.MOV.U32 R8, RZ, RZ, R19 ;  /* 0x000000ffff087224 */ /* 0x001fc400078e0013 */
[----:B------:R-:W-:-:S05]  /*49950*/  IMAD.MOV.U32 R9, RZ, RZ, R18 ;  /* 0x000000ffff097224 */ /* 0x000fca00078e0012 */
[----:B------:R0:W-:Y:S02]  /*49960*/  STL.64 [R1+0x1bc8], R8 ;  /* 0x001bc80801007387 */ /* 0x0001e40000100a00 */
[----:B0-----:R-:W-:Y:S02]  /*49970*/  IMAD.MOV.U32 R8, RZ, RZ, R17 ;  /* 0x000000ffff087224 */ /* 0x001fe400078e0011 */
[----:B------:R-:W-:Y:S02]  /*49980*/  IMAD.MOV.U32 R9, RZ, RZ, R16 ;  /* 0x000000ffff097224 */ /* 0x000fe400078e0010 */
[----:B------:R-:W0:Y:S04]  /*49990*/  LDSM.16.MT88.4 R16, [R27+0x27000] ;  /* 0x027000001b10783b */ /* 0x000e280000004200 */
[----:B------:R1:W-:Y:S04]  /*499a0*/  STL.64 [R1+0x1be0], R8 ;  /* 0x001be00801007387 */ /* 0x0003e80000100a00 */
[----:B-1----:R-:W2:Y:S01]  /*499b0*/  LDL.LU R8, [R1+0x490] ;  /* 0x0004900001087983 */ /* 0x002ea20000300800 */
[----:B------:R-:W2:Y:S02]  /*499c0*/  LDL.LU R9, [R1+0x494] ;  /* 0x0004940001097983 */ /* 0x000ea40000300800 */
[----:B------:R-:W2:Y:S02]  /*499d0*/  LDL.LU R10, [R1+0x498] ;  /* 0x00049800010a7983 */ /* 0x000ea40000300800 */
[----:B------:R-:W2:Y:S01]  /*499e0*/  LDL.LU R11, [R1+0x49c] ;  /* 0x00049c00010b7983 */ /* 0x000ea20000300800 */
[----:B0-----:R-:W-:Y:S01]  /*499f0*/  STL.64 [R1+0x1b58], R18 ;  /* 0x001b581201007387 */ /* 0x001fe20000100a00 */
[----:B------:R-:W-:Y:S03]  /*49a00*/  STL.64 [R1+0x1b50], R16 ;  /* 0x001b501001007387 */ /* 0x000fe60000100a00 */
[----:B----4-:R-:W-:Y:S01]  /*49a10*/  STL.64 [R1+0x1b80], R6 ;  /* 0x001b800601007387 */ /* 0x010fe20000100a00 */
[----:B---3--:R0:W-:Y:S01]  /*49a20*/  STL.64 [R1+0x1b78], R4 ;  /* 0x001b780401007387 */ /* 0x0081e20000100a00 */
[----:B--2---:R-:W-:Y:S02]  /*49a30*/  HMMA.16816.F32.BF16 R8, R12, R4, R8 ;  /* 0x000000040c08723c */ /* 0x004fe40000041808 */
[----:B------:R-:W1:Y:S05]  /*49a40*/  LDSM.16.MT88.4 R12, [R27+0x27080] ;  /* 0x027080001b0c783b */ /* 0x000e6a0000004200 */
[----:B0-----:R-:W-:-:S02]  /*49a50*/  IMAD.MOV.U32 R4, RZ, RZ, R0 ;  /* 0x000000ffff047224 */ /* 0x001fc400078e0000 */
[----:B------:R-:W-:Y:S11]  /*49a60*/  IMAD.MOV.U32 R5, RZ, RZ, R26 ;  /* 0x000000ffff057224 */ /* 0x000ff600078e001a */
[----:B------:R-:W-:Y:S03]  /*49a70*/  @!UPT UIADD3 URZ, URZ, URZ, URZ ;  /* 0x0000003f3f3ff290 */ /* 0x000fe6000fffe03f */
[----:B------:R0:W-:Y:S01]  /*49a80*/  STL.64 [R1+0xf0], R8 ;  /* 0x0000f00801007387 */ /* 0x0001e20000100a00 */
[----:B------:R-:W-:Y:S02]  /*49a90*/  STL.64 [R1+0xf8], R10 ;  /* 0x0000f80a01007387 */ /* 0x000fe40000100a00 */
[----:B------:R-:W2:Y:S02]  /*49aa0*/  LDL.LU R0, [R1+0x1c10] ;  /* 0x001c100001007983 */ /* 0x000ea40000300800 */
[----:B0-----:R-:W-:Y:S02]  /*49ab0*/  IMAD.MOV.U32 R8, RZ, RZ, R25 ;  /* 0x000000ffff087224 */ /* 0x001fe400078e0019 */
[----:B------:R-:W-:Y:S02]  /*49ac0*/  IMAD.MOV.U32 R9, RZ, RZ, R24 ;  /* 0x000000ffff097224 */ /* 0x000fe400078e0018 */
[----:B------:R-:W0:Y:S04]  /*49ad0*/  LDSM.16.MT88.4 R24, [R28+0x27000] ;  /* 0x027000001c18783b */ /* 0x000e280000004200 */
[----:B------:R-:W-:Y:S01]  /*49ae0*/  STL.64 [R1+0x1bf8], R8 ;  /* 0x001bf80801007387 */ /* 0x000fe20000100a00 */
[----:B------:R3:W-:Y:S03]  /*49af0*/  STL.64 [R1+0x1bc0], R4 ;  /* 0x001bc00401007387 */ /* 0x0007e60000100a00 */
[----:B---3--:R-:W3:Y:S01]  /*49b00*/  LDL.LU R4, [R1+0x350] ;  /* 0x0003500001047983 */ /* 0x008ee20000300800 */
[----:B------:R-:W3:Y:S02]  /*49b10*/  LDL.LU R5, [R1+0x354] ;  /* 0x0003540001057983 */ /* 0x000ee40000300800 */
[----:B------:R-:W4:Y:S02]  /*49b20*/  LDL.LU R6, [R1+0x358] ;  /* 0x0003580001067983 */ /* 0x000f240000300800 */
[----:B------:R-:W4:Y:S01]  /*49b30*/  LDL.LU R7, [R1+0x35c] ;  /* 0x00035c0001077983 */ /* 0x000f220000300800 */
[----:B------:R-:W2:Y:S01]  /*49b40*/  LDL.LU R8, [R1+0x4c0] ;  /* 0x0004c00001087983 */ /* 0x000ea20000300800 */
[----:B------:R-:W2:Y:S02]  /*49b50*/  LDL.LU R9, [R1+0x4c4] ;  /* 0x0004c40001097983 */ /* 0x000ea40000300800 */
[----:B------:R-:W2:Y:S02]  /*49b60*/  LDL.LU R10, [R1+0x4c8] ;  /* 0x0004c800010a7983 */ /* 0x000ea40000300800 */
[----:B------:R-:W2:Y:S01]  /*49b70*/  LDL.LU R11, [R1+0x4cc] ;  /* 0x0004cc00010b7983 */ /* 0x000ea20000300800 */
[----:B----4-:R-:W-:Y:S01]  /*49b80*/  STL.64 [R1+0x1bd8], R6 ;  /* 0x001bd80601007387 */ /* 0x010fe20000100a00 */
[----:B---3--:R3:W-:Y:S03]  /*49b90*/  STL.64 [R1+0x1bd0], R4 ;  /* 0x001bd00401007387 */ /* 0x0087e60000100a00 */
[----:B---3--:R-:W3:Y:S01]  /*49ba0*/  LDL.LU R4, [R1+0x400] ;  /* 0x0004000001047983 */ /* 0x008ee20000300800 */
[----:B------:R-:W3:Y:S02]  /*49bb0*/  LDL.LU R5, [R1+0x404] ;  /* 0x0004040001057983 */ /* 0x000ee40000300800 */
[----:B------:R-:W4:Y:S02]  /*49bc0*/  LDL.LU R6, [R1+0x408] ;  /* 0x0004080001067983 */ /* 0x000f240000300800 */
[----:B------:R-:W4:Y:S02]  /*49bd0*/  LDL.LU R7, [R1+0x40c] ;  /* 0x00040c0001077983 */ /* 0x000f240000300800 */
[----:B----4-:R-:W-:Y:S01]  /*49be0*/  STL.64 [R1+0x1bf0], R6 ;  /* 0x001bf00601007387 */ /* 0x010fe20000100a00 */
[----:B---3--:R3:W-:Y:S03]  /*49bf0*/  STL.64 [R1+0x1be8], R4 ;  /* 0x001be80401007387 */ /* 0x0087e60000100a00 */
[----:B---3--:R-:W3:Y:S01]  /*49c00*/  LDL.LU R4, [R1+0x480] ;  /* 0x0004800001047983 */ /* 0x008ee20000300800 */
[----:B------:R-:W3:Y:S02]  /*49c10*/  LDL.LU R5, [R1+0x484] ;  /* 0x0004840001057983 */ /* 0x000ee40000300800 */
[----:B------:R-:W3:Y:S02]  /*49c20*/  LDL.LU R6, [R1+0x488] ;  /* 0x0004880001067983 */ /* 0x000ee40000300800 */
[----:B------:R-:W3:Y:S01]  /*49c30*/  LDL.LU R7, [R1+0x48c] ;  /* 0x00048c0001077983 */ /* 0x000ee20000300800 */
[----:B------:R-:W4:Y:S01]  /*49c40*/  LDL.LU R16, [R1+0x90] ;  /* 0x0000900001107983 */ /* 0x000f220000300800 */
[----:B------:R-:W4:Y:S02]  /*49c50*/  LDL.LU R17, [R1+0x94] ;  /* 0x0000940001117983 */ /* 0x000f240000300800 */
[----:B------:R-:W4:Y:S02]  /*49c60*/  LDL.LU R18, [R1+0x98] ;  /* 0x0000980001127983 */ /* 0x000f240000300800 */
[----:B------:R-:W4:Y:S01]  /*49c70*/  LDL.LU R19, [R1+0x9c] ;  /* 0x00009c0001137983 */ /* 0x000f220000300800 */
[----:B-1----:R-:W-:Y:S01]  /*49c80*/  STL.64 [R1+0x1ac8], R14 ;  /* 0x001ac80e01007387 */ /* 0x002fe20000100a00 */
[----:B------:R1:W-:Y:S03]  /*49c90*/  STL.64 [R1+0x1ac0], R12 ;  /* 0x001ac00c01007387 */ /* 0x0003e60000100a00 */
[----:B-1----:R-:W3:Y:S01]  /*49ca0*/  LDL.LU R12, [R1+0xa0] ;  /* 0x0000a000010c7983 */ /* 0x002ee20000300800 */
[----:B------:R-:W3:Y:S02]  /*49cb0*/  LDL.LU R13, [R1+0xa4] ;  /* 0x0000a400010d7983 */ /* 0x000ee40000300800 */
[----:B------:R-:W3:Y:S02]  /*49cc0*/  LDL.LU R14, [R1+0xa8] ;  /* 0x0000a800010e7983 */ /* 0x000ee40000300800 */
[----:B--2---:R-:W-:-:S02]  /*49cd0*/  IMAD.MOV.U32 R15, RZ, RZ, R0 ;  /* 0x000000ffff0f7224 */ /* 0x004fc400078e0000 */
[----:B------:R-:W2:Y:S01]  /*49ce0*/  LDL.LU R0, [R1+0x1c0c] ;  /* 0x001c0c0001007983 */ /* 0x000ea20000300800 */
[----:B------:R-:W2:Y:S02]  /*49cf0*/  LDL.LU R28, [R1+0x1c08] ;  /* 0x001c0800011c7983 */ /* 0x000ea40000300800 */
[----:B0-----:R-:W-:Y:S02]  /*49d00*/  STL.64 [R1+0x1a60], R26 ;  /* 0x001a601a01007387 */ /* 0x001fe40000100a00 */
[----:B------:R0:W-:Y:S02]  /*49d10*/  STL.64 [R1+0x1a58], R24 ;  /* 0x001a581801007387 */ /* 0x0001e40000100a00 */
[----:B0-----:R-:W-:Y:S02]  /*49d20*/  IMAD.MOV.U32 R24, RZ, RZ, R2 ;  /* 0x000000ffff187224 */ /* 0x001fe400078e0002 */
[----:B------:R-:W-:Y:S01]  /*49d30*/  IMAD.MOV.U32 R25, RZ, RZ, R3 ;  /* 0x000000ffff197224 */ /* 0x000fe200078e0003 */
[----:B------:R-:W2:Y:S01]  /*49d40*/  LDL.LU R2, [R1+0x1c04] ;  /* 0x001c040001027983 */ /* 0x000ea20000300800 */
[----:B------:R-:W2:Y:S02]  /*49d50*/  LDL.LU R3, [R1+0x1c00] ;  /* 0x001c000001037983 */ /* 0x000ea40000300800 */
[----:B------:R-:W2:Y:S03]  /*49d60*/  LDL R26, [R1+0x68] ;  /* 0x00006800011a7983 */ /* 0x000ea60000100800 */
[C---:B------:R-:W-:Y:S11]  /*49d70*/  HMMA.16816.F32.BF16 R8, R20.reuse, R24, R8 ;  /* 0x000000181408723c */ /* 0x040ff60000041808 */
[----:B------:R-:W-:Y:S11]  /*49d80*/  @!UPT UIADD3 URZ, URZ, URZ, URZ ;  /* 0x0000003f3f3ff290 */ /* 0x000ff6000fffe03f */
        /* <DEDUP_REMOVED lines=8> */
[----:B------:R0:W-:Y:S01]  /*49e10*/  STL.64 [R1+0xd0], R8 ;  /* 0x0000d00801007387 */ /* 0x0001e20000100a00 */
[----:B------:R3:W-:Y:S03]  /*49e20*/  STL.64 [R1+0xd8], R10 ;  /* 0x0000d80a01007387 */ /* 0x0007e60000100a00 */
[----:B0-----:R-:W3:Y:S02]  /*49e30*/  LDL.LU.64 R8, [R1+0x1be0] ;  /* 0x001be00001087983 */ /* 0x001ee40000300a00 */
[----:B---3--:R-:W-:Y:S02]  /*49e40*/  HMMA.16816.F32.BF16 R8, R20, R8, R4 ;  /* 0x000000081408723c */ /* 0x008fe40000041804 */
[----:B------:R-:W3:Y:S01]  /*49e50*/  LDL.LU.64 R6, [R1+0x1bd8] ;  /* 0x001bd80001067983 */ /* 0x000ee20000300a00 */
[----:B------:R-:W3:Y:S11]  /*49e60*/  LDL.LU.64 R4, [R1+0x1bd0] ;  /* 0x001bd00001047983 */ /* 0x000ef60000300a00 */
[----:B------:R-:W-:Y:S09]  /*49e70*/  @!UPT UIADD3 URZ, URZ, URZ, URZ ;  /* 0x0000003f3f3ff290 */ /* 0x000ff2000fffe03f */
[----:B------:R0:W-:Y:S01]  /*49e80*/  STL.64 [R1+0xc0], R8 ;  /* 0x0000c00801007387 */ /* 0x0001e20000100a00 */
[----:B------:R3:W-:Y:S03]  /*49e90*/  STL [R1+0xc8], R10 ;  /* 0x0000c80a01007387 */ /* 0x0007e60000100800 */
[----:B0-----:R-:W3:Y:S01]  /*49ea0*/  LDL.LU.64 R8, [R1+0x1bc8] ;  /* 0x001bc80001087983 */ /* 0x001ee20000300a00 */
[----:B--2---:R-:W-:Y:S02]  /*49eb0*/  IMAD.MOV.U32 R27, RZ, RZ, R0 ;  /* 0x000000ffff1b7224 */ /* 0x004fe400078e0000 */
[----:B------:R-:W-:-:S05]  /*49ec0*/  IMAD.MOV.U32 R0, RZ, RZ, R11 ;  /* 0x000000ffff007224 */ /* 0x000fca00078e000b */
[----:B------:R-:W-:Y:S01]  /*49ed0*/  STL [R1+0x17e8], R0 ;  /* 0x0017e80001007387 */ /* 0x000fe20000100800 */
[C---:B---3--:R-:W-:Y:S03]  /*49ee0*/  HMMA.16816.F32.BF16 R8, R20.reuse, R8, R4 ;  /* 0x000000081408723c */ /* 0x048fe60000041804 */
[----:B------:R-:W2:Y:S11]  /*49ef0*/  LDL.LU.64 R4, [R1+0x1bc0] ;  /* 0x001bc00001047983 */ /* 0x000eb60000300a00 */
[----:B------:R-:W-:Y:S09]  /*49f00*/  @!UPT UIADD3 URZ, URZ, URZ, URZ ;  /* 0x0000003f3f3ff290 */ /* 0x000ff2000fffe03f */
[----:B------:R-:W-:Y:S01]  /*49f10*/  STL.64 [R1+0xb0], R8 ;  /* 0x0000b00801007387 */ /* 0x000fe20000100a00 */
[----:B------:R0:W-:Y:S03]  /*49f20*/  STL.64 [R1+0xb8], R10 ;  /* 0x0000b80a01007387 */ /* 0x0001e60000100a00 */
[----:B0-----:R-:W3:Y:S01]  /*49f30*/  LDL.LU.64 R10, [R1+0x1bb8] ;  /* 0x001bb800010a7983 */ /* 0x001ee20000300a00 */
[----:B------:R-:W4:Y:S01]  /*49f40*/  LDL.LU.64 R8, [R1+0x1bb0] ;  /* 0x001bb00001087983 */ /* 0x000f220000300a00 */
[C---:B--2---:R-:W-:Y:S11]  /*49f50*/  HMMA.16816.F32.BF16 R4, R20.reuse, R4, R12 ;  /* 0x000000041404723c */ /* 0x044ff6000004180c */
[----:B------:R-:W-:Y:S11]  /*49f60*/  @!UPT UIADD3 URZ, URZ, URZ, URZ ;  /* 0x0000003f3f3ff290 */ /* 0x000ff6000fffe03f */
[----:B------:R-:W-:Y:S01]  /*49f70*/  @!UPT UIADD3 URZ, URZ, URZ, URZ ;  /* 0x0000003f3f3ff290 */ /* 0x000fe2000fffe03f */
[----:B------:R0:W-:Y:S01]  /*49f80*/  STL.64 [R1+0xa0], R4 ;  /* 0x0000a00401007387 */ /* 0x0001e20000100a00 */
[----:B------:R1:W-:Y:S02]  /*49f90*/  STL [R1+0xa8], R6 ;  /* 0x0000a80601007387 */ /* 0x0003e40000100800 */
[----:B------:R-:W2:Y:S02]  /*49fa0*/  LDL.LU R12, [R1+0x2e0] ;  /* 0x0002e000010c7983 */ /* 0x000ea40000300800 */
[----:B------:R-:W-:Y:S02]  /*49fb0*/  IMAD.MOV.U32 R15, RZ, RZ, R29 ;  /* 0x000000ffff0f7224 */ /* 0x000fe400078e001d */
[----:B------:R-:W-:Y:S02]  /*49fc0*/  IMAD.MOV.U32 R0, RZ, RZ, R7 ;  /* 0x000000ffff007224 */ /* 0x000fe400078e0007 */
[----:B---3--:R-:W-:Y:S02]  /*49fd0*/  IMAD.MOV.U32 R13, RZ, RZ, R11 ;  /* 0x000000ffff0d7224 */ /* 0x008fe400078e000b */
[----:B------:R-:W-:Y:S01]  /*49fe0*/  IMAD.MOV.U32 R14, RZ, RZ, R10 ;  /* 0x000000ffff0e7224 */ /* 0x000fe200078e000a */
[----:B------:R-:W3:Y:S01]  /*49ff0*/  LDL.LU R11, [R1+0x1ba8] ;  /* 0x001ba800010b7983 */ /* 0x000ee20000300800 */
[----:B------:R-:W3:Y:S02]  /*4a000*/  LDL.LU R10, [R1+0x1ba4] ;  /* 0x001ba400010a7983 */ /* 0x000ee40000300800 */
[----:B------:R-:W3:Y:S02]  /*4a010*/  LDL.LU R29, [R1+0x1ba0] ;  /* 0x001ba000011d7983 */ /* 0x000ee40000300800 */
[----:B0-----:R-:W3:Y:S01]  /*4a020*/  LDL.LU R4, [R1+0x80] ;  /* 0x0000800001047983 */ /* 0x001ee20000300800 */
[----:B------:R-:W3:Y:S01]  /*4a030*/  LDL.LU R5, [R1+0x84] ;  /* 0x0000840001057983 */ /* 0x000ee20000300800 */
[----:B-1----:R-:W3:Y:S02]  /*4a040*/  LDL.LU R6, [R1+0x88] ;  /* 0x0000880001067983 */ /* 0x002ee40000300800 */
[----:B------:R-:W3:Y:S02]  /*4a050*/  LDL.LU R7, [R1+0x8c] ;  /* 0x00008c0001077983 */ /* 0x000ee40000300800 */
[----:B------:R-:W-:Y:S01]  /*4a060*/  STL.64 [R1+0x1ad8], R14 ;  /* 0x001ad80e01007387 */ /* 0x000fe20000100a00 */
[----:B--2---:R0:W-:Y:S04]  /*4a070*/  STL.64 [R1+0x1ad0], R12 ;  /* 0x001ad00c01007387 */ /* 0x0041e80000100a00 */
[----:B0-----:R-:W4:Y:S01]  /*4a080*/  LDL.LU.64 R12, [R1+0x10] ;  /* 0x00001000010c7983 */ /* 0x001f220000300a00 */
[----:B------:R-:W2:Y:S02]  /*4a090*/  LDL.64 R14, [R1+0x18] ;  /* 0x00001800010e7983 */ /* 0x000ea40000100a00 */
[----:B------:R-:W-:Y:S01]  /*4a0a0*/  STL [R1+0x17ec], R0 ;  /* 0x0017ec0001007387 */ /* 0x000fe20000100800 */
[----:B----4-:R-:W-:Y:S01]  /*4a0b0*/  HMMA.16816.F32.BF16 R16, R20, R12, R16 ;  /* 0x0000000c1410723c */ /* 0x010fe20000041810 */
[----:B--2---:R3:W-:Y:S01]  /*4a0c0*/  STL.64 [R1+0x1af0], R14 ;  /* 0x001af00e01007387 */ /* 0x0047e20000100a00 */
[----:B------:R-:W2:Y:S11]  /*4a0d0*/  LDL.LU R12, [R1+0x300] ;  /* 0x00030000010c7983 */ /* 0x000eb60000300800 */
[----:B------:R-:W-:Y:S10]  /*4a0e0*/  @!UPT UIADD3 URZ, URZ, URZ, URZ ;  /* 0x0000003f3f3ff290 */ /* 0x000ff4000fffe03f */
[----:B------:R-:W-:Y:S01]  /*4a0f0*/  STL.64 [R1+0x90], R16 ;  /* 0x0000901001007387 */ /* 0x000fe20000100a00 */
[----:B------:R-:W-:Y:S02]  /*4a100*/  STL.64 [R1+0x98], R18 ;  /* 0x0000981201007387 */ /* 0x000fe40000100a00 */
[----:B------:R-:W2:Y:S02]  /*4a110*/  LDL.LU R13, [R1+0x304] ;  /* 0x00030400010d7983 */ /* 0x000ea40000300800 */
[----:B---3--:R-:W-:Y:S02]  /*4a120*/  IMAD.MOV.U32 R14, RZ, RZ, R10 ;  /* 0x000000ffff0e7224 */ /* 0x008fe400078e000a */
[----:B------:R-:W-:Y:S01]  /*4a130*/  IMAD.MOV.U32 R15, RZ, RZ, R11 ;  /* 0x000000ffff0f7224 */ /* 0x000fe200078e000b */
[----:B------:R-:W3:Y:S01]  /*4a140*/  LDL.LU R10, [R1+0x1b9c] ;  /* 0x001b9c00010a7983 */ /* 0x000ee20000300800 */
[----:B------:R-:W4:Y:S03]  /*4a150*/  LDL.LU R11, [R1+0x1b98] ;  /* 0x001b9800010b7983 */ /* 0x000f260000300800 */
[----:B------:R0:W-:Y:S04]  /*4a160*/  STL.64 [R1+0x1b00], R14 ;  /* 0x001b000e01007387 */ /* 0x0001e80000100a00 */
[----:B--2---:R1:W-:Y:S01]  /*4a170*/  STL.64 [R1+0x1af8], R12 ;  /* 0x001af80c01007387 */ /* 0x0043e20000100a00 */
[----:B0-----:R-:W2:Y:S02]  /*4a180*/  LDL R14, [R1+0x38] ;  /* 0x00003800010e7983 */ /* 0x001ea40000100800 */
[----:B------:R-:W2:Y:S02]  /*4a190*/  LDL R15, [R1+0x3c] ;  /* 0x00003c00010f7983 */ /* 0x000ea40000100800 */
[----:B--2---:R4:W-:Y:S01]  /*4a1a0*/  STL.64 [R1+0x1b18], R14 ;  /* 0x001b180e01007387 */ /* 0x0049e20000100a00 */
[----:B-1----:R-:W2:Y:S02]  /*4a1b0*/  LDL.LU R12, [R1+0x320] ;  /* 0x00032000010c7983 */ /* 0x002ea40000300800 */
[----:B------:R-:W2:Y:S02]  /*4a1c0*/  LDL.LU R13, [R1+0x324] ;  /* 0x00032400010d7983 */ /* 0x000ea40000300800 */
[----:B----4-:R-:W-:-:S02]  /*4a1d0*/  IMAD.MOV.U32 R14, RZ, RZ, R11 ;  /* 0x000000ffff0e7224 */ /* 0x010fc400078e000b */
[----:B---3--:R-:W-:Y:S01]  /*4a1e0*/  IMAD.MOV.U32 R15, RZ, RZ, R10 ;  /* 0x000000ffff0f7224 */ /* 0x008fe200078e000a */
[----:B------:R-:W3:Y:S01]  /*4a1f0*/  LDL.LU R11, [R1+0x1b94] ;  /* 0x001b9400010b7983 */ /* 0x000ee20000300800 */
[----:B------:R-:W4:Y:S02]  /*4a200*/  LDL.LU R10, [R1+0x1b90] ;  /* 0x001b9000010a7983 */ /* 0x000f240000300800 */
[----:B------:R-:W4:Y:S02]  /*4a210*/  LDL.LU R16, [R1+0x70] ;  /* 0x0000700001107983 */ /* 0x000f240000300800 */
[----:B------:R-:W4:Y:S01]  /*4a220*/  LDL.LU R17, [R1+0x74] ;  /* 0x0000740001117983 */ /* 0x000f220000300800 */
[----:B------:R-:W4:Y:S01]  /*4a230*/  LDL.LU R18, [R1+0x78] ;  /* 0x0000780001127983 */ /* 0x000f220000300800 */
[----:B------:R-:W4:Y:S02]  /*4a240*/  LDL.LU R19, [R1+0x7c] ;  /* 0x00007c0001137983 */ /* 0x000f240000300800 */
[----:B------:R0:W-:Y:S01]  /*4a250*/  STL.64 [R1+0x1b38], R14 ;  /* 0x001b380e01007387 */ /* 0x0001e20000100a00 */
[----:B--2---:R3:W-:Y:S01]  /*4a260*/  STL.64 [R1+0x1b30], R12 ;  /* 0x001b300c01007387 */ /* 0x0047e20000100a00 */
[----:B0-----:R-:W2:Y:S02]  /*4a270*/  LDL R14, [R1+0x58] ;  /* 0x00005800010e7983 */ /* 0x001ea40000100800 */
[----:B------:R-:W2:Y:S02]  /*4a280*/  LDL R15, [R1+0x5c] ;  /* 0x00005c00010f7983 */ /* 0x000ea40000100800 */
[----:B---3--:R-:W-:-:S02]  /*4a290*/  IMAD.MOV.U32 R13, RZ, RZ, R11 ;  /* 0x000000ffff0d7224 */ /* 0x008fc400078e000b */
[----:B----4-:R-:W-:Y:S01]  /*4a2a0*/  IMAD.MOV.U32 R12, RZ, RZ, R10 ;  /* 0x000000ffff0c7224 */ /* 0x010fe200078e000a */
[----:B------:R-:W-:Y:S01]  /*4a2b0*/  HMMA.16816.F32.BF16 R4, R20, R8, R4 ;  /* 0x000000081404723c */ /* 0x000fe20000041804 */
[----:B--2---:R0:W-:Y:S01]  /*4a2c0*/  STL.64 [R1+0x1b48], R14 ;  /* 0x001b480e01007387 */ /* 0x0041e20000100a00 */
[----:B------:R-:W2:Y:S02]  /*4a2d0*/  LDL.LU R10, [R1+0x1b8c] ;  /* 0x001b8c00010a7983 */ /* 0x000ea40000300800 */
[----:B------:R-:W2:Y:S11]  /*4a2e0*/  LDL.LU R11, [R1+0x1b88] ;  /* 0x001b8800010b7983 */ /* 0x000eb60000300800 */
[----:B------:R-:W-:Y:S09]  /*4a2f0*/  @!UPT UIADD3 URZ, URZ, URZ, URZ ;  /* 0x0000003f3f3ff290 */ /* 0x000ff2000fffe03f */
[----:B------:R-:W-:Y:S02]  /*4a300*/  IMAD.MOV.U32 R0, RZ, RZ, R7 ;  /* 0x000000ffff007224 */ /* 0x000fe400078e0007 */
[----:B------:R-:W-:Y:S01]  /*4a310*/  IMAD.MOV.U32 R8, RZ, RZ, R3 ;  /* 0x000000ffff087224 */ /* 0x000fe200078e0003 */
[----:B0-----:R-:W3:Y:S01]  /*4a320*/  LDL.LU R14, [R1+0x348] ;  /* 0x00034800010e7983 */ /* 0x001ee20000300800 */
[----:B------:R-:W3:Y:S02]  /*4a330*/  LDL.LU R15, [R1+0x34c] ;  /* 0x00034c00010f7983 */ /* 0x000ee40000300800 */
[----:B------:R-:W-:Y:S02]  /*4a340*/  STL.64 [R1+0x80], R4 ;  /* 0x0000800401007387 */ /* 0x000fe40000100a00 */
[----:B------:R0:W-:Y:S02]  /*4a350*/  STL [R1+0x88], R6 ;  /* 0x0000880601007387 */ /* 0x0001e40000100800 */
[----:B0-----:R-:W4:Y:S01]  /*4a360*/  LDL.LU.64 R6, [R1+0x1b80] ;  /* 0x001b800001067983 */ /* 0x001f220000300a00 */
[----:B------:R-:W3:Y:S03]  /*4a370*/  LDL.LU.64 R4, [R1+0x1b78] ;  /* 0x001b780001047983 */ /* 0x000ee60000300a00 */
[----:B--2---:R0:W-:Y:S01]  /*4a380*/  STL.64 [R1+0x1ae0], R10 ;  /* 0x001ae00a01007387 */ /* 0x0041e20000100a00 */
[----:B------:R-:W2:Y:S02]  /*4a390*/  LDL.LU R3, [R1+0x1b70] ;  /* 0x001b700001037983 */ /* 0x000ea40000300800 */
[----:B------:R-:W2:Y:S02]  /*4a3a0*/  LDL.LU R9, [R1+0x2f4] ;  /* 0x0002f40001097983 */ /* 0x000ea40000300800 */
[----:B0-----:R-:W-:-:S02]  /*4a3b0*/  IMAD.MOV.U32 R10, RZ, RZ, R2 ;  /* 0x000000ffff0a7224 */ /* 0x001fc400078e0002 */
[----:B------:R-:W-:Y:S01]  /*4a3c0*/  IMAD.MOV.U32 R11, RZ, RZ, R28 ;  /* 0x000000ffff0b7224 */ /* 0x000fe200078e001c */
[----:B------:R-:W3:Y:S01]  /*4a3d0*/  LDL.LU R2, [R1+0x1b6c] ;  /* 0x001b6c0001027983 */ /* 0x000ee20000300800 */
[----:B------:R-:W3:Y:S03]  /*4a3e0*/  LDL.LU R28, [R1+0x1b68] ;  /* 0x001b6800011c7983 */ /* 0x000ee60000300800 */
[----:B------:R-:W-:Y:S04]  /*4a3f0*/  STL.64 [R1+0x1b10], R10 ;  /* 0x001b100a01007387 */ /* 0x000fe80000100a00 */
[----:B--2---:R0:W-:Y:S02]  /*4a400*/  STL.64 [R1+0x1b08], R8 ;  /* 0x001b080801007387 */ /* 0x0041e40000100a00 */
[----:B0-----:R-:W-:-:S02]  /*4a410*/  IMAD.MOV.U32 R8, RZ, RZ, R29 ;  /* 0x000000ffff087224 */ /* 0x001fc400078e001d */
[----:B------:R-:W-:Y:S01]  /*4a420*/  IMAD.MOV.U32 R9, RZ, RZ, R3 ;  /* 0x000000ffff097224 */ /* 0x000fe200078e0003 */
[----:B------:R-:W2:Y:S01]  /*4a430*/  LDL.LU R29, [R1+0x1b64] ;  /* 0x001b6400011d7983 */ /* 0x000ea20000300800 */
[----:B------:R-:W2:Y:S02]  /*4a440*/  LDL.LU R3, [R1+0x1b60] ;  /* 0x001b600001037983 */ /* 0x000ea40000300800 */
[----:B------:R-:W2:Y:S02]  /*4a450*/  LDL.LU R10, [R1+0x318] ;  /* 0x00031800010a7983 */ /* 0x000ea40000300800 */
[----:B------:R-:W2:Y:S02]  /*4a460*/  LDL.LU R11, [R1+0x31c] ;  /* 0x00031c00010b7983 */ /* 0x000ea40000300800 */
[----:B--2---:R0:W-:Y:S01]  /*4a470*/  STL.64 [R1+0x1b28], R10 ;  /* 0x001b280a01007387 */ /* 0x0041e20000100a00 */
[----:B------:R-:W-:Y:S03]  /*4a480*/  STL.64 [R1+0x1b20], R8 ;  /* 0x001b200801007387 */ /* 0x000fe60000100a00 */
[----:B0-----:R-:W2:Y:S01]  /*4a490*/  LDL.64 R10, [R1+0x48] ;  /* 0x00004800010a7983 */ /* 0x001ea20000100a00 */
[----:B---3--:R-:W-:Y:S03]  /*4a4a0*/  HMMA.16816.F32.BF16 R20, R20, R4, R16 ;  /* 0x000000041414723c */ /* 0x008fe60000041810 */
[----:B--2---:R-:W-:Y:S01]  /*4a4b0*/  STL.64 [R1+0x1b40], R10 ;  /* 0x001b400a01007387 */ /* 0x004fe20000100a00 */
[----:B------:R-:W-:Y:S02]  /*4a4c0*/  STL [R1+0x19d8], R0 ;  /* 0x0019d80001007387 */ /* 0x000fe40000100800 */
[----:B------:R-:W2:Y:S02]  /*4a4d0*/  LDL.LU.64 R18, [R1+0x1b58] ;  /* 0x001b580001127983 */ /* 0x000ea40000300a00 */
[----:B------:R-:W2:Y:S11]  /*4a4e0*/  LDL.LU.64 R16, [R1+0x1b50] ;  /* 0x001b500001107983 */ /* 0x000eb60000300a00 */
[----:B------:R-:W-:Y:S04]  /*4a4f0*/  @!UPT UIADD3 URZ, URZ, URZ, URZ ;  /* 0x0000003f3f3ff290 */ /* 0x000fe8000fffe03f */
[----:B------:R-:W-:Y:S01]  /*4a500*/  STL.64 [R1+0x70], R20 ;  /* 0x0000701401007387 */ /* 0x000fe20000100a00 */
[----:B------:R0:W-:Y:S03]  /*4a510*/  STL.64 [R1+0x78], R22 ;  /* 0x0000781601007387 */ /* 0x0001e60000100a00 */
[----:B0-----:R-:W3:Y:S01]  /*4a520*/  LDL.64 R22, [R1+0x28] ;  /* 0x0000280001167983 */ /* 0x001ee20000100a00 */
[----:B--2---:R-:W-:Y:S11]  /*4a530*/  HMMA.16816.F32.BF16 R12, R16, R26, R12 ;  /* 0x0000001a100c723c */ /* 0x004ff6000004180c */
[----:B------:R-:W-:Y:S11]  /*4a540*/  @!UPT UIADD3 URZ, URZ, URZ, URZ ;  /* 0x0000003f3f3ff290 */ /* 0x000ff6000fffe03f */
[----:B------:R-:W-:Y:S01]  /*4a550*/  @!UPT UIADD3 URZ, URZ, URZ, URZ ;  /* 0x0000003f3f3ff290 */ /* 0x000fe2000fffe03f */
[----:B------:R-:W-:Y:S01]  /*4a560*/  STL.64 [R1+0x750], R12 ;  /* 0x0007500c01007387 */ /* 0x000fe20000100a00 */
[----:B------:R0:W-:Y:S03]  /*4a570*/  STL.64 [R1+0x758], R14 ;  /* 0x0007580e01007387 */ /* 0x0001e60000100a00 */
[----:B0-----:R-:W2:Y:S01]  /*4a580*/  LDL.LU.64 R14, [R1+0x1b48] ;  /* 0x001b4800010e7983 */ /* 0x001ea20000300a00 */
[----:B------:R-:W-:Y:S02]  /*4a590*/  IMAD.MOV.U32 R8, RZ, RZ, R29 ;  /* 0x000000ffff087224 */ /* 0x000fe400078e001d */
[----:B------:R-:W-:Y:S02]  /*4a5a0*/  IMAD.MOV.U32 R9, RZ, RZ, R28 ;  /* 0x000000ffff097224 */ /* 0x000fe400078e001c */
[----:B------:R-:W-:Y:S02]  /*4a5b0*/  IMAD.MOV.U32 R10, RZ, RZ, R3 ;  /* 0x000000ffff0a7224 */ /* 0x000fe400078e0003 */
[----:B------:R-:W-:-:S02]  /*4a5c0*/  IMAD.MOV.U32 R11, RZ, RZ, R2 ;  /* 0x000000ffff0b7224 */ /* 0x000fc400078e0002 */
[----:B------:R-:W-:-:S05]  /*4a5d0*/  IMAD.MOV.U32 R2, RZ, RZ, R12 ;  /* 0x000000ffff027224 */ /* 0x000fca00078e000c */
[----:B------:R-:W-:Y:S01]  /*4a5e0*/  STL [R1+0x1688], R2 ;  /* 0x0016880201007387 */ /* 0x000fe20000100800 */
[----:B--2---:R-:W-:Y:S03]  /*4a5f0*/  HMMA.16816.F32.BF16 R12, R16, R14, R8 ;  /* 0x0000000e100c723c */ /* 0x004fe60000041808 */
[----:B------:R-:W2:Y:S11]  /*4a600*/  LDL.LU.64 R10, [R1+0x1b40] ;  /* 0x001b4000010a7983 */ /* 0x000eb60000300a00 */
[----:B------:R-:W-:Y:S09]  /*4a610*/  @!UPT UIADD3 URZ, URZ, URZ, URZ ;  /* 0x0000003f3f3ff290 */ /* 0x000ff2000fffe03f */
[----:B------:R-:W-:Y:S01]  /*4a620*/  STL.64 [R1+0x740], R12 ;  /* 0x0007400c01007387 */ /* 0x000fe20000100a00 */
[----:B------:R0:W-:Y:S02]  /*4a630*/  STL.64 [R1+0x748], R14 ;  /* 0x0007480e01007387 */ /* 0x0001e40000100a00 */
[----:B------:R-:W-:Y:S01]  /*4a640*/  IMAD.MOV.U32 R3, RZ, RZ, R12 ;  /* 0x000000ffff037224 */ /* 0x000fe200078e000c */
[----:B0-----:R-:W3:Y:S01]  /*4a650*/  LDL.LU.64 R14, [R1+0x1b38] ;  /* 0x001b3800010e7983 */ /* 0x001ee20000300a00 */
[----:B------:R-:W3:Y:S03]  /*4a660*/  LDL.LU.64 R12, [R1+0x1b30] ;  /* 0x001b3000010c7983 */ /* 0x000ee60000300a00 */
[----:B------:R0:W-:Y:S02]  /*4a670*/  STL [R1+0x168c], R3 ;  /* 0x00168c0301007387 */ /* 0x0001e40000100800 */
[----:B--2---:R-:W-:-:S02]  /*4a680*/  IMAD.MOV.U32 R4, RZ, RZ, R10 ;  /* 0x000000ffff047224 */ /* 0x004fc400078e000a */
[----:B0-----:R-:W-:Y:S01]  /*4a690*/  IMAD.MOV.U32 R3, RZ, RZ, R11 ;  /* 0x000000ffff037224 */ /* 0x001fe200078e000b */
[----:B---3--:R-:W-:Y:S01]  /*4a6a0*/  HMMA.16816.F32.BF16 R12, R16, R10, R12 ;  /* 0x0000000a100c723c */ /* 0x008fe2000004180c */
[----:B------:R-:W2:Y:S01]  /*4a6b0*/  LDL.LU.64 R10, [R1+0x1b28] ;  /* 0x001b2800010a7983 */ /* 0x000ea20000300a00 */
[----:B------:R-:W2:Y:S11]  /*4a6c0*/  LDL.LU.64 R8, [R1+0x1b20] ;  /* 0x001b200001087983 */ /* 0x000eb60000300a00 */
[----:B------:R-:W-:Y:S10]  /*4a6d0*/  @!UPT UIADD3 URZ, URZ, URZ, URZ ;  /* 0x0000003f3f3ff290 */ /* 0x000ff4000fffe03f */
[----:B------:R-:W-:Y:S01]  /*4a6e0*/  STL.64 [R1+0x730], R12 ;  /* 0x0007300c01007387 */ /* 0x000fe20000100a00 */
[----:B------:R0:W-:Y:S03]  /*4a6f0*/  STL.64 [R1+0x738], R14 ;  /* 0x0007380e01007387 */ /* 0x0001e60000100a00 */
[----:B0-----:R-:W2:Y:S01]  /*4a700*/  LDL.LU.64 R14, [R1+0x1b18] ;  /* 0x001b1800010e7983 */ /* 0x001ea20000300a00 */
[----:B------:R-:W-:-:S05]  /*4a710*/  IMAD.MOV.U32 R28, RZ, RZ, R12 ;  /* 0x000000ffff1c7224 */ /* 0x000fca00078e000c */
[----:B------:R-:W-:Y:S01]  /*4a720*/  STL [R1+0x1690], R28 ;  /* 0x0016901c01007387 */ /* 0x000fe20000100800 */
[C---:B--2---:R-:W-:Y:S03]  /*4a730*/  HMMA.16816.F32.BF16 R12, R16.reuse, R14, R8 ;  /* 0x0000000e100c723c */ /* 0x044fe60000041808 */
[----:B------:R-:W2:Y:S01]  /*4a740*/  LDL.LU.64 R10, [R1+0x1b10] ;  /* 0x001b1000010a7983 */ /* 0x000ea20000300a00 */
[----:B------:R-:W2:Y:S11]  /*4a750*/  LDL.LU.64 R8, [R1+0x1b08] ;  /* 0x001b080001087983 */ /* 0x000eb60000300a00 */
[----:B------:R-:W-:Y:S08]  /*4a760*/  @!UPT UIADD3 URZ, URZ, URZ, URZ ;  /* 0x0000003f3f3ff290 */ /* 0x000ff0000fffe03f */
[----:B------:R-:W-:Y:S01]  /*4a770*/  STL.64 [R1+0x720], R12 ;  /* 0x0007200c01007387 */ /* 0x000fe20000100a00 */
[----:B------:R0:W-:Y:S02]  /*4a780*/  STL.64 [R1+0x728], R14 ;  /* 0x0007280e01007387 */ /* 0x0001e40000100a00 */
[----:B------:R-:W-:Y:S01]  /*4a790*/  IMAD.MOV.U32 R29, RZ, RZ, R12 ;  /* 0x000000ffff1d7224 */ /* 0x000fe200078e000c */
[----:B0-----:R-:W3:Y:S01]  /*4a7a0*/  LDL.LU.64 R14, [R1+0x1b00] ;  /* 0x001b0000010e7983 */ /* 0x001ee20000300a00 */
[----:B------:R-:W3:Y:S03]  /*4a7b0*/  LDL.LU.64 R12, [R1+0x1af8] ;  /* 0x001af800010c7983 */ /* 0x000ee60000300a00 */
[----:B------:R-:W-:Y:S01]  /*4a7c0*/  STL [R1+0x1694], R29 ;  /* 0x0016941d01007387 */ /* 0x000fe20000100800 */
[----:B---3--:R-:W-:Y:S11]  /*4a7d0*/  HMMA.16816.F32.BF16 R12, R16, R22, R12 ;  /* 0x00000016100c723c */ /* 0x008ff6000004180c */
[----:B------:R-:W-:Y:S11]  /*4a7e0*/  @!UPT UIADD3 URZ, URZ, URZ, URZ ;  /* 0x0000003f3f3ff290 */ /* 0x000ff6000fffe03f */
[----:B------:R-:W-:Y:S01]  /*4a7f0*/  @!UPT UIADD3 URZ, URZ, URZ, URZ ;  /* 0x0000003f3f3ff290 */ /* 0x000fe2000fffe03f */
[----:B------:R-:W-:Y:S01]  /*4a800*/  STL.64 [R1+0x710], R12 ;  /* 0x0007100c01007387 */ /* 0x000fe20000100a00 */
[----:B------:R0:W-:Y:S03]  /*4a810*/  STL.64 [R1+0x718], R14 ;  /* 0x0007180e01007387 */ /* 0x0001e60000100a00 */
[----:B0-----:R-:W2:Y:S01]  /*4a820*/  LDL.LU.64 R14, [R1+0x1af0] ;  /* 0x001af000010e7983 */ /* 0x001ea20000300a00 */
[----:B------:R4:W-:Y:S02]  /*4a830*/  STL.64 [R1+0x1a90], R22 ;  /* 0x001a901601007387 */ /* 0x0009e40000100a00 */
[----:B------:R-:W3:Y:S02]  /*4a840*/  LDL.LU R20, [R1+0x240] ;  /* 0x0002400001147983 */ /* 0x000ee40000300800 */
[----:B------:R-:W3:Y:S02]  /*4a850*/  LDL.LU R21, [R1+0x244] ;  /* 0x0002440001157983 */ /* 0x000ee40000300800 */
[----:B----4-:R-:W-:-:S02]  /*4a860*/  IMAD.MOV.U32 R22, RZ, RZ, R6 ;  /* 0x000000ffff167224 */ /* 0x010fc400078e0006 */
[----:B------:R-:W-:Y:S01]  /*4a870*/  IMAD.MOV.U32 R23, RZ, RZ, R7 ;  /* 0x000000ffff177224 */ /* 0x000fe200078e0007 */
[----:B------:R-:W3:Y:S01]  /*4a880*/  LDL.LU R6, [R1+0x1aec] ;  /* 0x001aec0001067983 */ /* 0x000ee20000300800 */
[----:B------:R-:W3:Y:S01]  /*4a890*/  LDL.LU R7, [R1+0x1ae8] ;  /* 0x001ae80001077983 */ /* 0x000ee20000300800 */
        /* <DEDUP_REMOVED lines=9> */
[C---:B---3--:R-:W-:Y:S08]  /*4a930*/  HMMA.16816.F32.BF16 R20, R16.reuse, R6, R20 ;  /* 0x000000061014723c */ /* 0x048ff00000041814 */
[----:B--2---:R-:W-:Y:S07]  /*4a940*/  HMMA.16816.F32.BF16 R12, R16, R10, R12 ;  /* 0x0000000a100c723c */ /* 0x004fee000004180c */
[----:B------:R-:W-:-:S02]  /*4a950*/  IMAD.MOV.U32 R18, RZ, RZ, R4 ;  /* 0x000000ffff127224 */ /* 0x000fc400078e0004 */
[----:B------:R-:W-:Y:S11]  /*4a960*/  IMAD.MOV.U32 R19, RZ, RZ, R3 ;  /* 0x000000ffff137224 */ /* 0x000ff600078e0003 */
[----:B------:R-:W-:Y:S03]  /*4a970*/  @!UPT UIADD3 URZ, URZ, URZ, URZ ;  /* 0x0000003f3f3ff290 */ /* 0x000fe6000fffe03f */
[----:B------:R-:W-:Y:S01]  /*4a980*/  STL.64 [R1+0x6f0], R12 ;  /* 0x0006f00c01007387 */ /* 0x000fe20000100a00 */
[----:B------:R0:W-:Y:S03]  /*4a990*/  STL.64 [R1+0x6f8], R14 ;  /* 0x0006f80e01007387 */ /* 0x0001e60000100a00 */
[----:B0-----:R-:W2:Y:S01]  /*4a9a0*/  LDL.LU.64 R14, [R1+0x1ac8] ;  /* 0x001ac800010e7983 */ /* 0x001ea20000300a00 */
[----:B------:R-:W2:Y:S02]  /*4a9b0*/  LDL.LU.64 R12, [R1+0x1ac0] ;  /* 0x001ac000010c7983 */ /* 0x000ea40000300a00 */
[----:B------:R0:W-:Y:S02]  /*4a9c0*/  STL.64 [R1+0x1a70], R10 ;  /* 0x001a700a01007387 */ /* 0x0001e40000100a00 */
[----:B------:R-:W2:Y:S01]  /*4a9d0*/  LDL.LU R8, [R1+0x1b0] ;  /* 0x0001b00001087983 */ /* 0x000ea20000300800 */
[----:B------:R-:W2:Y:S04]  /*4a9e0*/  LDL.LU R9, [R1+0x1b4] ;  /* 0x0001b40001097983 */ /* 0x000ea80000300800 */
[----:B0-----:R-:W2:Y:S01]  /*4a9f0*/  LDL.LU R10, [R1+0x1b8] ;  /* 0x0001b800010a7983 */ /* 0x001ea20000300800 */
[----:B------:R-:W2:Y:S02]  /*4aa00*/  LDL.LU R11, [R1+0x1bc] ;  /* 0x0001bc00010b7983 */ /* 0x000ea40000300800 */
[----:B------:R-:W-:Y:S02]  /*4aa10*/  STL.64 [R1+0x6e0], R20 ;  /* 0x0006e01401007387 */ /* 0x000fe40000100a00 */
[----:B------:R-:W-:Y:S01]  /*4aa20*/  STL.64 [R1+0x6e8], R22 ;  /* 0x0006e81601007387 */ /* 0x000fe20000100a00 */
[----:B------:R0:W-:Y:S04]  /*4aa30*/  STL.64 [R1+0x1aa8], R18 ;  /* 0x001aa81201007387 */ /* 0x0001e80000100a00 */
[----:B0-----:R-:W3:Y:S01]  /*4aa40*/  LDL.64 R18, [R1+0x58] ;  /* 0x0000580001127983 */ /* 0x001ee20000100a00 */
[----:B------:R-:W4:Y:S02]  /*4aa50*/  LDL.LU R20, [R1+0x180] ;  /* 0x0001800001147983 */ /* 0x000f240000300800 */
[----:B------:R-:W4:Y:S02]  /*4aa60*/  LDL.LU R21, [R1+0x184] ;  /* 0x0001840001157983 */ /* 0x000f240000300800 */
[----:B------:R-:W2:Y:S01]  /*4aa70*/  LDL.LU R22, [R1+0x188] ;  /* 0x0001880001167983 */ /* 0x000ea20000300800 */
[----:B------:R-:W2:Y:S04]  /*4aa80*/  LDL.LU R23, [R1+0x18c] ;  /* 0x00018c0001177983 */ /* 0x000ea80000300800 */
        /* <DEDUP_REMOVED lines=13> */
[----:B------:R0:W-:Y:S01]  /*4ab60*/  STL.64 [R1+0x1a68], R6 ;  /* 0x001a680601007387 */ /* 0x0001e20000100a00 */
[----:B------:R-:W4:Y:S11]  /*4ab70*/  LDL.LU R4, [R1+0x150] ;  /* 0x0001500001047983 */ /* 0x000f360000300800 */
[----:B------:R-:W-:Y:S02]  /*4ab80*/  STL.64 [R1+0x550], R8 ;  /* 0x0005500801007387 */ /* 0x000fe40000100a00 */
[----:B------:R1:W-:Y:S01]  /*4ab90*/  STL.64 [R1+0x558], R10 ;  /* 0x0005580a01007387 */ /* 0x0003e20000100a00 */
[----:B------:R-:W4:Y:S04]  /*4aba0*/  LDL.LU R5, [R1+0x154] ;  /* 0x0001540001057983 */ /* 0x000f280000300800 */
[----:B0-----:R-:W4:Y:S01]  /*4abb0*/  LDL.LU R6, [R1+0x158] ;  /* 0x0001580001067983 */ /* 0x001f220000300800 */
[----:B------:R-:W4:Y:S02]  /*4abc0*/  LDL.LU R7, [R1+0x15c] ;  /* 0x00015c0001077983 */ /* 0x000f240000300800 */
[----:B-1----:R-:W-:-:S02]  /*4abd0*/  IMAD.MOV.U32 R10, RZ, RZ, R2 ;  /* 0x000000ffff0a7224 */ /* 0x002fc400078e0002 */
[----:B------:R-:W-:Y:S02]  /*4abe0*/  IMAD.MOV.U32 R11, RZ, RZ, R0 ;  /* 0x000000ffff0b7224 */ /* 0x000fe400078e0000 */
[----:B---3--:R-:W-:Y:S02]  /*4abf0*/  IMAD.MOV.U32 R2, RZ, RZ, R18 ;  /* 0x000000ffff027224 */ /* 0x008fe400078e0012 */
[----:B------:R-:W-:Y:S01]  /*4ac00*/  IMAD.MOV.U32 R0, RZ, RZ, R19 ;  /* 0x000000ffff007224 */ /* 0x000fe200078e0013 */
[C---:B--2---:R-:W-:Y:S01]  /*4ac10*/  HMMA.16816.F32.BF16 R20, R12.reuse, R18, R20 ;  /* 0x000000120c14723c */ /* 0x044fe20000041814 */
[----:B----4-:R-:W-:Y:S01]  /*4ac20*/  STL.64 [R1+0x1a80], R6 ;  /* 0x001a800601007387 */ /* 0x010fe20000100a00 */
[----:B------:R-:W-:Y:S02]  /*4ac30*/  STL.64 [R1+0x1a78], R4 ;  /* 0x001a780401007387 */ /* 0x000fe40000100a00 */
[----:B------:R0:W-:Y:S02]  /*4ac40*/  STL.64 [R1+0x1a88], R10 ;  /* 0x001a880a01007387 */ /* 0x0001e40000100a00 */
[----:B------:R-:W2:Y:S01]  /*4ac50*/  LDL.LU R8, [R1+0x170] ;  /* 0x0001700001087983 */ /* 0x000ea20000300800 */
[----:B------:R-:W2:Y:S04]  /*4ac60*/  LDL.LU R9, [R1+0x174] ;  /* 0x0001740001097983 */ /* 0x000ea80000300800 */
[----:B0-----:R-:W2:Y:S01]  /*4ac70*/  LDL.LU R10, [R1+0x178] ;  /* 0x00017800010a7983 */ /* 0x001ea20000300800 */
[----:B------:R-:W2:Y:S02]  /*4ac80*/  LDL.LU R11, [R1+0x17c] ;  /* 0x00017c00010b7983 */ /* 0x000ea40000300800 */
[----:B------:R-:W3:Y:S02]  /*4ac90*/  LDL.LU R4, [R1+0x160] ;  /* 0x0001600001047983 */ /* 0x000ee40000300800 */
[----:B------:R-:W3:Y:S01]  /*4aca0*/  LDL.LU R5, [R1+0x164] ;  /* 0x0001640001057983 */ /* 0x000ee20000300800 */
[----:B------:R-:W3:Y:S01]  /*4acb0*/  LDL.LU R6, [R1+0x168] ;  /* 0x0001680001067983 */ /* 0x000ee20000300800 */
[----:B------:R-:W3:Y:S02]  /*4acc0*/  LDL.LU R7, [R1+0x16c] ;  /* 0x00016c0001077983 */ /* 0x000ee40000300800 */
[----:B------:R-:W4:Y:S02]  /*4acd0*/  LDL.LU R24, [R1] ;  /* 0x0000000001187983 */ /* 0x000f240000300800 */
[----:B------:R-:W4:Y:S01]  /*4ace0*/  LDL.LU R25, [R1+0x4] ;  /* 0x0000040001197983 */ /* 0x000f220000300800 */
[----:B------:R-:W4:Y:S01]  /*4acf0*/  LDL.LU R26, [R1+0x8] ;  /* 0x00000800011a7983 */ /* 0x000f220000300800 */
[----:B------:R-:W4:Y:S02]  /*4ad00*/  LDL.LU R27, [R1+0xc] ;  /* 0x00000c00011b7983 */ /* 0x000f240000300800 */
[----:B------:R-:W-:Y:S02]  /*4ad10*/  STL.64 [R1+0x540], R20 ;  /* 0x0005401401007387 */ /* 0x000fe40000100a00 */
[----:B------:R0:W-:Y:S02]  /*4ad20*/  STL.64 [R1+0x548], R22 ;  /* 0x0005481601007387 */ /* 0x0001e40000100a00 */
[----:B0-----:R-:W2:Y:S01]  /*4ad30*/  LDL.LU.64 R22, [R1+0x1ab8] ;  /* 0x001ab80001167983 */ /* 0x001ea20000300a00 */
[----:B------:R-:W2:Y:S02]  /*4ad40*/  LDL.LU.64 R20, [R1+0x1ab0] ;  /* 0x001ab00001147983 */ /* 0x000ea40000300a00 */
[----:B------:R-:W2:Y:S02]  /*4ad50*/  LDL.LU.64 R18, [R1+0x1aa8] ;  /* 0x001aa80001127983 */ /* 0x000ea40000300a00 */
[C---:B--2---:R-:W-:Y:S01]  /*4ad60*/  HMMA.16816.F32.BF16 R16, R12.reuse, R18, R20 ;  /* 0x000000120c10723c */ /* 0x044fe20000041814 */
[----:B------:R-:W2:Y:S01]  /*4ad70*/  LDL.LU.64 R22, [R1+0x1aa0] ;  /* 0x001aa00001167983 */ /* 0x000ea20000300a00 */
[----:B------:R-:W2:Y:S11]  /*4ad80*/  LDL.LU.64 R20, [R1+0x1a98] ;  /* 0x001a980001147983 */ /* 0x000eb60000300a00 */
[----:B------:R-:W-:Y:S10]  /*4ad90*/  @!UPT UIADD3 URZ, URZ, URZ, URZ ;  /* 0x0000003f3f3ff290 */ /* 0x000ff4000fffe03f */
[----:B------:R-:W-:Y:S01]  /*4ada0*/  STL.64 [R1+0x530], R16 ;  /* 0x0005301001007387 */ /* 0x000fe20000100a00 */
[----:B------:R0:W-:Y:S03]  /*4adb0*/  STL.64 [R1+0x538], R18 ;  /* 0x0005381201007387 */ /* 0x0001e60000100a00 */
[----:B0-----:R-:W2:Y:S04]  /*4adc0*/  LDL R19, [R1+0x5ac] ;  /* 0x0005ac0001137983 */ /* 0x001ea80000100800 */
[----:B--2---:R0:W-:Y:S04]  /*4add0*/  STL [R1+0x1a18], R19 ;  /* 0x001a181301007387 */ /* 0x0041e80000100800 */
[----:B0-----:R-:W2:Y:S02]  /*4ade0*/  LDL.64 R18, [R1+0x38] ;  /* 0x0000380001127983 */ /* 0x001ea40000100a00 */
[C---:B--2---:R-:W-:Y:S11]  /*4adf0*/  HMMA.16816.F32.BF16 R20, R12.reuse, R18, R20 ;  /* 0x000000120c14723c */ /* 0x044ff60000041814 */
[----:B------:R-:W-:Y:S11]  /*4ae00*/  @!UPT UIADD3 URZ, URZ, URZ, URZ ;  /* 0x0000003f3f3ff290 */ /* 0x000ff6000fffe03f */
[----:B------:R-:W-:Y:S01]  /*4ae10*/  @!UPT UIADD3 URZ, URZ, URZ, URZ ;  /* 0x0000003f3f3ff290 */ /* 0x000fe2000fffe03f */
[----:B------:R-:W-:Y:S01]  /*4ae20*/  STL.64 [R1+0x520], R20 ;  /* 0x0005201401007387 */ /* 0x000fe20000100a00 */
[----:B------:R0:W-:Y:S03]  /*4ae30*/  STL.64 [R1+0x528], R22 ;  /* 0x0005281601007387 */ /* 0x0001e60000100a00 */
[----:B0-----:R-:W2:Y:S01]  /*4ae40*/  LDL.LU.64 R22, [R1+0x1a90] ;  /* 0x001a900001167983 */ /* 0x001ea20000300a00 */
[----:B------:R0:W-:Y:S02]  /*4ae50*/  STL.64 [R1+0x1a20], R18 ;  /* 0x001a201201007387 */ /* 0x0001e40000100a00 */
        /* <DEDUP_REMOVED lines=10> */
[C---:B------:R-:W-:Y:S01]  /*4af00*/  HMMA.16816.F32.BF16 R8, R12.reuse, R22, R8 ;  /* 0x000000160c08723c */ /* 0x040fe20000041808 */
[----:B--2---:R0:W-:Y:S01]  /*4af10*/  STL.64 [R1+0x1a50], R18 ;  /* 0x001a501201007387 */ /* 0x0041e20000100a00 */
[----:B------:R-:W-:Y:S03]  /*4af20*/  STL.64 [R1+0x1a48], R16 ;  /* 0x001a481001007387 */ /* 0x000fe60000100a00 */
[----:B0-----:R-:W2:Y:S11]  /*4af30*/  LDL.64 R18, [R1+0x68] ;  /* 0x0000680001127983 */ /* 0x001eb60000100a00 */
[----:B------:R-:W-:Y:S07]  /*4af40*/  @!UPT UIADD3 URZ, URZ, URZ, URZ ;  /* 0x0000003f3f3ff290 */ /* 0x000fee000fffe03f */
[----:B------:R-:W-:Y:S02]  /*4af50*/  STL.64 [R1+0x510], R8 ;  /* 0x0005100801007387 */ /* 0x000fe40000100a00 */
[----:B------:R0:W-:Y:S02]  /*4af60*/  STL.64 [R1+0x518], R10 ;  /* 0x0005180a01007387 */ /* 0x0001e40000100a00 */
[----:B0-----:R-:W3:Y:S01]  /*4af70*/  LDL.LU.64 R10, [R1+0x1a88] ;  /* 0x001a8800010a7983 */ /* 0x001ee20000300a00 */
[----:B------:R0:W-:Y:S02]  /*4af80*/  STL.64 [R1+0x1a10], R22 ;  /* 0x001a101601007387 */ /* 0x0001e40000100a00 */
[----:B------:R-:W2:Y:S02]  /*4af90*/  LDL.LU R20, [R1+0x130] ;  /* 0x0001300001147983 */ /* 0x000ea40000300800 */
[----:B------:R-:W2:Y:S01]  /*4afa0*/  LDL.LU R21, [R1+0x134] ;  /* 0x0001340001157983 */ /* 0x000ea20000300800 */
[----:B0-----:R-:W2:Y:S01]  /*4afb0*/  LDL.LU R22, [R1+0x138] ;  /* 0x0001380001167983 */ /* 0x001ea20000300800 */
[----:B------:R-:W2:Y:S01]  /*4afc0*/  LDL.LU R23, [R1+0x13c] ;  /* 0x00013c0001177983 */ /* 0x000ea20000300800 */
        /* <DEDUP_REMOVED lines=12> */
[----:B0-----:R-:W4:Y:S02]  /*4b090*/  LDL.LU.64 R6, [R1+0x1a68] ;  /* 0x001a680001067983 */ /* 0x001f240000300a00 */
[----:B----4-:R-:W-:Y:S02]  /*4b0a0*/  HMMA.16816.F32.BF16 R12, R12, R6, R24 ;  /* 0x000000060c0c723c */ /* 0x010fe40000041818 */
[----:B------:R-:W3:Y:S01]  /*4b0b0*/  LDL.LU.64 R26, [R1+0x1a60] ;  /* 0x001a6000011a7983 */ /* 0x000ee20000300a00 */
[----:B------:R-:W3:Y:S11]  /*4b0c0*/  LDL.LU.64 R24, [R1+0x1a58] ;  /* 0x001a580001187983 */ /* 0x000ef60000300a00 */
[----:B------:R-:W-:Y:S09]  /*4b0d0*/  @!UPT UIADD3 URZ, URZ, URZ, URZ ;  /* 0x0000003f3f3ff290 */ /* 0x000ff2000fffe03f */
[----:B------:R-:W-:Y:S01]  /*4b0e0*/  STL.64 [R1+0x4e0], R12 ;  /* 0x0004e00c01007387 */ /* 0x000fe20000100a00 */
[----:B------:R0:W-:Y:S02]  /*4b0f0*/  STL.64 [R1+0x4e8], R14 ;  /* 0x0004e80e01007387 */ /* 0x0001e40000100a00 */
[----:B0-----:R-:W-:Y:S02]  /*4b100*/  IMAD.MOV.U32 R15, RZ, RZ, R0 ;  /* 0x000000ffff0f7224 */ /* 0x001fe400078e0000 */
[----:B--2---:R-:W-:Y:S01]  /*4b110*/  IMAD.MOV.U32 R0, RZ, RZ, R19 ;  /* 0x000000ffff007224 */ /* 0x004fe200078e0013 */
[C---:B---3--:R-:W-:Y:S01]  /*4b120*/  HMMA.16816.F32.BF16 R20, R24.reuse, R18, R20 ;  /* 0x000000121814723c */ /* 0x048fe20000041814 */
[----:B------:R-:W2:Y:S01]  /*4b130*/  LDL.LU.64 R18, [R1+0x1a50] ;  /* 0x001a500001127983 */ /* 0x000ea20000300a00 */
[----:B------:R-:W2:Y:S11]  /*4b140*/  LDL.LU.64 R16, [R1+0x1a48] ;  /* 0x001a480001107983 */ /* 0x000eb60000300a00 */
[----:B------:R-:W-:Y:S10]  /*4b150*/  @!UPT UIADD3 URZ, URZ, URZ, URZ ;  /* 0x0000003f3f3ff290 */ /* 0x000ff4000fffe03f */
[----:B------:R0:W-:Y:S01]  /*4b160*/  STL.64 [R1+0x6b0], R20 ;  /* 0x0006b01401007387 */ /* 0x0001e20000100a00 */
[----:B------:R-:W-:Y:S02]  /*4b170*/  IMAD.MOV.U32 R4, RZ, RZ, R21 ;  /* 0x000000ffff047224 */ /* 0x000fe400078e0015 */
[----:B------:R-:W-:Y:S01]  /*4b180*/  STL.64 [R1+0x6b8], R22 ;  /* 0x0006b81601007387 */ /* 0x000fe20000100a00 */
[----:B0-----:R-:W3:Y:S01]  /*4b190*/  LDL R21, [R1+0x760] ;  /* 0x0007600001157983 */ /* 0x001ee20000100800 */
[----:B------:R-:W-:Y:S02]  /*4b1a0*/  IMAD.MOV.U32 R8, RZ, RZ, R20 ;  /* 0x000000ffff087224 */ /* 0x000fe400078e0014 */
[----:B------:R-:W-:Y:S01]  /*4b1b0*/  IMAD.MOV.U32 R14, RZ, RZ, R2 ;  /* 0x000000ffff0e7224 */ /* 0x000fe200078e0002 */
[----:B---3--:R0:W-:Y:S01]  /*4b1c0*/  STL [R1+0x1a1c], R21 ;  /* 0x001a1c1501007387 */ /* 0x0081e20000100800 */
[----:B------:R-:W3:Y:S03]  /*4b1d0*/  LDL.LU R20, [R1+0x100] ;  /* 0x0001000001147983 */ /* 0x000ee60000300800 */
[----:B0-----:R-:W3:Y:S01]  /*4b1e0*/  LDL.LU R21, [R1+0x104] ;  /* 0x0001040001157983 */ /* 0x001ee20000300800 */
[----:B------:R-:W4:Y:S02]  /*4b1f0*/  LDL.LU R22, [R1+0x108] ;  /* 0x0001080001167983 */ /* 0x000f240000300800 */
[----:B------:R-:W4:Y:S01]  /*4b200*/  LDL.LU R23, [R1+0x10c] ;  /* 0x00010c0001177983 */ /* 0x000f220000300800 */
[C---:B--2---:R-:W-:Y:S01]  /*4b210*/  HMMA.16816.F32.BF16 R12, R24.reuse, R14, R16 ;  /* 0x0000000e180c723c */ /* 0x044fe20000041810 */
[----:B----4-:R0:W-:Y:S01]  /*4b220*/  STL.64 [R1+0x1a30], R22 ;  /* 0x001a301601007387 */ /* 0x0101e20000100a00 */
[----:B---3--:R-:W-:Y:S03]  /*4b230*/  STL.64 [R1+0x1a28], R20 ;  /* 0x001a281401007387 */ /* 0x008fe60000100a00 */
[----:B0-----:R-:W2:Y:S01]  /*4b240*/  LDL.64 R22, [R1+0x48] ;  /* 0x0000480001167983 */ /* 0x001ea20000100a00 */
[----:B------:R-:W-:Y:S02]  /*4b250*/  STL [R1+0x169c], R8 ;  /* 0x00169c0801007387 */ /* 0x000fe40000100800 */
[----:B------:R-:W-:Y:S02]  /*4b260*/  STL [R1+0x1698], R4 ;  /* 0x0016980401007387 */ /* 0x000fe40000100800 */
[----:B------:R-:W2:Y:S01]  /*4b270*/  LDL.LU.64 R18, [R1+0x1a40] ;  /* 0x001a400001127983 */ /* 0x000ea20000300a00 */
[----:B------:R-:W2:Y:S11]  /*4b280*/  LDL.LU.64 R16, [R1+0x1a38] ;  /* 0x001a380001107983 */ /* 0x000eb60000300a00 */
[----:B------:R-:W-:Y:S01]  /*4b290*/  @!UPT UIADD3 URZ, URZ, URZ, URZ ;  /* 0x0000003f3f3ff290 */ /* 0x000fe2000fffe03f */
[----:B------:R0:W-:Y:S02]  /*4b2a0*/  STL.64 [R1+0x6a0], R12 ;  /* 0x0006a00c01007387 */ /* 0x0001e40000100a00 */
[----:B------:R1:W-:Y:S01]  /*4b2b0*/  STL.64 [R1+0x6a8], R14 ;  /* 0x0006a80e01007387 */ /* 0x0003e20000100a00 */
[----:B0-----:R-:W3:Y:S01]  /*4b2c0*/  LDL.LU R12, [R1+0x3f0] ;  /* 0x0003f000010c7983 */ /* 0x001ee20000300800 */
[----:B------:R-:W3:Y:S02]  /*4b2d0*/  LDL.LU R13, [R1+0x3f4] ;  /* 0x0003f400010d7983 */ /* 0x000ee40000300800 */
[----:B-1----:R-:W4:Y:S02]  /*4b2e0*/  LDL.LU R14, [R1+0x3f8] ;  /* 0x0003f800010e7983 */ /* 0x002f240000300800 */
[----:B------:R-:W4:Y:S01]  /*4b2f0*/  LDL.LU R15, [R1+0x3fc] ;  /* 0x0003fc00010f7983 */ /* 0x000f220000300800 */
[----:B--2---:R-:W-:Y:S01]  /*4b300*/  HMMA.16816.F32.BF16 R16, R24, R22, R16 ;  /* 0x000000161810723c */ /* 0x004fe20000041810 */
[----:B------:R-:W-:-:S02]  /*4b310*/  IMAD.MOV.U32 R8, RZ, RZ, R22 ;  /* 0x000000ffff087224 */ /* 0x000fc400078e0016 */
[----:B------:R-:W-:Y:S01]  /*4b320*/  IMAD.MOV.U32 R4, RZ, RZ, R23 ;  /* 0x000000ffff047224 */ /* 0x000fe200078e0017 */
[----:B----4-:R0:W-:Y:S01]  /*4b330*/  STL.64 [R1+0x19e8], R14 ;  /* 0x0019e80e01007387 */ /* 0x0101e20000100a00 */
[----:B---3--:R-:W-:Y:S03]  /*4b340*/  STL.64 [R1+0x19e0], R12 ;  /* 0x0019e00c01007387 */ /* 0x008fe60000100a00 */
[----:B0-----:R-:W2:Y:S01]  /*4b350*/  LDL.64 R14, [R1+0x18] ;  /* 0x00001800010e7983 */ /* 0x001ea20000100a00 */
[----:B------:R-:W3:Y:S02]  /*4b360*/  LDL.LU.64 R22, [R1+0x1a30] ;  /* 0x001a300001167983 */ /* 0x000ee40000300a00 */
[----:B------:R-:W3:Y:S11]  /*4b370*/  LDL.LU.64 R20, [R1+0x1a28] ;  /* 0x001a280001147983 */ /* 0x000ef60000300a00 */
[----:B------:R-:W-:Y:S01]  /*4b380*/  @!UPT UIADD3 URZ, URZ, URZ, URZ ;  /* 0x0000003f3f3ff290 */ /* 0x000fe2000fffe03f */
[----:B------:R-:W-:Y:S01]  /*4b390*/  STL.64 [R1+0x690], R16 ;  /* 0x0006901001007387 */ /* 0x000fe20000100a00 */
[----:B------:R0:W-:Y:S04]  /*4b3a0*/  STL.64 [R1+0x698], R18 ;  /* 0x0006981201007387 */ /* 0x0001e80000100a00 */
[----:B0-----:R-:W3:Y:S01]  /*4b3b0*/  LDL.LU.64 R18, [R1+0x1a20] ;  /* 0x001a200001127983 */ /* 0x001ee20000300a00 */
[----:B------:R-:W-:Y:S02]  /*4b3c0*/  IMAD.MOV.U32 R9, RZ, RZ, R16 ;  /* 0x000000ffff097224 */ /* 0x000fe400078e0010 */
[----:B------:R-:W-:-:S03]  /*4b3d0*/  IMAD.MOV.U32 R5, RZ, RZ, R17 ;  /* 0x000000ffff057224 */ /* 0x000fc600078e0011 */
[----:B------:R-:W-:Y:S02]  /*4b3e0*/  STL [R1+0x16a4], R9 ;  /* 0x0016a40901007387 */ /* 0x000fe40000100800 */
[----:B------:R-:W-:Y:S01]  /*4b3f0*/  STL [R1+0x16a0], R5 ;  /* 0x0016a00501007387 */ /* 0x000fe20000100800 */
[----:B---3--:R-:W-:Y:S11]  /*4b400*/  HMMA.16816.F32.BF16 R20, R24, R18, R20 ;  /* 0x000000121814723c */ /* 0x008ff60000041814 */
[----:B------:R-:W-:Y:S11]  /*4b410*/  @!UPT UIADD3 URZ, URZ, URZ, URZ ;  /* 0x0000003f3f3ff290 */ /* 0x000ff6000fffe03f */
[----:B------:R-:W-:Y:S01]  /*4b420*/  @!UPT UIADD3 URZ, URZ, URZ, URZ ;  /* 0x0000003f3f3ff290 */ /* 0x000fe2000fffe03f */
[----:B------:R0:W-:Y:S01]  /*4b430*/  STL.64 [R1+0x680], R20 ;  /* 0x0006801401007387 */ /* 0x0001e20000100a00 */
[----:B------:R-:W-:Y:S03]  /*4b440*/  STL.64 [R1+0x688], R22 ;  /* 0x0006881601007387 */ /* 0x000fe60000100a00 */
[----:B0-----:R-:W3:Y:S01]  /*4b450*/  LDL.LU R21, [R1+0x1a1c] ;  /* 0x001a1c0001157983 */ /* 0x001ee20000300800 */
[----:B------:R-:W-:Y:S02]  /*4b460*/  IMAD.MOV.U32 R5, RZ, RZ, R19 ;  /* 0x000000ffff057224 */ /* 0x000fe400078e0013 */
[----:B------:R-:W4:Y:S02]  /*4b470*/  LDL.LU R19, [R1+0x1a18] ;  /* 0x001a180001137983 */ /* 0x000f240000300800 */
[----:B------:R-:W-:Y:S02]  /*4b480*/  STL.64 [R1+0x1a08], R6 ;  /* 0x001a080601007387 */ /* 0x000fe40000100a00 */
[----:B------:R-:W-:Y:S01]  /*4b490*/  IMAD.MOV.U32 R9, RZ, RZ, R18 ;  /* 0x000000ffff097224 */ /* 0x000fe200078e0012 */
[----:B------:R0:W-:Y:S04]  /*4b4a0*/  STL.64 [R1+0x1a00], R4 ;  /* 0x001a000401007387 */ /* 0x0001e80000100a00 */
[----:B0-----:R-:W2:Y:S01]  /*4b4b0*/  LDL.LU R4, [R1+0x230] ;  /* 0x0002300001047983 */ /* 0x001ea20000300800 */
[----:B------:R-:W2:Y:S02]  /*4b4c0*/  LDL.LU R5, [R1+0x234] ;  /* 0x0002340001057983 */ /* 0x000ea40000300800 */
[----:B------:R-:W2:Y:S02]  /*4b4d0*/  LDL.LU R6, [R1+0x238] ;  /* 0x0002380001067983 */ /* 0x000ea40000300800 */
[----:B------:R-:W2:Y:S01]  /*4b4e0*/  LDL.LU R7, [R1+0x23c] ;  /* 0x00023c0001077983 */ /* 0x000ea20000300800 */
[----:B------:R-:W-:Y:S01]  /*4b4f0*/  STL.64 [R1+0x19f8], R10 ;  /* 0x0019f80a01007387 */ /* 0x000fe20000100a00 */
[----:B------:R0:W-:Y:S03]  /*4b500*/  STL.64 [R1+0x19f0], R8 ;  /* 0x0019f00801007387 */ /* 0x0001e60000100a00 */
[----:B0-----:R-:W2:Y:S01]  /*4b510*/  LDL.LU R8, [R1+0x2d0] ;  /* 0x0002d00001087983 */ /* 0x001ea20000300800 */
[----:B------:R-:W2:Y:S02]  /*4b520*/  LDL.LU R9, [R1+0x2d4] ;  /* 0x0002d40001097983 */ /* 0x000ea40000300800 */
[----:B------:R-:W2:Y:S02]  /*4b530*/  LDL.LU R10, [R1+0x2d8] ;  /* 0x0002d800010a7983 */ /* 0x000ea40000300800 */
[----:B------:R-:W2:Y:S01]  /*4b540*/  LDL.LU R11, [R1+0x2dc] ;  /* 0x0002dc00010b7983 */ /* 0x000ea20000300800 */
[----:B---3--:R-:W0:Y:S02]  /*4b550*/  LDSM.16.MT88.4 R20, [R21+0x27080] ;  /* 0x027080001514783b */ /* 0x008e240000004200 */
[----:B0-----:R-:W-:-:S02]  /*4b560*/  IMAD.MOV.U32 R13, RZ, RZ, R22 ;  /* 0x000000ffff0d7224 */ /* 0x001fc400078e0016 */
[----:B------:R-:W-:Y:S02]  /*4b570*/  IMAD.MOV.U32 R12, RZ, RZ, R23 ;  /* 0x000000ffff0c7224 */ /* 0x000fe400078e0017 */
[----:B------:R-:W3:Y:S01]  /*4b580*/  LDL.LU.64 R22, [R1+0x1a10] ;  /* 0x001a100001167983 */ /* 0x000ee20000300a00 */
[----:B------:R-:W-:Y:S02]  /*4b590*/  IMAD.MOV.U32 R17, RZ, RZ, R20 ;  /* 0x000000ffff117224 */ /* 0x000fe400078e0014 */
[----:B------:R-:W-:Y:S01]  /*4b5a0*/  IMAD.MOV.U32 R16, RZ, RZ, R21 ;  /* 0x000000ffff107224 */ /* 0x000fe200078e0015 */
[----:B--2---:R-:W-:Y:S01]  /*4b5b0*/  HMMA.16816.F32.BF16 R8, R24, R14, R8 ;  /* 0x0000000e1808723c */ /* 0x004fe20000041808 */
[----:B------:R-:W-:Y:S02]  /*4b5c0*/  IMAD.MOV.U32 R29, RZ, RZ, R14 ;  /* 0x000000ffff1d7224 */ /* 0x000fe400078e000e */
[----:B------:R-:W-:-:S05]  /*4b5d0*/  IMAD.MOV.U32 R28, RZ, RZ, R15 ;  /* 0x000000ffff1c7224 */ /* 0x000fca00078e000f */
[----:B---3--:R-:W-:Y:S01]  /*4b5e0*/  HMMA.16816.F32.BF16 R4, R24, R22, R4 ;  /* 0x000000161804723c */ /* 0x008fe20000041804 */
[----:B------:R-:W-:Y:S02]  /*4b5f0*/  IMAD.MOV.U32 R3, RZ, RZ, R22 ;  /* 0x000000ffff037224 */ /* 0x000fe400078e0016 */
[----:B------:R-:W-:Y:S02]  /*4b600*/  IMAD.MOV.U32 R2, RZ, RZ, R23 ;  /* 0x000000ffff027224 */ /* 0x000fe400078e0017 */
[----:B----4-:R-:W0:Y:S11]  /*4b610*/  LDSM.16.MT88.4 R20, [R19+0x27000] ;  /* 0x027000001314783b */ /* 0x010e360000004200 */
[----:B------:R-:W-:Y:S07]  /*4b620*/  @!UPT UIADD3 URZ, URZ, URZ, URZ ;  /* 0x0000003f3f3ff290 */ /* 0x000fee000fffe03f */
[----:B------:R-:W-:Y:S01]  /*4b630*/  STL.64 [R1+0x670], R4 ;  /* 0x0006700401007387 */ /* 0x000fe20000100a00 */
[----:B------:R1:W-:Y:S03]  /*4b640*/  STL.64 [R1+0x678], R6 ;  /* 0x0006780601007387 */ /* 0x0003e60000100a00 */
[----:B-1----:R-:W2:Y:S01]  /*4b650*/  LDL.LU.64 R6, [R1+0x1a08] ;  /* 0x001a080001067983 */ /* 0x002ea20000300a00 */
[----:B------:R-:W3:Y:S03]  /*4b660*/  LDL.LU.64 R4, [R1+0x1a00] ;  /* 0x001a000001047983 */ /* 0x000ee60000300a00 */
[----:B0-----:R0:W-:Y:S01]  /*4b670*/  STL.64 [R1+0x1968], R22 ;  /* 0x0019681601007387 */ /* 0x0011e20000100a00 */
[----:B------:R1:W-:Y:S02]  /*4b680*/  STL.64 [R1+0x1960], R20 ;  /* 0x0019601401007387 */ /* 0x0003e40000100a00 */
[----:B0-----:R-:W-:-:S02]  /*4b690*/  IMAD.MOV.U32 R22, RZ, RZ, R13 ;  /* 0x000000ffff167224 */ /* 0x001fc400078e000d */
[----:B-1----:R-:W-:Y:S02]  /*4b6a0*/  IMAD.MOV.U32 R20, RZ, RZ, R17 ;  /* 0x000000ffff147224 */ /* 0x002fe400078e0011 */
[----:B------:R-:W-:Y:S02]  /*4b6b0*/  IMAD.MOV.U32 R21, RZ, RZ, R16 ;  /* 0x000000ffff157224 */ /* 0x000fe400078e0010 */
[----:B------:R-:W-:Y:S01]  /*4b6c0*/  IMAD.MOV.U32 R23, RZ, RZ, R12 ;  /* 0x000000ffff177224 */ /* 0x000fe200078e000c */
[----:B------:R-:W0:Y:S04]  /*4b6d0*/  LDSM.16.MT88.4 R16, [R19+0x27080] ;  /* 0x027080001310783b */ /* 0x000e280000004200 */
[----:B------:R-:W-:Y:S01]  /*4b6e0*/  STL.64 [R1+0x19d0], R22 ;  /* 0x0019d01601007387 */ /* 0x000fe20000100a00 */
[----:B------:R1:W-:Y:S03]  /*4b6f0*/  STL.64 [R1+0x19c8], R20 ;  /* 0x0019c81401007387 */ /* 0x0003e60000100a00 */
[----:B-1----:R-:W2:Y:S01]  /*4b700*/  LDL.LU R20, [R1+0x3e0] ;  /* 0x0003e00001147983 */ /* 0x002ea20000300800 */
[----:B------:R-:W2:Y:S02]  /*4b710*/  LDL.LU R21, [R1+0x3e4] ;  /* 0x0003e40001157983 */ /* 0x000ea40000300800 */
[----:B------:R-:W2:Y:S02]  /*4b720*/  LDL.LU R22, [R1+0x3e8] ;  /* 0x0003e80001167983 */ /* 0x000ea40000300800 */
[----:B------:R-:W2:Y:S01]  /*4b730*/  LDL.LU R23, [R1+0x3ec] ;  /* 0x0003ec0001177983 */ /* 0x000ea20000300800 */
[----:B------:R-:W-:Y:S01]  /*4b740*/  STL.64 [R1+0x660], R8 ;  /* 0x0006600801007387 */ /* 0x000fe20000100a00 */
[----:B------:R1:W-:Y:S03]  /*4b750*/  STL.64 [R1+0x668], R10 ;  /* 0x0006680a01007387 */ /* 0x0003e60000100a00 */
[----:B-1----:R-:W4:Y:S01]  /*4b760*/  LDL.LU.64 R10, [R1+0x19f8] ;  /* 0x0019f800010a7983 */ /* 0x002f220000300a00 */
[----:B------:R-:W2:Y:S02]  /*4b770*/  LDL.LU.64 R8, [R1+0x19f0] ;  /* 0x0019f00001087983 */ /* 0x000ea40000300a00 */
[----:B------:R-:W4:Y:S02]  /*4b780*/  LDL.LU.64 R14, [R1+0x19e8] ;  /* 0x0019e800010e7983 */ /* 0x000f240000300a00 */
[----:B------:R-:W4:Y:S01]  /*4b790*/  LDL.LU.64 R12, [R1+0x19e0] ;  /* 0x0019e000010c7983 */ /* 0x000f220000300a00 */
[----:B0-----:R0:W-:Y:S04]  /*4b7a0*/  STL.64 [R1+0x18d8], R18 ;  /* 0x0018d81201007387 */ /* 0x0011e80000100a00 */
[----:B0-----:R-:W2:Y:S01]  /*4b7b0*/  LDL R19, [R1+0x5a8] ;  /* 0x0005a80001137983 */ /* 0x001ea20000100800 */
[----:B------:R-:W-:Y:S01]  /*4b7c0*/  STL.64 [R1+0x18d0], R16 ;  /* 0x0018d01001007387 */ /* 0x000fe20000100a00 */
[C---:B----4-:R-:W-:Y:S02]  /*4b7d0*/  HMMA.16816.F32.BF16 R12, R24.reuse, R10, R12 ;  /* 0x0000000a180c723c */ /* 0x050fe4000004180c */
[----:B------:R-:W-:Y:S11]  /*4b7e0*/  STL.64 [R1+0x1980], R10 ;  /* 0x0019800a01007387 */ /* 0x000ff60000100a00 */
[----:B------:R-:W-:Y:S10]  /*4b7f0*/  @!UPT UIADD3 URZ, URZ, URZ, URZ ;  /* 0x0000003f3f3ff290 */ /* 0x000ff4000fffe03f */
[----:B------:R-:W-:Y:S01]  /*4b800*/  STL.64 [R1+0x6d0], R12 ;  /* 0x0006d00c01007387 */ /* 0x000fe20000100a00 */
[----:B------:R-:W-:Y:S02]  /*4b810*/  STL.64 [R1+0x6d8], R14 ;  /* 0x0006d80e01007387 */ /* 0x000fe40000100a00 */
[----:B--2---:R-:W0:Y:S01]  /*4b820*/  LDSM.16.MT88.4 R12, [R19+0x27000] ;  /* 0x02700000130c783b */ /* 0x004e220000004200 */
[----:B------:R-:W-:Y:S01]  /*4b830*/  HMMA.16816.F32.BF16 R24, R24, R6, R20 ;  /* 0x000000061818723c */ /* 0x000fe20000041814 */
[----:B0-----:R0:W-:Y:S02]  /*4b840*/  STL.64 [R1+0x1898], R14 ;  /* 0x0018980e01007387 */ /* 0x0011e40000100a00 */
[----:B------:R-:W-:Y:S02]  /*4b850*/  STL.64 [R1+0x1890], R12 ;  /* 0x0018900c01007387 */ /* 0x000fe40000100a00 */
[----:B0-----:R-:W2:Y:S01]  /*4b860*/  LDL R14, [R1+0x68] ;  /* 0x00006800010e7983 */ /* 0x001ea20000100800 */
[----:B------:R-:W-:-:S02]  /*4b870*/  IMAD.MOV.U32 R15, RZ, RZ, R0 ;  /* 0x000000ffff0f7224 */ /* 0x000fc400078e0000 */
[----:B------:R-:W4:Y:S02]  /*4b880*/  LDL.LU R0, [R1+0x19d8] ;  /* 0x0019d80001007983 */ /* 0x000f240000300800 */
[----:B------:R-:W2:Y:S01]  /*4b890*/  LDL.LU.64 R22, [R1+0x19d0] ;  /* 0x0019d00001167983 */ /* 0x000ea20000300a00 */
[----:B------:R-:W2:Y:S01]  /*4b8a0*/  LDL.LU.64 R20, [R1+0x19c8] ;  /* 0x0019c80001147983 */ /* 0x000ea20000300a00 */
[----:B------:R-:W-:Y:S11]  /*4b8b0*/  STL.64 [R1+0x1978], R6 ;  /* 0x0019780601007387 */ /* 0x000ff60000100a00 */
[----:B------:R-:W-:Y:S02]  /*4b8c0*/  STL.64 [R1+0x6c0], R24 ;  /* 0x0006c01801007387 */ /* 0x000fe40000100a00 */
[----:B------:R-:W-:Y:S02]  /*4b8d0*/  STL.64 [R1+0x6c8], R26 ;  /* 0x0006c81a01007387 */ /* 0x000fe40000100a00 */
[----:B------:R-:W0:Y:S04]  /*4b8e0*/  LDSM.16.MT88.4 R24, [R19+0x27080] ;  /* 0x027080001318783b */ /* 0x000e280000004200 */
[----:B0-----:R0:W-:Y:S01]  /*4b8f0*/  STL.64 [R1+0x1808], R26 ;  /* 0x0018081a01007387 */ /* 0x0011e20000100a00 */
[----:B------:R-:W-:Y:S02]  /*4b900*/  STL.64 [R1+0x1800], R24 ;  /* 0x0018001801007387 */ /* 0x000fe40000100a00 */
[----:B0-----:R-:W-:-:S02]  /*4b910*/  IMAD.MOV.U32 R26, RZ, RZ, R9 ;  /* 0x000000ffff1a7224 */ /* 0x001fc400078e0009 */
[----:B---3--:R-:W-:-:S05]  /*4b920*/  IMAD.MOV.U32 R27, RZ, RZ, R5 ;  /* 0x000000ffff1b7224 */ /* 0x008fca00078e0005 */
[----:B------:R0:W-:Y:S02]  /*4b930*/  STL.64 [R1+0x1998], R26 ;  /* 0x0019981a01007387 */ /* 0x0001e40000100a00 */
[----:B0-----:R-:W-:Y:S02]  /*4b940*/  IMAD.MOV.U32 R26, RZ, RZ, R8 ;  /* 0x000000ffff1a7224 */ /* 0x001fe400078e0008 */
[----:B------:R-:W-:-:S05]  /*4b950*/  IMAD.MOV.U32 R27, RZ, RZ, R4 ;  /* 0x000000ffff1b7224 */ /* 0x000fca00078e0004 */
[----:B------:R-:W-:Y:S01]  /*4b960*/  STL.64 [R1+0x19b0], R26 ;  /* 0x0019b01a01007387 */ /* 0x000fe20000100a00 */
[----:B------:R-:W3:Y:S02]  /*4b970*/  LDL.LU R16, [R1+0x2c0] ;  /* 0x0002c00001107983 */ /* 0x000ee40000300800 */
[----:B------:R-:W3:Y:S02]  /*4b980*/  LDL.LU R17, [R1+0x2c4] ;  /* 0x0002c40001117983 */ /* 0x000ee40000300800 */
[----:B------:R-:W2:Y:S01]  /*4b990*/  LDL.LU R18, [R1+0x2c8] ;  /* 0x0002c80001127983 */ /* 0x000ea20000300800 */
[----:B------:R-:W2:Y:S01]  /*4b9a0*/  LDL.LU R19, [R1+0x2cc] ;  /* 0x0002cc0001137983 */ /* 0x000ea20000300800 */
[----:B------:R-:W2:Y:S02]  /*4b9b0*/  LDL.LU R4, [R1+0x460] ;  /* 0x0004600001047983 */ /* 0x000ea40000300800 */
[----:B------:R-:W2:Y:S02]  /*4b9c0*/  LDL.LU R5, [R1+0x464] ;  /* 0x0004640001057983 */ /* 0x000ea40000300800 */
[----:B------:R-:W2:Y:S01]  /*4b9d0*/  LDL.LU R6, [R1+0x468] ;  /* 0x0004680001067983 */ /* 0x000ea20000300800 */
[----:B------:R-:W2:Y:S04]  /*4b9e0*/  LDL.LU R7, [R1+0x46c] ;  /* 0x00046c0001077983 */ /* 0x000ea80000300800 */
[----:B--2---:R-:W-:Y:S01]  /*4b9f0*/  STL.64 [R1+0x19c0], R6 ;  /* 0x0019c00601007387 */ /* 0x004fe20000100a00 */
[----:B------:R0:W-:Y:S03]  /*4ba00*/  STL.64 [R1+0x19b8], R4 ;  /* 0x0019b80401007387 */ /* 0x0001e60000100a00 */
[----:B0-----:R-:W2:Y:S01]  /*4ba10*/  LDL.LU R4, [R1+0x470] ;  /* 0x0004700001047983 */ /* 0x001ea20000300800 */
[----:B------:R-:W2:Y:S02]  /*4ba20*/  LDL.LU R5, [R1+0x474] ;  /* 0x0004740001057983 */ /* 0x000ea40000300800 */
[----:B------:R-:W2:Y:S02]  /*4ba30*/  LDL.LU R6, [R1+0x478] ;  /* 0x0004780001067983 */ /* 0x000ea40000300800 */
[----:B------:R-:W2:Y:S01]  /*4ba40*/  LDL.LU R7, [R1+0x47c] ;  /* 0x00047c0001077983 */ /* 0x000ea20000300800 */
[----:B------:R-:W2:Y:S01]  /*4ba50*/  LDL.64 R26, [R1+0x58] ;  /* 0x00005800011a7983 */ /* 0x000ea20000100a00 */
        /* <DEDUP_REMOVED lines=13> */
[----:B0-----:R-:W2:Y:S01]  /*4bb30*/  LDL.LU R8, [R1+0x450] ;  /* 0x0004500001087983 */ /* 0x001ea20000300800 */
[----:B------:R-:W2:Y:S02]  /*4bb40*/  LDL.LU R9, [R1+0x454] ;  /* 0x0004540001097983 */ /* 0x000ea40000300800 */
[----:B------:R-:W2:Y:S02]  /*4bb50*/  LDL.LU R10, [R1+0x458] ;  /* 0x00045800010a7983 */ /* 0x000ea40000300800 */
[----:B------:R-:W2:Y:S01]  /*4bb60*/  LDL.LU R11, [R1+0x45c] ;  /* 0x00045c00010b7983 */ /* 0x000ea20000300800 */
[----:B------:R-:W-:Y:S01]  /*4bb70*/  STL.64 [R1+0x18e8], R18 ;  /* 0x0018e81201007387 */ /* 0x000fe20000100a00 */
[----:B---3--:R0:W-:Y:S03]  /*4bb80*/  STL.64 [R1+0x18e0], R16 ;  /* 0x0018e01001007387 */ /* 0x0081e60000100a00 */
[----:B0-----:R-:W3:Y:S01]  /*4bb90*/  LDL.LU R16, [R1+0x370] ;  /* 0x0003700001107983 */ /* 0x001ee20000300800 */
[----:B------:R-:W3:Y:S02]  /*4bba0*/  LDL.LU R17, [R1+0x374] ;  /* 0x0003740001117983 */ /* 0x000ee40000300800 */
[----:B------:R-:W2:Y:S02]  /*4bbb0*/  LDL.LU R18, [R1+0x378] ;  /* 0x0003780001127983 */ /* 0x000ea40000300800 */
[----:B------:R-:W2:Y:S02]  /*4bbc0*/  LDL.LU R19, [R1+0x37c] ;  /* 0x00037c0001137983 */ /* 0x000ea40000300800 */
[----:B--2---:R-:W-:Y:S01]  /*4bbd0*/  STL.64 [R1+0x18f8], R18 ;  /* 0x0018f81201007387 */ /* 0x004fe20000100a00 */
[----:B---3--:R-:W-:Y:S02]  /*4bbe0*/  STL.64 [R1+0x18f0], R16 ;  /* 0x0018f01001007387 */ /* 0x008fe40000100a00 */
[----:B------:R-:W-:Y:S02]  /*4bbf0*/  STL.64 [R1+0x4d0], R4 ;  /* 0x0004d00401007387 */ /* 0x000fe40000100a00 */
[----:B------:R0:W-:Y:S02]  /*4bc00*/  STL.64 [R1+0x4d8], R6 ;  /* 0x0004d80601007387 */ /* 0x0001e40000100a00 */
[----:B0-----:R-:W2:Y:S01]  /*4bc10*/  LDL.LU.64 R6, [R1+0x19c0] ;  /* 0x0019c00001067983 */ /* 0x001ea20000300a00 */
[----:B------:R-:W2:Y:S02]  /*4bc20*/  LDL.LU.64 R4, [R1+0x19b8] ;  /* 0x0019b80001047983 */ /* 0x000ea40000300a00 */
[----:B------:R0:W-:Y:S02]  /*4bc30*/  STL.64 [R1+0x1970], R14 ;  /* 0x0019700e01007387 */ /* 0x0001e40000100a00 */
[----:B------:R-:W3:Y:S01]  /*4bc40*/  LDL.LU R12, [R1+0x420] ;  /* 0x00042000010c7983 */ /* 0x000ee20000300800 */
[----:B------:R-:W3:Y:S04]  /*4bc50*/  LDL.LU R13, [R1+0x424] ;  /* 0x00042400010d7983 */ /* 0x000ee80000300800 */
[----:B0-----:R-:W3:Y:S01]  /*4bc60*/  LDL.LU R14, [R1+0x428] ;  /* 0x00042800010e7983 */ /* 0x001ee20000300800 */
[----:B------:R-:W3:Y:S01]  /*4bc70*/  LDL.LU R15, [R1+0x42c] ;  /* 0x00042c00010f7983 */ /* 0x000ee20000300800 */
[C---:B--2---:R-:W-:Y:S11]  /*4bc80*/  HMMA.16816.F32.BF16 R4, R20.reuse, R26, R4 ;  /* 0x0000001a1404723c */ /* 0x044ff60000041804 */
[----:B------:R-:W-:Y:S11]  /*4bc90*/  @!UPT UIADD3 URZ, URZ, URZ, URZ ;  /* 0x0000003f3f3ff290 */ /* 0x000ff6000fffe03f */
[----:B------:R-:W-:Y:S01]  /*4bca0*/  @!UPT UIADD3 URZ, URZ, URZ, URZ ;  /* 0x0000003f3f3ff290 */ /* 0x000fe2000fffe03f */
[----:B------:R0:W-:Y:S01]  /*4bcb0*/  STL.64 [R1+0x400], R4 ;  /* 0x0004000401007387 */ /* 0x0001e20000100a00 */
[----:B------:R-:W-:Y:S02]  /*4bcc0*/  STL.64 [R1+0x408], R6 ;  /* 0x0004080601007387 */ /* 0x000fe40000100a00 */
[----:B0-----:R-:W-:Y:S02]  /*4bcd0*/  IMAD.MOV.U32 R5, RZ, RZ, R26 ;  /* 0x000000ffff057224 */ /* 0x001fe400078e001a */
[----:B------:R-:W-:Y:S02]  /*4bce0*/  IMAD.MOV.U32 R4, RZ, RZ, R27 ;  /* 0x000000ffff047224 */ /* 0x000fe400078e001b */
[----:B------:R-:W2:Y:S02]  /*4bcf0*/  LDL.LU.64 R26, [R1+0x19b0] ;  /* 0x0019b000011a7983 */ /* 0x000ea40000300a00 */
[C---:B--2---:R-:W-:Y:S02]  /*4bd00*/  HMMA.16816.F32.BF16 R24, R20.reuse, R26, R8 ;  /* 0x0000001a1418723c */ /* 0x044fe40000041808 */
[----:B------:R-:W2:Y:S01]  /*4bd10*/  LDL.LU.64 R10, [R1+0x19a8] ;  /* 0x0019a800010a7983 */ /* 0x000ea20000300a00 */
[----:B------:R-:W2:Y:S11]  /*4bd20*/  LDL.LU.64 R8, [R1+0x19a0] ;  /* 0x0019a00001087983 */ /* 0x000eb60000300a00 */
[----:B------:R-:W-:Y:S09]  /*4bd30*/  @!UPT UIADD3 URZ, URZ, URZ, URZ ;  /* 0x0000003f3f3ff290 */ /* 0x000ff2000fffe03f */
[----:B------:R-:W-:Y:S01]  /*4bd40*/  STL.64 [R1+0x3f0], R24 ;  /* 0x0003f01801007387 */ /* 0x000fe20000100a00 */
[----:B------:R0:W-:Y:S03]  /*4bd50*/  STL.64 [R1+0x3f8], R26 ;  /* 0x0003f81a01007387 */ /* 0x0001e60000100a00 */
[----:B0-----:R-:W2:Y:S02]  /*4bd60*/  LDL.LU.64 R26, [R1+0x1998] ;  /* 0x00199800011a7983 */ /* 0x001ea40000300a00 */
        /* <DEDUP_REMOVED lines=8> */
[----:B0-----:R-:W2:Y:S01]  /*4bdf0*/  LDL.64 R26, [R1+0x48] ;  /* 0x00004800011a7983 */ /* 0x001ea20000100a00 */
[----:B------:R-:W-:-:S02]  /*4be00*/  IMAD.MOV.U32 R18, RZ, RZ, R29 ;  /* 0x000000ffff127224 */ /* 0x000fc400078e001d */
[----:B------:R-:W-:-:S07]  /*4be10*/  IMAD.MOV.U32 R19, RZ, RZ, R28 ;  /* 0x000000ffff137224 */ /* 0x000fce00078e001c */
[----:B---3--:R-:W-:Y:S01]  /*4be20*/  HMMA.16816.F32.BF16 R12, R20, R18, R12 ;  /* 0x00000012140c723c */ /* 0x008fe2000004180c */
[----:B--2---:R0:W-:Y:S02]  /*4be30*/  STL.64 [R1+0x1940], R26 ;  /* 0x0019401a01007387 */ /* 0x0041e40000100a00 */
[----:B0-----:R-:W-:Y:S02]  /*4be40*/  IMAD.MOV.U32 R26, RZ, RZ, R5 ;  /* 0x000000ffff1a7224 */ /* 0x001fe400078e0005 */
[----:B------:R-:W-:Y:S02]  /*4be50*/  IMAD.MOV.U32 R27, RZ, RZ, R4 ;  /* 0x000000ffff1b7224 */ /* 0x000fe400078e0004 */
[----:B------:R-:W2:Y:S01]  /*4be60*/  LDL.LU R4, [R1+0x410] ;  /* 0x0004100001047983 */ /* 0x000ea20000300800 */
[----:B------:R-:W2:Y:S02]  /*4be70*/  LDL.LU R5, [R1+0x414] ;  /* 0x0004140001057983 */ /* 0x000ea40000300800 */
[----:B------:R-:W2:Y:S02]  /*4be80*/  LDL.LU R6, [R1+0x418] ;  /* 0x0004180001067983 */ /* 0x000ea40000300800 */
[----:B------:R-:W2:Y:S01]  /*4be90*/  LDL.LU R7, [R1+0x41c] ;  /* 0x00041c0001077983 */ /* 0x000ea20000300800 */
[----:B------:R0:W-:Y:S02]  /*4bea0*/  STL.64 [R1+0x1958], R26 ;  /* 0x0019581a01007387 */ /* 0x0001e40000100a00 */
[----:B0-----:R-:W-:-:S02]  /*4beb0*/  IMAD.MOV.U32 R26, RZ, RZ, R3 ;  /* 0x000000ffff1a7224 */ /* 0x001fc400078e0003 */
[----:B------:R-:W-:-:S07]  /*4bec0*/  IMAD.MOV.U32 R27, RZ, RZ, R2 ;  /* 0x000000ffff1b7224 */ /* 0x000fce00078e0002 */
[C---:B------:R-:W-:Y:S01]  /*4bed0*/  HMMA.16816.F32.BF16 R24, R20.reuse, R26, R8 ;  /* 0x0000001a1418723c */ /* 0x040fe20000041808 */
[----:B------:R-:W2:Y:S11]  /*4bee0*/  LDL.LU.64 R10, [R1+0x1980] ;  /* 0x00198000010a7983 */ /* 0x000eb60000300a00 */
[----:B------:R-:W-:Y:S11]  /*4bef0*/  @!UPT UIADD3 URZ, URZ, URZ, URZ ;  /* 0x0000003f3f3ff290 */ /* 0x000ff6000fffe03f */
[----:B------:R0:W-:Y:S01]  /*4bf00*/  STL.64 [R1+0x350], R24 ;  /* 0x0003501801007387 */ /* 0x0001e20000100a00 */
[----:B------:R1:W-:Y:S03]  /*4bf10*/  STL.64 [R1+0x358], R26 ;  /* 0x0003581a01007387 */ /* 0x0003e60000100a00 */
[----:B0-----:R-:W3:Y:S01]  /*4bf20*/  LDL.LU R24, [R1+0x3d0] ;  /* 0x0003d00001187983 */ /* 0x001ee20000300800 */
[----:B------:R0:W-:Y:S02]  /*4bf30*/  STL.64 [R1+0x340], R12 ;  /* 0x0003400c01007387 */ /* 0x0001e40000100a00 */
[----:B------:R4:W-:Y:S02]  /*4bf40*/  STL.64 [R1+0x348], R14 ;  /* 0x0003480e01007387 */ /* 0x0009e40000100a00 */
[----:B------:R-:W3:Y:S01]  /*4bf50*/  LDL.LU R25, [R1+0x3d4] ;  /* 0x0003d40001197983 */ /* 0x000ee20000300800 */
[----:B-1----:R-:W3:Y:S01]  /*4bf60*/  LDL.LU R26, [R1+0x3d8] ;  /* 0x0003d800011a7983 */ /* 0x002ee20000300800 */
[----:B------:R-:W3:Y:S03]  /*4bf70*/  LDL.LU R27, [R1+0x3dc] ;  /* 0x0003dc00011b7983 */ /* 0x000ee60000300800 */
[----:B0-----:R-:W2:Y:S01]  /*4bf80*/  LDL.LU R12, [R1+0x360] ;  /* 0x00036000010c7983 */ /* 0x001ea20000300800 */
[----:B------:R-:W2:Y:S02]  /*4bf90*/  LDL.LU R13, [R1+0x364] ;  /* 0x00036400010d7983 */ /* 0x000ea40000300800 */
[----:B----4-:R-:W4:Y:S02]  /*4bfa0*/  LDL.LU R14, [R1+0x368] ;  /* 0x00036800010e7983 */ /* 0x010f240000300800 */
[----:B------:R-:W4:Y:S01]  /*4bfb0*/  LDL.LU R15, [R1+0x36c] ;  /* 0x00036c00010f7983 */ /* 0x000f220000300800 */
[----:B------:R0:W-:Y:S04]  /*4bfc0*/  STL.64 [R1+0x1908], R18 ;  /* 0x0019081201007387 */ /* 0x0001e80000100a00 */
[----:B0-----:R-:W2:Y:S04]  /*4bfd0*/  LDL.64 R18, [R1+0x28] ;  /* 0x0000280001127983 */ /* 0x001ea80000100a00 */
[----:B--2---:R0:W-:Y:S01]  /*4bfe0*/  STL.64 [R1+0x1920], R18 ;  /* 0x0019201201007387 */ /* 0x0041e20000100a00 */
[----:B------:R-:W2:Y:S02]  /*4bff0*/  LDL.LU R16, [R1+0x3a0] ;  /* 0x0003a00001107983 */ /* 0x000ea40000300800 */
[----:B------:R-:W2:Y:S01]  /*4c000*/  LDL.LU R17, [R1+0x3a4] ;  /* 0x0003a40001117983 */ /* 0x000ea20000300800 */
[----:B0-----:R-:W2:Y:S01]  /*4c010*/  LDL.LU R18, [R1+0x3a8] ;  /* 0x0003a80001127983 */ /* 0x001ea20000300800 */
[----:B------:R-:W2:Y:S01]  /*4c020*/  LDL.LU R19, [R1+0x3ac] ;  /* 0x0003ac0001137983 */ /* 0x000ea20000300800 */
[C---:B------:R-:W-:Y:S02]  /*4c030*/  HMMA.16816.F32.BF16 R4, R20.reuse, R10, R4 ;  /* 0x0000000a1404723c */ /* 0x040fe40000041804 */
        /* <DEDUP_REMOVED lines=14> */
[----:B0-----:R-:W4:Y:S01]  /*4c120*/  LDL.LU.64 R6, [R1+0x1978] ;  /* 0x0019780001067983 */ /* 0x001f220000300a00 */
[----:B------:R0:W-:Y:S02]  /*4c130*/  STL.64 [R1+0x1900], R10 ;  /* 0x0019000a01007387 */ /* 0x0001e40000100a00 */
[----:B------:R-:W2:Y:S02]  /*4c140*/  LDL.LU R8, [R1+0x380] ;  /* 0x0003800001087983 */ /* 0x000ea40000300800 */
[----:B------:R-:W2:Y:S01]  /*4c150*/  LDL.LU R9, [R1+0x384] ;  /* 0x0003840001097983 */ /* 0x000ea20000300800 */
[----:B0-----:R-:W2:Y:S01]  /*4c160*/  LDL.LU R10, [R1+0x388] ;  /* 0x00038800010a7983 */ /* 0x001ea20000300800 */
[----:B------:R-:W2:Y:S01]  /*4c170*/  LDL.LU R11, [R1+0x38c] ;  /* 0x00038c00010b7983 */ /* 0x000ea20000300800 */
[----:B----4-:R-:W-:Y:S02]  /*4c180*/  HMMA.16816.F32.BF16 R20, R20, R6, R12 ;  /* 0x000000061414723c */ /* 0x010fe4000004180c */
[----:B--2---:R-:W-:Y:S01]  /*4c190*/  STL.64 [R1+0x1918], R10 ;  /* 0x0019180a01007387 */ /* 0x004fe20000100a00 */
[----:B------:R0:W-:Y:S03]  /*4c1a0*/  STL.64 [R1+0x1910], R8 ;  /* 0x0019100801007387 */ /* 0x0001e60000100a00 */
[----:B0-----:R-:W2:Y:S01]  /*4c1b0*/  LDL.LU R8, [R1+0x390] ;  /* 0x0003900001087983 */ /* 0x001ea20000300800 */
[----:B------:R-:W2:Y:S02]  /*4c1c0*/  LDL.LU R9, [R1+0x394] ;  /* 0x0003940001097983 */ /* 0x000ea40000300800 */
[----:B------:R-:W2:Y:S02]  /*4c1d0*/  LDL.LU R10, [R1+0x398] ;  /* 0x00039800010a7983 */ /* 0x000ea40000300800 */
[----:B------:R-:W2:Y:S01]  /*4c1e0*/  LDL.LU R11, [R1+0x39c] ;  /* 0x00039c00010b7983 */ /* 0x000ea20000300800 */
[----:B------:R-:W3:Y:S11]  /*4c1f0*/  LDL.LU.64 R14, [R1+0x1970] ;  /* 0x00197000010e7983 */ /* 0x000ef60000300a00 */
[----:B------:R-:W-:Y:S02]  /*4c200*/  STL.64 [R1+0x320], R20 ;  /* 0x0003201401007387 */ /* 0x000fe40000100a00 */
[----:B------:R0:W-:Y:S02]  /*4c210*/  STL.64 [R1+0x328], R22 ;  /* 0x0003281601007387 */ /* 0x0001e40000100a00 */
[----:B0-----:R-:W3:Y:S01]  /*4c220*/  LDL.LU.64 R22, [R1+0x1968] ;  /* 0x0019680001167983 */ /* 0x001ee20000300a00 */
[----:B------:R-:W3:Y:S02]  /*4c230*/  LDL.LU.64 R20, [R1+0x1960] ;  /* 0x0019600001147983 */ /* 0x000ee40000300a00 */
        /* <DEDUP_REMOVED lines=22> */
[----:B---3--:R-:W-:Y:S11]  /*4c3a0*/  HMMA.16816.F32.BF16 R16, R20, R26, R16 ;  /* 0x0000001a1410723c */ /* 0x008ff60000041810 */
[----:B------:R-:W-:Y:S11]  /*4c3b0*/  @!UPT UIADD3 URZ, URZ, URZ, URZ ;  /* 0x0000003f3f3ff290 */ /* 0x000ff6000fffe03f */
[----:B------:R-:W-:Y:S01]  /*4c3c0*/  @!UPT UIADD3 URZ, URZ, URZ, URZ ;  /* 0x0000003f3f3ff290 */ /* 0x000fe2000fffe03f */
[----:B------:R-:W-:Y:S01]  /*4c3d0*/  STL.64 [R1+0x360], R16 ;  /* 0x0003601001007387 */ /* 0x000fe20000100a00 */
[----:B------:R0:W-:Y:S03]  /*4c3e0*/  STL.64 [R1+0x368], R18 ;  /* 0x0003681201007387 */ /* 0x0001e60000100a00 */
[----:B0-----:R-:W2:Y:S01]  /*4c3f0*/  LDL.LU.64 R18, [R1+0x1920] ;  /* 0x0019200001127983 */ /* 0x001ea20000300a00 */
[----:B------:R0:W-:Y:S02]  /*4c400*/  STL.64 [R1+0x18b0], R26 ;  /* 0x0018b01a01007387 */ /* 0x0001e40000100a00 */
[----:B0-----:R-:W-:Y:S02]  /*4c410*/  IMAD.MOV.U32 R26, RZ, RZ, R3 ;  /* 0x000000ffff1a7224 */ /* 0x001fe400078e0003 */
[----:B------:R-:W-:-:S05]  /*4c420*/  IMAD.MOV.U32 R27, RZ, RZ, R2 ;  /* 0x000000ffff1b7224 */ /* 0x000fca00078e0002 */
[----:B------:R0:W-:Y:S01]  /*4c430*/  STL.64 [R1+0x18c8], R26 ;  /* 0x0018c81a01007387 */ /* 0x0001e20000100a00 */
[----:B------:R-:W3:Y:S02]  /*4c440*/  LDL.LU R24, [R1+0x2a0] ;  /* 0x0002a00001187983 */ /* 0x000ee40000300800 */
[----:B------:R-:W3:Y:S01]  /*4c450*/  LDL.LU R25, [R1+0x2a4] ;  /* 0x0002a40001197983 */ /* 0x000ee20000300800 */
[----:B0-----:R-:W3:Y:S01]  /*4c460*/  LDL.LU R26, [R1+0x2a8] ;  /* 0x0002a800011a7983 */ /* 0x001ee20000300800 */
        /* <DEDUP_REMOVED lines=20> */
[----:B------:R-:W-:Y:S01]  /*4c5b0*/  STL.64 [R1+0x600], R16 ;  /* 0x0006001001007387 */ /* 0x000fe20000100a00 */
[----:B------:R0:W-:Y:S03]  /*4c5c0*/  STL.64 [R1+0x608], R18 ;  /* 0x0006081201007387 */ /* 0x0001e60000100a00 */
[----:B0-----:R-:W2:Y:S01]  /*4c5d0*/  LDL.LU.64 R18, [R1+0x18e8] ;  /* 0x0018e80001127983 */ /* 0x001ea20000300a00 */
[----:B------:R-:W2:Y:S02]  /*4c5e0*/  LDL.LU.64 R16, [R1+0x18e0] ;  /* 0x0018e00001107983 */ /* 0x000ea40000300a00 */
[----:B------:R0:W-:Y:S02]  /*4c5f0*/  STL.64 [R1+0x18a8], R10 ;  /* 0x0018a80a01007387 */ /* 0x0001e40000100a00 */
[----:B------:R-:W4:Y:S01]  /*4c600*/  LDL.LU R8, [R1+0x2b0] ;  /* 0x0002b00001087983 */ /* 0x000f220000300800 */
[----:B------:R-:W4:Y:S04]  /*4c610*/  LDL.LU R9, [R1+0x2b4] ;  /* 0x0002b40001097983 */ /* 0x000f280000300800 */
[----:B0-----:R-:W4:Y:S01]  /*4c620*/  LDL.LU R10, [R1+0x2b8] ;  /* 0x0002b800010a7983 */ /* 0x001f220000300800 */
[----:B------:R-:W4:Y:S01]  /*4c630*/  LDL.LU R11, [R1+0x2bc] ;  /* 0x0002bc00010b7983 */ /* 0x000f220000300800 */
[----:B--2---:R-:W-:Y:S02]  /*4c640*/  HMMA.16816.F32.BF16 R20, R20, R6, R16 ;  /* 0x000000061414723c */ /* 0x004fe40000041810 */
[----:B------:R-:W4:Y:S01]  /*4c650*/  LDL.LU.64 R18, [R1+0x18d8] ;  /* 0x0018d80001127983 */ /* 0x000f220000300a00 */
[----:B------:R-:W4:Y:S02]  /*4c660*/  LDL.LU.64 R16, [R1+0x18d0] ;  /* 0x0018d00001107983 */ /* 0x000f240000300a00 */
[----:B------:R0:W-:Y:S02]  /*4c670*/  STL.64 [R1+0x18a0], R6 ;  /* 0x0018a00601007387 */ /* 0x0001e40000100a00 */
[----:B------:R-:W2:Y:S11]  /*4c680*/  LDL.LU R4, [R1+0x280] ;  /* 0x0002800001047983 */ /* 0x000eb60000300800 */
[----:B------:R-:W-:Y:S05]  /*4c690*/  @!UPT UIADD3 URZ, URZ, URZ, URZ ;  /* 0x0000003f3f3ff290 */ /* 0x000fea000fffe03f */
[----:B------:R1:W-:Y:S01]  /*4c6a0*/  STL.64 [R1+0x5f0], R20 ;  /* 0x0005f01401007387 */ /* 0x0003e20000100a00 */
[----:B------:R-:W-:Y:S02]  /*4c6b0*/  STL.64 [R1+0x5f8], R22 ;  /* 0x0005f81601007387 */ /* 0x000fe40000100a00 */
[----:B------:R-:W2:Y:S02]  /*4c6c0*/  LDL.LU R5, [R1+0x284] ;  /* 0x0002840001057983 */ /* 0x000ea40000300800 */
[----:B0-----:R-:W2:Y:S01]  /*4c6d0*/  LDL.LU R6, [R1+0x288] ;  /* 0x0002880001067983 */ /* 0x001ea20000300800 */
[----:B------:R-:W2:Y:S01]  /*4c6e0*/  LDL.LU R7, [R1+0x28c] ;  /* 0x00028c0001077983 */ /* 0x000ea20000300800 */
[C---:B----4-:R-:W-:Y:S03]  /*4c6f0*/  HMMA.16816.F32.BF16 R8, R16.reuse, R14, R8 ;  /* 0x0000000e1008723c */ /* 0x050fe60000041808 */
[----:B--2---:R-:W-:Y:S01]  /*4c700*/  STL.64 [R1+0x18c0], R6 ;  /* 0x0018c00601007387 */ /* 0x004fe20000100a00 */
[----:B------:R0:W-:Y:S11]  /*4c710*/  STL.64 [R1+0x18b8], R4 ;  /* 0x0018b80401007387 */ /* 0x0001f60000100a00 */
[----:B------:R-:W-:Y:S09]  /*4c720*/  @!UPT UIADD3 URZ, URZ, URZ, URZ ;  /* 0x0000003f3f3ff290 */ /* 0x000ff2000fffe03f */
[----:B-1----:R-:W-:Y:S01]  /*4c730*/  IMAD.MOV.U32 R20, RZ, RZ, R8 ;  /* 0x000000ffff147224 */ /* 0x002fe200078e0008 */
[----:B0-----:R-:W2:Y:S01]  /*4c740*/  LDL.LU R4, [R1+0x290] ;  /* 0x0002900001047983 */ /* 0x001ea20000300800 */
[----:B------:R-:W2:Y:S02]  /*4c750*/  LDL.LU R5, [R1+0x294] ;  /* 0x0002940001057983 */ /* 0x000ea40000300800 */
[----:B------:R-:W2:Y:S02]  /*4c760*/  LDL.LU R6, [R1+0x298] ;  /* 0x0002980001067983 */ /* 0x000ea40000300800 */
[----:B------:R-:W2:Y:S01]  /*4c770*/  LDL.LU R7, [R1+0x29c] ;  /* 0x00029c0001077983 */ /* 0x000ea20000300800 */
[----:B------:R0:W-:Y:S01]  /*4c780*/  STL.64 [R1+0x4b0], R8 ;  /* 0x0004b00801007387 */ /* 0x0001e20000100a00 */
[----:B------:R1:W-:Y:S02]  /*4c790*/  STL.64 [R1+0x4b8], R10 ;  /* 0x0004b80a01007387 */ /* 0x0003e40000100a00 */
[----:B------:R-:W4:Y:S02]  /*4c7a0*/  LDL.LU R12, [R1+0x260] ;  /* 0x00026000010c7983 */ /* 0x000f240000300800 */
[----:B------:R-:W4:Y:S01]  /*4c7b0*/  LDL.LU R13, [R1+0x264] ;  /* 0x00026400010d7983 */ /* 0x000f220000300800 */
[----:B------:R-:W4:Y:S01]  /*4c7c0*/  LDL.LU R14, [R1+0x268] ;  /* 0x00026800010e7983 */ /* 0x000f220000300800 */
[----:B------:R-:W4:Y:S03]  /*4c7d0*/  LDL.LU R15, [R1+0x26c] ;  /* 0x00026c00010f7983 */ /* 0x000f260000300800 */
[----:B0-----:R-:W2:Y:S01]  /*4c7e0*/  LDL.LU R8, [R1+0x270] ;  /* 0x0002700001087983 */ /* 0x001ea20000300800 */
[----:B------:R-:W2:Y:S02]  /*4c7f0*/  LDL.LU R9, [R1+0x274] ;  /* 0x0002740001097983 */ /* 0x000ea40000300800 */
[----:B-1----:R-:W2:Y:S02]  /*4c800*/  LDL.LU R10, [R1+0x278] ;  /* 0x00027800010a7983 */ /* 0x002ea40000300800 */
[----:B------:R-:W2:Y:S01]  /*4c810*/  LDL.LU R11, [R1+0x27c] ;  /* 0x00027c00010b7983 */ /* 0x000ea20000300800 */
[----:B------:R-:W-:Y:S01]  /*4c820*/  STL [R1+0x16a8], R20 ;  /* 0x0016a81401007387 */ /* 0x000fe20000100800 */
[----:B------:R-:W3:Y:S02]  /*4c830*/  LDL.LU.64 R22, [R1+0x58] ;  /* 0x0000580001167983 */ /* 0x000ee40000300a00 */
[----:B---3--:R-:W-:Y:S11]  /*4c840*/  HMMA.16816.F32.BF16 R24, R16, R22, R24 ;  /* 0x000000161018723c */ /* 0x008ff60000041818 */
[----:B------:R-:W-:Y:S11]  /*4c850*/  @!UPT UIADD3 URZ, URZ, URZ, URZ ;  /* 0x0000003f3f3ff290 */ /* 0x000ff6000fffe03f */
[----:B------:R-:W-:Y:S01]  /*4c860*/  @!UPT UIADD3 URZ, URZ, URZ, URZ ;  /* 0x0000003f3f3ff290 */ /* 0x000fe2000fffe03f */
[----:B------:R-:W-:Y:S01]  /*4c870*/  STL.64 [R1+0x4a0], R24 ;  /* 0x0004a01801007387 */ /* 0x000fe20000100a00 */
[----:B------:R0:W-:Y:S03]  /*4c880*/  STL.64 [R1+0x4a8], R26 ;  /* 0x0004a81a01007387 */ /* 0x0001e60000100a00 */
[----:B0-----:R-:W2:Y:S01]  /*4c890*/  LDL.LU.64 R26, [R1+0x18c8] ;  /* 0x0018c800011a7983 */ /* 0x001ea20000300a00 */
[----:B------:R-:W-:-:S05]  /*4c8a0*/  IMAD.MOV.U32 R21, RZ, RZ, R24 ;  /* 0x000000ffff157224 */ /* 0x000fca00078e0018 */
[----:B------:R-:W-:Y:S01]  /*4c8b0*/  STL [R1+0x16ac], R21 ;  /* 0x0016ac1501007387 */ /* 0x000fe20000100800 */
[----:B--2---:R-:W-:Y:S03]  /*4c8c0*/  HMMA.16816.F32.BF16 R24, R16, R26, R4 ;  /* 0x0000001a1018723c */ /* 0x004fe60000041804 */
[----:B------:R-:W2:Y:S01]  /*4c8d0*/  LDL.LU.64 R6, [R1+0x18c0] ;  /* 0x0018c00001067983 */ /* 0x000ea20000300a00 */
[----:B------:R-:W2:Y:S11]  /*4c8e0*/  LDL.LU.64 R4, [R1+0x18b8] ;  /* 0x0018b80001047983 */ /* 0x000eb60000300a00 */
[----:B------:R-:W-:Y:S08]  /*4c8f0*/  @!UPT UIADD3 URZ, URZ, URZ, URZ ;  /* 0x0000003f3f3ff290 */ /* 0x000ff0000fffe03f */
[----:B------:R-:W-:Y:S01]  /*4c900*/  STL.64 [R1+0x240], R24 ;  /* 0x0002401801007387 */ /* 0x000fe20000100a00 */
[----:B------:R0:W-:Y:S03]  /*4c910*/  STL.64 [R1+0x248], R26 ;  /* 0x0002481a01007387 */ /* 0x0001e60000100a00 */
[----:B0-----:R-:W2:Y:S01]  /*4c920*/  LDL.LU.64 R26, [R1+0x18b0] ;  /* 0x0018b000011a7983 */ /* 0x001ea20000300a00 */
[----:B------:R-:W-:Y:S02]  /*4c930*/  IMAD.MOV.U32 R28, RZ, RZ, R22 ;  /* 0x000000ffff1c7224 */ /* 0x000fe400078e0016 */
[----:B------:R-:W-:-:S05]  /*4c940*/  IMAD.MOV.U32 R22, RZ, RZ, R24 ;  /* 0x000000ffff167224 */ /* 0x000fca00078e0018 */
[----:B------:R-:W-:Y:S01]  /*4c950*/  STL [R1+0x16b0], R22 ;  /* 0x0016b01601007387 */ /* 0x000fe20000100800 */
[----:B--2---:R-:W-:Y:S11]  /*4c960*/  HMMA.16816.F32.BF16 R4, R16, R26, R4 ;  /* 0x0000001a1004723c */ /* 0x004ff60000041804 */
[----:B------:R-:W-:Y:S11]  /*4c970*/  @!UPT UIADD3 URZ, URZ, URZ, URZ ;  /* 0x0000003f3f3ff290 */ /* 0x000ff6000fffe03f */
[----:B------:R-:W-:Y:S01]  /*4c980*/  @!UPT UIADD3 URZ, URZ, URZ, URZ ;  /* 0x0000003f3f3ff290 */ /* 0x000fe2000fffe03f */
[----:B------:R-:W-:Y:S01]  /*4c990*/  STL.64 [R1+0x230], R4 ;  /* 0x0002300401007387 */ /* 0x000fe20000100a00 */
[----:B------:R-:W-:Y:S02]  /*4c9a0*/  STL.64 [R1+0x238], R6 ;  /* 0x0002380601007387 */ /* 0x000fe40000100a00 */
[----:B------:R-:W2:Y:S02]  /*4c9b0*/  LDL.LU R24, [R1+0xf0] ;  /* 0x0000f00001187983 */ /* 0x000ea40000300800 */
[----:B------:R-:W2:Y:S01]  /*4c9c0*/  LDL.LU R25, [R1+0xf4] ;  /* 0x0000f40001197983 */ /* 0x000ea20000300800 */
[----:B------:R-:W3:Y:S01]  /*4c9d0*/  LDL.LU R26, [R1+0xf8] ;  /* 0x0000f800011a7983 */ /* 0x000ee20000300800 */
[----:B------:R-:W3:Y:S02]  /*4c9e0*/  LDL.LU R27, [R1+0xfc] ;  /* 0x0000fc00011b7983 */ /* 0x000ee40000300800 */
[----:B------:R-:W-:Y:S01]  /*4c9f0*/  IMAD.MOV.U32 R20, RZ, RZ, R23 ;  /* 0x000000ffff147224 */ /* 0x000fe200078e0017 */
[----:B---3--:R-:W-:Y:S01]  /*4ca00*/  STL.64 [R1+0x1818], R26 ;  /* 0x0018181a01007387 */ /* 0x008fe20000100a00 */
[----:B--2---:R0:W-:Y:S03]  /*4ca10*/  STL.64 [R1+0x1810], R24 ;  /* 0x0018101801007387 */ /* 0x0041e60000100a00 */
[----:B0-----:R-:W2:Y:S01]  /*4ca20*/  LDL.LU R24, [R1+0x1c0] ;  /* 0x0001c00001187983 */ /* 0x001ea20000300800 */
[----:B------:R-:W2:Y:S02]  /*4ca30*/  LDL.LU R25, [R1+0x1c4] ;  /* 0x0001c40001197983 */ /* 0x000ea40000300800 */
[----:B------:R-:W3:Y:S02]  /*4ca40*/  LDL.LU R26, [R1+0x1c8] ;  /* 0x0001c800011a7983 */ /* 0x000ee40000300800 */
[----:B------:R-:W3:Y:S02]  /*4ca50*/  LDL.LU R27, [R1+0x1cc] ;  /* 0x0001cc00011b7983 */ /* 0x000ee40000300800 */
[----:B------:R-:W-:-:S02]  /*4ca60*/  IMAD.MOV.U32 R23, RZ, RZ, R4 ;  /* 0x000000ffff177224 */ /* 0x000fc400078e0004 */
[----:B------:R-:W4:Y:S01]  /*4ca70*/  LDL.LU R4, [R1+0x250] ;  /* 0x0002500001047983 */ /* 0x000f220000300800 */
[----:B------:R-:W4:Y:S02]  /*4ca80*/  LDL.LU R5, [R1+0x254] ;  /* 0x0002540001057983 */ /* 0x000f240000300800 */
[----:B------:R-:W4:Y:S02]  /*4ca90*/  LDL.LU R6, [R1+0x258] ;  /* 0x0002580001067983 */ /* 0x000f240000300800 */
[----:B------:R-:W4:Y:S02]  /*4caa0*/  LDL.LU R7, [R1+0x25c] ;  /* 0x00025c0001077983 */ /* 0x000f240000300800 */
[----:B------:R-:W-:Y:S01]  /*4cab0*/  IMAD.MOV.U32 R22, RZ, RZ, R28 ;  /* 0x000000ffff167224 */ /* 0x000fe200078e001c */
[----:B---3--:R0:W-:Y:S01]  /*4cac0*/  STL.64 [R1+0x1828], R26 ;  /* 0x0018281a01007387 */ /* 0x0081e20000100a00 */
[----:B--2---:R-:W-:Y:S03]  /*4cad0*/  STL.64 [R1+0x1820], R24 ;  /* 0x0018201801007387 */ /* 0x004fe60000100a00 */
[----:B0-----:R-:W4:Y:S01]  /*4cae0*/  LDL.LU.64 R26, [R1+0x18] ;  /* 0x00001800011a7983 */ /* 0x001f220000300a00 */
[----:B------:R0:W-:Y:S02]  /*4caf0*/  STL [R1+0x16b4], R23 ;  /* 0x0016b41701007387 */ /* 0x0001e40000100800 */
[----:B0-----:R-:W-:-:S05]  /*4cb00*/  IMAD.MOV.U32 R23, RZ, RZ, R20 ;  /* 0x000000ffff177224 */ /* 0x001fca00078e0014 */
[----:B------:R0:W-:Y:S02]  /*4cb10*/  STL.64 [R1+0x1878], R22 ;  /* 0x0018781601007387 */ /* 0x0001e40000100a00 */
[----:B0-----:R-:W-:Y:S02]  /*4cb20*/  IMAD.MOV.U32 R22, RZ, RZ, R3 ;  /* 0x000000ffff167224 */ /* 0x001fe400078e0003 */
[----:B------:R-:W-:-:S07]  /*4cb30*/  IMAD.MOV.U32 R23, RZ, RZ, R2 ;  /* 0x000000ffff177224 */ /* 0x000fce00078e0002 */
[C---:B------:R-:W-:Y:S01]  /*4cb40*/  HMMA.16816.F32.BF16 R20, R16.reuse, R22, R8 ;  /* 0x000000161014723c */ /* 0x040fe20000041808 */
[----:B------:R-:W2:Y:S11]  /*4cb50*/  LDL.LU.64 R10, [R1+0x18a8] ;  /* 0x0018a800010a7983 */ /* 0x000eb60000300a00 */
[----:B------:R-:W-:Y:S11]  /*4cb60*/  @!UPT UIADD3 URZ, URZ, URZ, URZ ;  /* 0x0000003f3f3ff290 */ /* 0x000ff6000fffe03f */
[----:B------:R-:W-:Y:S01]  /*4cb70*/  STL.64 [R1+0x1b0], R20 ;  /* 0x0001b01401007387 */ /* 0x000fe20000100a00 */
[----:B------:R4:W-:Y:S02]  /*4cb80*/  STL.64 [R1+0x1b8], R22 ;  /* 0x0001b81601007387 */ /* 0x0009e40000100a00 */
[C---:B----4-:R-:W-:Y:S01]  /*4cb90*/  HMMA.16816.F32.BF16 R20, R16.reuse, R26, R12 ;  /* 0x0000001a1014723c */ /* 0x050fe2000004180c */
[----:B------:R-:W3:Y:S11]  /*4cba0*/  LDL.LU R12, [R1+0x140] ;  /* 0x00014000010c7983 */ /* 0x000ef60000300800 */
[----:B------:R-:W-:Y:S11]  /*4cbb0*/  @!UPT UIADD3 URZ, URZ, URZ, URZ ;  /* 0x0000003f3f3ff290 */ /* 0x000ff6000fffe03f */
[----:B------:R-:W-:Y:S01]  /*4cbc0*/  STL.64 [R1+0x1a0], R20 ;  /* 0x0001a01401007387 */ /* 0x000fe20000100a00 */
[----:B------:R0:W-:Y:S02]  /*4cbd0*/  STL.64 [R1+0x1a8], R22 ;  /* 0x0001a81601007387 */ /* 0x0001e40000100a00 */
[----:B------:R-:W3:Y:S02]  /*4cbe0*/  LDL.LU R13, [R1+0x144] ;  /* 0x00014400010d7983 */ /* 0x000ee40000300800 */
[----:B------:R-:W3:Y:S01]  /*4cbf0*/  LDL.LU R14, [R1+0x148] ;  /* 0x00014800010e7983 */ /* 0x000ee20000300800 */
[----:B------:R-:W3:Y:S04]  /*4cc00*/  LDL.LU R15, [R1+0x14c] ;  /* 0x00014c00010f7983 */ /* 0x000ee80000300800 */
[----:B0-----:R-:W4:Y:S01]  /*4cc10*/  LDL.LU.64 R22, [R1+0x68] ;  /* 0x0000680001167983 */ /* 0x001f220000300a00 */
[----:B------:R0:W-:Y:S03]  /*4cc20*/  STL.64 [R1+0x1830], R26 ;  /* 0x0018301a01007387 */ /* 0x0001e60000100a00 */
[----:B0-----:R-:W2:Y:S04]  /*4cc30*/  LDL.LU.64 R26, [R1+0x28] ;  /* 0x00002800011a7983 */ /* 0x001ea80000300a00 */
[----:B--2---:R0:W-:Y:S04]  /*4cc40*/  STL.64 [R1+0x1840], R26 ;  /* 0x0018401a01007387 */ /* 0x0041e80000100a00 */
[----:B0-----:R-:W2:Y:S04]  /*4cc50*/  LDL.LU.64 R26, [R1+0x38] ;  /* 0x00003800011a7983 */ /* 0x001ea80000300a00 */
[----:B--2---:R0:W-:Y:S04]  /*4cc60*/  STL.64 [R1+0x1858], R26 ;  /* 0x0018581a01007387 */ /* 0x0041e80000100a00 */
[----:B0-----:R-:W2:Y:S01]  /*4cc70*/  LDL.LU.64 R26, [R1+0x48] ;  /* 0x00004800011a7983 */ /* 0x001ea20000300a00 */
[C---:B------:R-:W-:Y:S03]  /*4cc80*/  HMMA.16816.F32.BF16 R4, R16.reuse, R10, R4 ;  /* 0x0000000a1004723c */ /* 0x040fe60000041804 */
        /* <DEDUP_REMOVED lines=10> */
[----:B------:R-:W2:Y:S03]  /*4cd30*/  LDL.LU R27, [R1+0x22c] ;  /* 0x00022c00011b7983 */ /* 0x000ea60000300800 */
[----:B------:R-:W-:Y:S01]  /*4cd40*/  STL.64 [R1+0x190], R4 ;  /* 0x0001900401007387 */ /* 0x000fe20000100a00 */
[----:B------:R0:W-:Y:S03]  /*4cd50*/  STL.64 [R1+0x198], R6 ;  /* 0x0001980601007387 */ /* 0x0001e60000100a00 */
[----:B0-----:R-:W3:Y:S01]  /*4cd60*/  LDL.LU.64 R6, [R1+0x18a0] ;  /* 0x0018a00001067983 */ /* 0x001ee20000300a00 */
        /* <DEDUP_REMOVED lines=18> */
[----:B------:R-:W3:Y:S01]  /*4ce90*/  LDL.LU.64 R14, [R1+0x1898] ;  /* 0x00189800010e7983 */ /* 0x000ee20000300a00 */
[----:B------:R-:W3:Y:S11]  /*4cea0*/  LDL.LU.64 R12, [R1+0x1890] ;  /* 0x00189000010c7983 */ /* 0x000ef60000300a00 */
[----:B------:R-:W-:Y:S02]  /*4ceb0*/  STL.64 [R1+0x110], R16 ;  /* 0x0001101001007387 */ /* 0x000fe40000100a00 */
[----:B------:R-:W-:Y:S01]  /*4cec0*/  STL.64 [R1+0x118], R18 ;  /* 0x0001181201007387 */ /* 0x000fe20000100a00 */
[----:B------:R0:W-:Y:S01]  /*4ced0*/  STL [R1+0x16b8], R16 ;  /* 0x0016b81001007387 */ /* 0x0001e20000100800 */
[----:B----4-:R-:W-:-:S02]  /*4cee0*/  IMAD.MOV.U32 R3, RZ, RZ, R22 ;  /* 0x000000ffff037224 */ /* 0x010fc400078e0016 */
[----:B------:R-:W-:Y:S01]  /*4cef0*/  IMAD.MOV.U32 R2, RZ, RZ, R23 ;  /* 0x000000ffff027224 */ /* 0x000fe200078e0017 */
[----:B0-----:R-:W4:Y:S01]  /*4cf00*/  LDL.LU R16, [R1+0x1d0] ;  /* 0x0001d00001107983 */ /* 0x001f220000300800 */
[----:B------:R-:W4:Y:S02]  /*4cf10*/  LDL.LU R17, [R1+0x1d4] ;  /* 0x0001d40001117983 */ /* 0x000f240000300800 */
[----:B------:R-:W4:Y:S02]  /*4cf20*/  LDL.LU R18, [R1+0x1d8] ;  /* 0x0001d80001127983 */ /* 0x000f240000300800 */
[----:B------:R-:W4:Y:S01]  /*4cf30*/  LDL.LU R19, [R1+0x1dc] ;  /* 0x0001dc0001137983 */ /* 0x000f220000300800 */
        /* <DEDUP_REMOVED lines=13> */
[----:B0-----:R-:W2:Y:S01]  /*4d010*/  LDL.LU.64 R26, [R1+0x1870] ;  /* 0x00187000011a7983 */ /* 0x001ea20000300a00 */
[----:B------:R0:W-:Y:S02]  /*4d020*/  STL.64 [R1+0x17f0], R22 ;  /* 0x0017f01601007387 */ /* 0x0001e40000100a00 */
[----:B0-----:R-:W-:Y:S02]  /*4d030*/  IMAD.MOV.U32 R22, RZ, RZ, R3 ;  /* 0x000000ffff167224 */ /* 0x001fe400078e0003 */
[----:B------:R-:W-:Y:S01]  /*4d040*/  IMAD.MOV.U32 R23, RZ, RZ, R2 ;  /* 0x000000ffff177224 */ /* 0x000fe200078e0002 */
        /* <DEDUP_REMOVED lines=21> */
[----:B------:R0:W-:Y:S01]  /*4d1a0*/  STL.64 [R1+0x570], R8 ;  /* 0x0005700801007387 */ /* 0x0001e20000100a00 */
[----:B------:R1:W-:Y:S02]  /*4d1b0*/  STL.64 [R1+0x578], R10 ;  /* 0x0005780a01007387 */ /* 0x0003e40000100a00 */
[----:B0-----:R-:W-:Y:S01]  /*4d1c0*/  IMAD.MOV.U32 R9, RZ, RZ, R26 ;  /* 0x000000ffff097224 */ /* 0x001fe200078e001a */
[----:B-1----:R-:W2:Y:S01]  /*4d1d0*/  LDL.LU.64 R10, [R1+0x1838] ;  /* 0x00183800010a7983 */ /* 0x002ea20000300a00 */
[----:B------:R-:W-:Y:S02]  /*4d1e0*/  IMAD.MOV.U32 R8, RZ, RZ, R27 ;  /* 0x000000ffff087224 */ /* 0x000fe400078e001b */
        /* <DEDUP_REMOVED lines=21> */
[----:B------:R-:W2:Y:S02]  /*4d340*/  LDL.LU.64 R24, [R1+0x1810] ;  /* 0x0018100001187983 */ /* 0x000ea40000300a00 */
[----:B--2---:R-:W-:Y:S01]  /*4d350*/  HMMA.16816.F32.BF16 R12, R12, R6, R24 ;  /* 0x000000060c0c723c */ /* 0x004fe20000041818 */
[----:B------:R-:W3:Y:S01]  /*4d360*/  LDL.LU.64 R26, [R1+0x1808] ;  /* 0x00180800011a7983 */ /* 0x000ee20000300a00 */
[----:B------:R-:W3:Y:S11]  /*4d370*/  LDL.LU.64 R24, [R1+0x1800] ;  /* 0x0018000001187983 */ /* 0x000ef60000300a00 */
[----:B------:R-:W-:Y:S10]  /*4d380*/  @!UPT UIADD3 URZ, URZ, URZ, URZ ;  /* 0x0000003f3f3ff290 */ /* 0x000ff4000fffe03f */
[----:B------:R0:W-:Y:S01]  /*4d390*/  STL.64 [R1+0x5d0], R12 ;  /* 0x0005d00c01007387 */ /* 0x0001e20000100a00 */
[----:B------:R1:W-:Y:S03]  /*4d3a0*/  STL.64 [R1+0x5d8], R14 ;  /* 0x0005d80e01007387 */ /* 0x0003e60000100a00 */
[----:B0-----:R-:W2:Y:S01]  /*4d3b0*/  LDL.LU R12, [R1+0xd0] ;  /* 0x0000d000010c7983 */ /* 0x001ea20000300800 */
[----:B------:R-:W2:Y:S02]  /*4d3c0*/  LDL.LU R13, [R1+0xd4] ;  /* 0x0000d400010d7983 */ /* 0x000ea40000300800 */
[----:B-1----:R-:W2:Y:S02]  /*4d3d0*/  LDL.LU R14, [R1+0xd8] ;  /* 0x0000d800010e7983 */ /* 0x002ea40000300800 */
[----:B------:R-:W2:Y:S01]  /*4d3e0*/  LDL.LU R15, [R1+0xdc] ;  /* 0x0000dc00010f7983 */ /* 0x000ea20000300800 */
[C---:B---3--:R-:W-:Y:S01]  /*4d3f0*/  HMMA.16816.F32.BF16 R20, R24.reuse, R22, R16 ;  /* 0x000000161814723c */ /* 0x048fe20000041810 */
[----:B------:R-:W3:Y:S11]  /*4d400*/  LDL.LU.64 R16, [R1+0x17f8] ;  /* 0x0017f80001107983 */ /* 0x000ef60000300a00 */
[----:B------:R-:W-:Y:S11]  /*4d410*/  @!UPT UIADD3 URZ, URZ, URZ, URZ ;  /* 0x0000003f3f3ff290 */ /* 0x000ff6000fffe03f */
[----:B------:R-:W-:Y:S01]  /*4d420*/  STL.64 [R1+0x4c0], R20 ;  /* 0x0004c01401007387 */ /* 0x000fe20000100a00 */
[----:B------:R0:W-:Y:S03]  /*4d430*/  STL.64 [R1+0x4c8], R22 ;  /* 0x0004c81601007387 */ /* 0x0001e60000100a00 */
[----:B0-----:R-:W2:Y:S02]  /*4d440*/  LDL.LU.64 R22, [R1+0x17f0] ;  /* 0x0017f00001167983 */ /* 0x001ea40000300a00 */
[----:B--2---:R-:W-:Y:S02]  /*4d450*/  HMMA.16816.F32.BF16 R20, R24, R22, R12 ;  /* 0x000000161814723c */ /* 0x004fe4000004180c */
[----:B------:R-:W2:Y:S01]  /*4d460*/  LDL R12, [R1+0x1178] ;  /* 0x00117800010c7983 */ /* 0x000ea20000100800 */
[----:B------:R-:W4:Y:S11]  /*4d470*/  LDL.LU R14, [R1+0x96c] ;  /* 0x00096c00010e7983 */ /* 0x000f360000300800 */
[----:B------:R-:W-:Y:S09]  /*4d480*/  @!UPT UIADD3 URZ, URZ, URZ, URZ ;  /* 0x0000003f3f3ff290 */ /* 0x000ff2000fffe03f */
[----:B------:R-:W-:Y:S01]  /*4d490*/  STL.64 [R1+0x490], R20 ;  /* 0x0004901401007387 */ /* 0x000fe20000100a00 */
[----:B------:R-:W-:Y:S02]  /*4d4a0*/  STL.64 [R1+0x498], R22 ;  /* 0x0004981601007387 */ /* 0x000fe40000100a00 */
[----:B------:R-:W4:Y:S02]  /*4d4b0*/  LDL.LU R15, [R1+0x7d8] ;  /* 0x0007d800010f7983 */ /* 0x000f240000300800 */
[----:B----4-:R-:W-:Y:S01]  /*4d4c0*/  STL.64 [R1+0x1768], R14 ;  /* 0x0017680e01007387 */ /* 0x010fe20000100a00 */
[----:B--2---:R0:W-:Y:S03]  /*4d4d0*/  STL [R1+0x1764], R12 ;  /* 0x0017640c01007387 */ /* 0x0041e60000100800 */
        /* <DEDUP_REMOVED lines=9> */
[----:B------:R-:W-:-:S02]  /*4d570*/  IMAD.MOV.U32 R15, RZ, RZ, R0 ;  /* 0x000000ffff0f7224 */ /* 0x000fc400078e0000 */
[----:B------:R-:W3:Y:S04]  /*4d580*/  LDL.LU R0, [R1+0x17ec] ;  /* 0x0017ec0001007983 */ /* 0x000ee80000300800 */
[----:B----4-:R3:W-:Y:S01]  /*4d590*/  STL.64 [R1+0x1788], R14 ;  /* 0x0017880e01007387 */ /* 0x0107e20000100a00 */
[----:B--2---:R-:W-:Y:S02]  /*4d5a0*/  STL.64 [R1+0x1780], R12 ;  /* 0x0017800c01007387 */ /* 0x004fe40000100a00 */
[----:B---3--:R-:W-:Y:S02]  /*4d5b0*/  IMAD.MOV.U32 R14, RZ, RZ, R17 ;  /* 0x000000ffff0e7224 */ /* 0x008fe400078e0011 */
        /* <DEDUP_REMOVED lines=8> */
[----:B------:R-:W2:Y:S02]  /*4d640*/  LDL.LU R16, [R1+0x964] ;  /* 0x0009640001107983 */ /* 0x000ea40000300800 */
[----:B------:R-:W2:Y:S02]  /*4d650*/  LDL.LU R17, [R1+0x960] ;  /* 0x0009600001117983 */ /* 0x000ea40000300800 */
[----:B------:R-:W3:Y:S01]  /*4d660*/  LDL.LU R18, [R1+0x95c] ;  /* 0x00095c0001127983 */ /* 0x000ee20000300800 */
[----:B------:R-:W3:Y:S04]  /*4d670*/  LDL.LU R19, [R1+0x958] ;  /* 0x0009580001137983 */ /* 0x000ee80000300800 */
        /* <DEDUP_REMOVED lines=11> */
[----:B------:R-:W-:-:S02]  /*4d730*/  IMAD.MOV.U32 R19, RZ, RZ, R0 ;  /* 0x000000ffff137224 */ /* 0x000fc400078e0000 */
[----:B------:R-:W4:Y:S04]  /*4d740*/  LDL.LU R0, [R1+0x17e8] ;  /* 0x0017e80001007983 */ /* 0x000f280000300800 */
        /* <DEDUP_REMOVED lines=13> */
[----:B----4-:R-:W-:Y:S01]  /*4d820*/  IMAD.MOV.U32 R19, RZ, RZ, R0 ;  /* 0x000000ffff137224 */ /* 0x010fe200078e0000 */
[----:B------:R-:W3:Y:S01]  /*4d830*/  LDL.LU R23, [R1+0x968] ;  /* 0x0009680001177983 */ /* 0x000ee20000300800 */
[----:B------:R-:W4:Y:S02]  /*4d840*/  LDL.LU R22, [R1+0x950] ;  /* 0x0009500001167983 */ /* 0x000f240000300800 */
        /* <DEDUP_REMOVED lines=11> */
[C---:B--2---:R-:W-:Y:S03]  /*4d900*/  HMMA.16816.F32.BF16 R12, R24.reuse, R14, R16 ;  /* 0x0000000e180c723c */ /* 0x044fe60000041810 */
[----:B------:R-:W2:Y:S01]  /*4d910*/  LDL.LU.64 R18, [R1+0x17e0] ;  /* 0x0017e00001127983 */ /* 0x000ea20000300a00 */
[----:B------:R-:W2:Y:S11]  /*4d920*/  LDL.LU.64 R16, [R1+0x17d8] ;  /* 0x0017d80001107983 */ /* 0x000eb60000300a00 */
[----:B------:R-:W-:Y:S08]  /*4d930*/  @!UPT UIADD3 URZ, URZ, URZ, URZ ;  /* 0x0000003f3f3ff290 */ /* 0x000ff0000fffe03f */
        /* <DEDUP_REMOVED lines=29> */
[----:B------:R0:W-:Y:S02]  /*4db10*/  STL.64 [R1+0x468], R14 ;  /* 0x0004680e01007387 */ /* 0x0001e40000100a00 */
[----:B------:R-:W-:Y:S02]  /*4db20*/  IMAD.MOV.U32 R10, RZ, RZ, R15 ;  /* 0x000000ffff0a7224 */ /* 0x000fe400078e000f */
[----:B0-----:R-:W2:Y:S01]  /*4db30*/  LDL.LU.64 R14, [R1+0x1778] ;  /* 0x00177800010e7983 */ /* 0x001ea20000300a00 */
[----:B------:R-:W2:Y:S02]  /*4db40*/  LDL.LU.64 R12, [R1+0x1770] ;  /* 0x00177000010c7983 */ /* 0x000ea40000300a00 */
[----:B------:R-:W-:Y:S01]  /*4db50*/  STL [R1+0x16bc], R10 ;  /* 0x0016bc0a01007387 */ /* 0x000fe20000100800 */
[----:B--2---:R-:W-:Y:S01]  /*4db60*/  HMMA.16816.F32.BF16 R24, R24, R6, R12 ;  /* 0x000000061818723c */ /* 0x004fe2000004180c */
[----:B------:R-:W2:Y:S01]  /*4db70*/  LDL.LU.64 R14, [R1+0x1768] ;  /* 0x00176800010e7983 */ /* 0x000ea20000300a00 */
[----:B------:R-:W4:Y:S01]  /*4db80*/  LDL.LU R12, [R1+0x1764] ;  /* 0x00176400010c7983 */ /* 0x000f220000300800 */
[----:B------:R-:W-:-:S02]  /*4db90*/  IADD3 R16, P2, R16, UR12, RZ ;  /* 0x0000000c10107c10 */ /* 0x000fc4000ff5e0ff */
[----:B------:R-:W-:Y:S02]  /*4dba0*/  IADD3 R17, P3, R17, UR12, RZ ;  /* 0x0000000c11117c10 */ /* 0x000fe4000ff7e0ff */
[----:B------:R-:W-:Y:S02]  /*4dbb0*/  IADD3 R18, P4, R18, UR12, RZ ;  /* 0x0000000c12127c10 */ /* 0x000fe4000ff9e0ff */
[----:B------:R-:W-:Y:S02]  /*4dbc0*/  IADD3 R19, P5, R19, UR12, RZ ;  /* 0x0000000c13137c10 */ /* 0x000fe4000ffbe0ff */
[----:B---3--:R-:W-:Y:S01]  /*4dbd0*/  IADD3.X R5, R5, UR6, RZ, P2, !PT ;  /* 0x0000000605057c10 */ /* 0x008fe200097fe4ff */
[----:B------:R-:W-:Y:S01]  /*4dbe0*/  IADD3 R9, P2, R9, UR12, RZ ;  /* 0x0000000c09097c10 */ /* 0x000fe2000ff5e0ff */
[----:B------:R-:W-:Y:S01]  /*4dbf0*/  IADD3.X R4, R4, UR6, RZ, P3, !PT ;  /* 0x0000000604047c10 */ /* 0x000fe20009ffe4ff */
[----:B------:R-:W-:-:S10]  /*4dc00*/  IADD3 R8, P3, R8, UR12, RZ ;  /* 0x0000000c08087c10 */ /* 0x000fd4000ff7e0ff */
[----:B------:R-:W-:Y:S01]  /*4dc10*/  IMAD.MOV.U32 R6, RZ, RZ, R27 ;  /* 0x000000ffff067224 */ /* 0x000fe200078e001b */
[----:B------:R-:W-:Y:S01]  /*4dc20*/  STL.64 [R1+0x450], R24 ;  /* 0x0004501801007387 */ /* 0x000fe20000100a00 */
[----:B------:R-:W-:Y:S03]  /*4dc30*/  STL.64 [R1+0x458], R26 ;  /* 0x0004581a01007387 */ /* 0x000fe60000100a00 */
[----:B------:R0:W-:Y:S01]  /*4dc40*/  STL [R1+0x16c0], R6 ;  /* 0x0016c00601007387 */ /* 0x0001e20000100800 */
[----:B------:R-:W-:Y:S01]  /*4dc50*/  IADD3.X R29, R29, UR6, RZ, P4, !PT ;  /* 0x000000061d1d7c10 */ /* 0x000fe2000a7fe4ff */
[----:B------:R-:W-:Y:S01]  /*4dc60*/  IADD3 R28, P4, R28, UR12, RZ ;  /* 0x0000000c1c1c7c10 */ /* 0x000fe2000ff9e0ff */
[----:B--2---:R-:W-:Y:S02]  /*4dc70*/  IADD3 R14, P6, R14, UR12, RZ ;  /* 0x0000000c0e0e7c10 */ /* 0x004fe4000ffde0ff */
[----:B------:R-:W-:-:S02]  /*4dc80*/  IADD3 R15, P1, R15, UR12, RZ ;  /* 0x0000000c0f0f7c10 */ /* 0x000fc4000ff3e0ff */
[----:B------:R-:W-:Y:S01]  /*4dc90*/  IADD3.X R23, R23, UR6, RZ, P6, !PT ;  /* 0x0000000617177c10 */ /* 0x000fe2000b7fe4ff */
[----:B------:R-:W-:Y:S02]  /*4dca0*/  STL [R1+0x96c], R14 ;  /* 0x00096c0e01007387 */ /* 0x000fe40000100800 */
[----:B------:R-:W-:Y:S02]  /*4dcb0*/  STL [R1+0x7d8], R15 ;  /* 0x0007d80f01007387 */ /* 0x000fe40000100800 */
[----:B------:R-:W-:Y:S01]  /*4dcc0*/  STL [R1+0x964], R16 ;  /* 0x0009641001007387 */ /* 0x000fe20000100800 */
[----:B----4-:R-:W-:Y:S01]  /*4dcd0*/  IADD3 R22, P6, R22, UR12, RZ ;  /* 0x0000000c16167c10 */ /* 0x010fe2000ffde0ff */
[----:B------:R-:W-:Y:S01]  /*4dce0*/  STL [R1+0x960], R17 ;  /* 0x0009601101007387 */ /* 0x000fe20000100800 */
[----:B------:R-:W-:Y:S01]  /*4dcf0*/  IADD3.X R21, R21, UR6, RZ, P1, !PT ;  /* 0x0000000615157c10 */ /* 0x000fe20008ffe4ff */
[----:B------:R-:W-:Y:S01]  /*4dd00*/  STL [R1+0x95c], R18 ;  /* 0x00095c1201007387 */ /* 0x000fe20000100800 */
[----:B------:R-:W-:Y:S01]  /*4dd10*/  IADD3 R20, P1, R20, UR12, RZ ;  /* 0x0000000c14147c10 */ /* 0x000fe2000ff3e0ff */
[----:B------:R-:W-:Y:S01]  /*4dd20*/  STL [R1+0x958], R19 ;  /* 0x0009581301007387 */ /* 0x000fe20000100800 */
[----:B------:R-:W-:Y:S02]  /*4dd30*/  STL [R1+0x968], R23 ;  /* 0x0009681701007387 */ /* 0x000fe40000100800 */
[----:B------:R-:W-:Y:S02]  /*4dd40*/  STL [R1+0x950], R22 ;  /* 0x0009501601007387 */ /* 0x000fe40000100800 */
[----:B------:R-:W-:Y:S01]  /*4dd50*/  STL [R1+0x7cc], R21 ;  /* 0x0007cc1501007387 */ /* 0x000fe20000100800 */
[----:B------:R-:W-:Y:S01]  /*4dd60*/  STL [R1+0x948], R20 ;  /* 0x0009481401007387 */ /* 0x000fe20000100800 */
[----:B------:R-:W-:Y:S02]  /*4dd70*/  STL [R1+0x7d4], R5 ;  /* 0x0007d40501007387 */ /* 0x000fe40000100800 */
[----:B------:R-:W-:Y:S02]  /*4dd80*/  STL [R1+0x940], R9 ;  /* 0x0009400901007387 */ /* 0x000fe40000100800 */
[----:B------:R-:W-:Y:S01]  /*4dd90*/  STL [R1+0x7d0], R4 ;  /* 0x0007d00401007387 */ /* 0x000fe20000100800 */
[----:B------:R-:W-:Y:S01]  /*4dda0*/  STL [R1+0x938], R8 ;  /* 0x0009380801007387 */ /* 0x000fe20000100800 */
[----:B------:R-:W-:Y:S02]  /*4ddb0*/  STL [R1+0x7c8], R29 ;  /* 0x0007c81d01007387 */ /* 0x000fe40000100800 */
[----:B------:R-:W-:Y:S02]  /*4ddc0*/  STL [R1+0x930], R28 ;  /* 0x0009301c01007387 */ /* 0x000fe40000100800 */
[----:B0-----:R-:W2:Y:S01]  /*4ddd0*/  LDL.LU R6, [R1+0x918] ;  /* 0x0009180001067983 */ /* 0x001ea20000300800 */
[----:B------:R-:W-:Y:S01]  /*4dde0*/  IADD3.X R3, R3, UR6, RZ, P5, !PT ;  /* 0x0000000603037c10 */ /* 0x000fe2000affe4ff */
[----:B------:R-:W-:-:S04]  /*4ddf0*/  IADD3 R2, P5, R2, UR12, RZ ;  /* 0x0000000c02027c10 */ /* 0x000fc8000ffbe0ff */
[----:B------:R-:W-:Y:S04]  /*4de00*/  STL [R1+0x954], R3 ;  /* 0x0009540301007387 */ /* 0x000fe80000100800 */
[----:B--2---:R0:W-:Y:S01]  /*4de10*/  STL [R1+0x175c], R6 ;  /* 0x00175c0601007387 */ /* 0x0041e20000100800 */
[----:B------:R-:W-:Y:S03]  /*4de20*/  STL [R1+0x928], R2 ;  /* 0x0009280201007387 */ /* 0x000fe60000100800 */
[----:B0-----:R-:W2:Y:S01]  /*4de30*/  LDL.LU R6, [R1+0x944] ;  /* 0x0009440001067983 */ /* 0x001ea20000300800 */
[----:B------:R-:W-:-:S05]  /*4de40*/  IADD3.X R0, R0, UR6, RZ, P6, !PT ;  /* 0x0000000600007c10 */ /* 0x000fca000b7fe4ff */
[----:B------:R-:W-:Y:S01]  /*4de50*/  STL [R1+0x94c], R0 ;  /* 0x00094c0001007387 */ /* 0x000fe20000100800 */
[----:B------:R-:W-:-:S06]  /*4de60*/  UIADD3 UR4, UR4, 0x1, URZ ;  /* 0x0000000104047890 */ /* 0x000fcc000fffe03f */
[----:B------:R-:W-:Y:S01]  /*4de70*/  ISETP.NE.U32.AND P0, PT, R12, UR4, PT ;  /* 0x000000040c007c0c */ /* 0x000fe2000bf05070 */
        /* <DEDUP_REMOVED lines=30> */
[----:B--2---:R-:W-:-:S05]  /*4e060*/  IADD3 R6, P6, R6, UR12, RZ ;  /* 0x0000000c06067c10 */ /* 0x004fca000ffde0ff */
[----:B------:R0:W-:Y:S04]  /*4e070*/  STL [R1+0x920], R6 ;  /* 0x0009200601007387 */ /* 0x0001e80000100800 */
[----:B0-----:R-:W2:Y:S02]  /*4e080*/  LDL.LU R6, [R1+0x1760] ;  /* 0x0017600001067983 */ /* 0x001ea40000300800 */
[----:B--2---:R-:W-:-:S05]  /*4e090*/  IADD3.X R6, R6, UR6, RZ, P1, !PT ;  /* 0x0000000606067c10 */ /* 0x004fca0008ffe4ff */
[----:B------:R0:W-:Y:S04]  /*4e0a0*/  STL [R1+0x944], R6 ;  /* 0x0009440601007387 */ /* 0x0001e80000100800 */
[----:B0-----:R-:W2:Y:S01]  /*4e0b0*/  LDL.LU R6, [R1+0x175c] ;  /* 0x00175c0001067983 */ /* 0x001ea20000300800 */
[----:B---3--:R-:W-:Y:S01]  /*4e0c0*/  IADD3.X R24, R24, UR6, RZ, P2, !PT ;  /* 0x0000000618187c10 */ /* 0x008fe200097fe4ff */
[----:B----4-:R-:W-:Y:S01]  /*4e0d0*/  IADD3 R25, P2, R25, UR12, RZ ;  /* 0x0000000c19197c10 */ /* 0x010fe2000ff5e0ff */
[----:B------:R-:W-:Y:S01]  /*4e0e0*/  IADD3.X R26, R26, UR6, RZ, P3, !PT ;  /* 0x000000061a1a7c10 */ /* 0x000fe20009ffe4ff */
[----:B------:R-:W-:Y:S01]  /*4e0f0*/  IADD3 R27, P3, R27, UR12, RZ ;  /* 0x0000000c1b1b7c10 */ /* 0x000fe2000ff7e0ff */
        /* <DEDUP_REMOVED lines=16> */
[----:B------:R-:W-:-:S02]  /*4e200*/  IADD3.X R28, R28, UR6, RZ, P2, !PT ;  /* 0x000000061c1c7c10 */ /* 0x000fc400097fe4ff */
[----:B--2---:R-:W-:-:S05]  /*4e210*/  IADD3 R6, P1, R6, UR12, RZ ;  /* 0x0000000c06067c10 */ /* 0x004fca000ff3e0ff */
[----:B------:R0:W-:Y:S01]  /*4e220*/  STL [R1+0x918], R6 ;  /* 0x0009180601007387 */ /* 0x0001e20000100800 */
[----:B------:R-:W-:Y:S02]  /*4e230*/  STL [R1+0x93c], R24 ;  /* 0x00093c1801007387 */ /* 0x000fe40000100800 */
[----:B------:R-:W-:Y:S02]  /*4e240*/  STL [R1+0x910], R25 ;  /* 0x0009101901007387 */ /* 0x000fe40000100800 */
[----:B------:R-:W-:Y:S01]  /*4e250*/  STL [R1+0x934], R26 ;  /* 0x0009341a01007387 */ /* 0x000fe20000100800 */
[----:B------:R-:W-:Y:S01]  /*4e260*/  STL [R1+0x908], R27 ;  /* 0x0009081b01007387 */ /* 0x000fe20000100800 */
[----:B------:R-:W-:Y:S02]  /*4e270*/  STL [R1+0x92c], R7 ;  /* 0x00092c0701007387 */ /* 0x000fe40000100800 */
[----:B------:R-:W-:Y:S01]  /*4e280*/  STL [R1+0x900], R10 ;  /* 0x0009000a01007387 */ /* 0x000fe20000100800 */
[----:B------:R-:W-:Y:S01]  /*4e290*/  IADD3.X R15, R15, UR6, RZ, P1, !PT ;  /* 0x000000060f0f7c10 */ /* 0x000fe20008ffe4ff */
[----:B------:R-:W-:Y:S01]  /*4e2a0*/  STL [R1+0x924], R11 ;  /* 0x0009240b01007387 */ /* 0x000fe20000100800 */
[----:B------:R-:W-:Y:S01]  /*4e2b0*/  IADD3 R16, P1, R16, UR12, RZ ;  /* 0x0000000c10107c10 */ /* 0x000fe2000ff3e0ff */
        /* <DEDUP_REMOVED lines=20> */
[----:B0-----:R-:W2:Y:S01]  /*4e400*/  LDL.LU R6, [R1+0x8c4] ;  /* 0x0008c40001067983 */ /* 0x001ea20000300800 */
[----:B------:R-:W-:-:S02]  /*4e410*/  IADD3 R3, P2, R3, UR12, RZ ;  /* 0x0000000c03037c10 */ /* 0x000fc4000ff5e0ff */
[----:B------:R-:W-:-:S03]  /*4e420*/  IADD3.X R2, R2, UR6, RZ, P3, !PT ;  /* 0x0000000602027c10 */ /* 0x000fc60009ffe4ff */
[----:B------:R-:W-:Y:S04]  /*4e430*/  STL [R1+0x8b0], R3 ;  /* 0x0008b00301007387 */ /* 0x000fe80000100800 */
[----:B--2---:R0:W-:Y:S01]  /*4e440*/  STL [R1+0x1754], R6 ;  /* 0x0017540601007387 */ /* 0x0041e20000100800 */
[----:B------:R-:W-:Y:S03]  /*4e450*/  STL [R1+0x8d4], R2 ;  /* 0x0008d40201007387 */ /* 0x000fe60000100800 */
[----:B0-----:R-:W2:Y:S01]  /*4e460*/  LDL.LU R6, [R1+0x8a0] ;  /* 0x0008a00001067983 */ /* 0x001ea20000300800 */
[----:B------:R-:W-:-:S05]  /*4e470*/  IADD3 R0, P3, R0, UR12, RZ ;  /* 0x0000000c00007c10 */ /* 0x000fca000ff7e0ff */
[----:B------:R-:W-:Y:S04]  /*4e480*/  STL [R1+0x8a8], R0 ;  /* 0x0008a80001007387 */ /* 0x000fe80000100800 */
        /* <DEDUP_REMOVED lines=30> */
[----:B--2---:R-:W-:-:S05]  /*4e670*/  IADD3.X R6, R6, UR6, RZ, P4, !PT ;  /* 0x0000000606067c10 */ /* 0x004fca000a7fe4ff */
[----:B------:R0:W-:Y:S04]  /*4e680*/  STL [R1+0x8cc], R6 ;  /* 0x0008cc0601007387 */ /* 0x0001e80000100800 */
[----:B0-----:R-:W2:Y:S02]  /*4e690*/  LDL.LU R6, [R1+0x1758] ;  /* 0x0017580001067983 */ /* 0x001ea40000300800 */
[----:B--2---:R-:W-:-:S05]  /*4e6a0*/  IADD3 R6, P4, R6, UR12, RZ ;  /* 0x0000000c06067c10 */ /* 0x004fca000ff9e0ff */
[----:B------:R0:W-:Y:S04]  /*4e6b0*/  STL [R1+0x8a0], R6 ;  /* 0x0008a00601007387 */ /* 0x0001e80000100800 */
[----:B0-----:R-:W2:Y:S01]  /*4e6c0*/  LDL.LU R6, [R1+0x1754] ;  /* 0x0017540001067983 */ /* 0x001ea20000300800 */
[----:B----4-:R-:W-:Y:S01]  /*4e6d0*/  IADD3.X R25, R25, UR6, RZ, P6, !PT ;  /* 0x0000000619197c10 */ /* 0x010fe2000b7fe4ff */
[----:B---3--:R-:W-:Y:S01]  /*4e6e0*/  IADD3 R26, P6, R26, UR12, RZ ;  /* 0x0000000c1a1a7c10 */ /* 0x008fe2000ffde0ff */
        /* <DEDUP_REMOVED lines=18> */
[----:B--2---:R-:W-:Y:S01]  /*4e810*/  IADD3.X R6, R6, UR6, RZ, P5, !PT ;  /* 0x0000000606067c10 */ /* 0x004fe2000affe4ff */
[----:B------:R-:W-:-:S04]  /*4e820*/  IADD3 R24, P5, R24, UR12, RZ ;  /* 0x0000000c18187c10 */ /* 0x000fc8000ffbe0ff */
[----:B------:R0:W-:Y:S01]  /*4e830*/  STL [R1+0x8c4], R6 ;  /* 0x0008c40601007387 */ /* 0x0001e20000100800 */
[----:B------:R-:W-:Y:S02]  /*4e840*/  STL [R1+0x898], R24 ;  /* 0x0008981801007387 */ /* 0x000fe40000100800 */
[----:B------:R-:W-:Y:S02]  /*4e850*/  STL [R1+0x8bc], R25 ;  /* 0x0008bc1901007387 */ /* 0x000fe40000100800 */
[----:B------:R-:W-:Y:S01]  /*4e860*/  STL [R1+0x890], R26 ;  /* 0x0008901a01007387 */ /* 0x000fe20000100800 */
[----:B------:R-:W-:Y:S01]  /*4e870*/  STL [R1+0x8b4], R27 ;  /* 0x0008b41b01007387 */ /* 0x000fe20000100800 */
[----:B------:R-:W-:Y:S02]  /*4e880*/  STL [R1+0x888], R7 ;  /* 0x0008880701007387 */ /* 0x000fe40000100800 */
        /* <DEDUP_REMOVED lines=1732> */
[----:B------:R0:W-:Y:S04]  /*554d0*/  STL [R1+0x99c], R6 ;  /* 0x00099c0601007387 */ /* 0x0001e80000100800 */
[----:B0-----:R0:W5:Y:S01]  /*554e0*/  LDL.LU R6, [R1+0x16c0] ;  /* 0x0016c00001067983 */ /* 0x0011620000300800 */
[----:B------:R1:W-:Y:S03]  /*554f0*/  STL [R1+0x112c], R10 ;  /* 0x00112c0a01007387 */ /* 0x0003e60000100800 */
[----:B-1----:R0:W5:Y:S01]  /*55500*/  LDL.LU R10, [R1+0x16bc] ;  /* 0x0016bc00010a7983 */ /* 0x0021620000300800 */
[----:B------:R1:W-:Y:S03]  /*55510*/  STL [R1+0x998], R16 ;  /* 0x0009981001007387 */ /* 0x0003e60000100800 */
[----:B-1----:R0:W5:Y:S01]  /*55520*/  LDL.LU R16, [R1+0x16b8] ;  /* 0x0016b80001107983 */ /* 0x0021620000300800 */
[----:B------:R1:W-:Y:S03]  /*55530*/  STL [R1+0x1134], R23 ;  /* 0x0011341701007387 */ /* 0x0003e60000100800 */
[----:B-1----:R0:W5:Y:S01]  /*55540*/  LDL.LU R23, [R1+0x16b4] ;  /* 0x0016b40001177983 */ /* 0x0021620000300800 */
[----:B------:R1:W-:Y:S03]  /*55550*/  STL [R1+0x994], R22 ;  /* 0x0009941601007387 */ /* 0x0003e60000100800 */
[----:B-1----:R0:W5:Y:S01]  /*55560*/  LDL.LU R22, [R1+0x16b0] ;  /* 0x0016b00001167983 */ /* 0x0021620000300800 */
[----:B------:R1:W-:Y:S01]  /*55570*/  STL [R1+0x113c], R21 ;  /* 0x00113c1501007387 */ /* 0x0003e20000100800 */
[----:B------:R-:W-:-:S02]  /*55580*/  IADD3.X R28, R28, UR7, RZ, P2, !PT ;  /* 0x000000071c1c7c10 */ /* 0x000fc400097fe4ff */
[----:B-1----:R0:W5:Y:S01]  /*55590*/  LDL.LU R21, [R1+0x16ac] ;  /* 0x0016ac0001157983 */ /* 0x0021620000300800 */
[----:B------:R1:W-:Y:S01]  /*555a0*/  STL [R1+0x990], R20 ;  /* 0x0009901401007387 */ /* 0x0003e20000100800 */
[----:B------:R-:W-:Y:S02]  /*555b0*/  IADD3 R3, P2, R3, UR9, RZ ;  /* 0x0000000903037c10 */ /* 0x000fe4000ff5e0ff */
[----:B-1----:R0:W5:Y:S01]  /*555c0*/  LDL.LU R20, [R1+0x16a8] ;  /* 0x0016a80001147983 */ /* 0x0021620000300800 */
        /* <DEDUP_REMOVED lines=17> */
[----:B-1----:R-:W2:Y:S01]  /*556e0*/  LDL.LU R0, [R1+0x1684] ;  /* 0x0016840001007983 */ /* 0x002ea20000300800 */
[----:B------:R-:W-:Y:S01]  /*556f0*/  IADD3.X R24, R24, UR7, RZ, P4, !PT ;  /* 0x0000000718187c10 */ /* 0x000fe2000a7fe4ff */
[----:B------:R-:W-:Y:S01]  /*55700*/  IADD3 R25, P4, R25, UR9, RZ ;  /* 0x0000000919197c10 */ /* 0x000fe2000ff9e0ff */
[----:B------:R-:W-:Y:S01]  /*55710*/  IADD3.X R26, R26, UR7, RZ, P5, !PT ;  /* 0x000000071a1a7c10 */ /* 0x000fe2000affe4ff */
[----:B------:R-:W-:Y:S01]  /*55720*/  IADD3 R27, P5, R27, UR9, RZ ;  /* 0x000000091b1b7c10 */ /* 0x000fe2000ffbe0ff */
[----:B------:R-:W-:Y:S01]  /*55730*/  IADD3.X R7, R7, UR7, RZ, P6, !PT ;  /* 0x0000000707077c10 */ /* 0x000fe2000b7fe4ff */
[----:B------:R-:W-:Y:S01]  /*55740*/  STL [R1+0x1100], R24 ;  /* 0x0011001801007387 */ /* 0x000fe20000100800 */
[----:B------:R-:W-:Y:S01]  /*55750*/  IADD3 R11, P6, R11, UR9, RZ ;  /* 0x000000090b0b7c10 */ /* 0x000fe2000ffde0ff */
[----:B------:R-:W-:Y:S01]  /*55760*/  STL [R1+0x115c], R25 ;  /* 0x00115c1901007387 */ /* 0x000fe20000100800 */
[----:B------:R-:W-:Y:S01]  /*55770*/  IADD3.X R12, R12, UR7, RZ, P1, !PT ;  /* 0x000000070c0c7c10 */ /* 0x000fe20008ffe4ff */
[----:B------:R-:W-:Y:S01]  /*55780*/  STL [R1+0x1108], R26 ;  /* 0x0011081a01007387 */ /* 0x000fe20000100800 */
[----:B------:R-:W-:Y:S01]  /*55790*/  IADD3 R13, P1, R13, UR9, RZ ;  /* 0x000000090d0d7c10 */ /* 0x000fe2000ff3e0ff */
[----:B------:R-:W-:Y:S01]  /*557a0*/  STL [R1+0x1158], R27 ;  /* 0x0011581b01007387 */ /* 0x000fe20000100800 */
[----:B------:R-:W-:Y:S01]  /*557b0*/  IADD3.X R14, R14, UR7, RZ, P2, !PT ;  /* 0x000000070e0e7c10 */ /* 0x000fe200097fe4ff */
[----:B------:R-:W-:Y:S01]  /*557c0*/  STL [R1+0x1110], R7 ;  /* 0x0011100701007387 */ /* 0x000fe20000100800 */
[----:B------:R-:W-:Y:S01]  /*557d0*/  IADD3.X R15, R15, UR7, RZ, P3, !PT ;  /* 0x000000070f0f7c10 */ /* 0x000fe20009ffe4ff */
[----:B------:R-:W-:Y:S01]  /*557e0*/  STL [R1+0x1154], R11 ;  /* 0x0011540b01007387 */ /* 0x000fe20000100800 */
[----:B------:R-:W-:Y:S01]  /*557f0*/  IADD3.X R17, R17, UR7, RZ, P4, !PT ;  /* 0x0000000711117c10 */ /* 0x000fe2000a7fe4ff */
[----:B------:R-:W-:Y:S01]  /*55800*/  STL [R1+0x1118], R12 ;  /* 0x0011180c01007387 */ /* 0x000fe20000100800 */
[----:B------:R-:W-:Y:S01]  /*55810*/  STL [R1+0x1150], R13 ;  /* 0x0011500d01007387 */ /* 0x000fe20000100800 */
[----:B------:R-:W-:Y:S01]  /*55820*/  IADD3.X R18, R18, UR7, RZ, P5, !PT ;  /* 0x0000000712127c10 */ /* 0x000fe2000affe4ff */
[----:B------:R-:W-:Y:S01]  /*55830*/  STL [R1+0x1120], R14 ;  /* 0x0011200e01007387 */ /* 0x000fe20000100800 */
[----:B------:R-:W-:Y:S01]  /*55840*/  IADD3.X R19, R19, UR7, RZ, P6, !PT ;  /* 0x0000000713137c10 */ /* 0x000fe2000b7fe4ff */
[----:B------:R-:W-:Y:S01]  /*55850*/  STL [R1+0x1128], R15 ;  /* 0x0011280f01007387 */ /* 0x000fe20000100800 */
[----:B------:R-:W-:Y:S01]  /*55860*/  STL [R1+0x1130], R17 ;  /* 0x0011301101007387 */ /* 0x000fe20000100800 */
[----:B--2---:R-:W-:-:S05]  /*55870*/  IADD3.X R0, R0, UR7, RZ, P1, !PT ;  /* 0x0000000700007c10 */ /* 0x004fca0008ffe4ff */
[----:B------:R1:W-:Y:S01]  /*55880*/  STL [R1+0x1148], R0 ;  /* 0x0011480001007387 */ /* 0x0003e20000100800 */
[----:B------:R0:W-:Y:S03]  /*55890*/  STL [R1+0x1138], R18 ;  /* 0x0011381201007387 */ /* 0x0001e60000100800 */
[----:B-1----:R0:W5:Y:S01]  /*558a0*/  LDL.LU R0, [R1+0x1680] ;  /* 0x0016800001007983 */ /* 0x0021620000300800 */
[----:B------:R0:W-:Y:S01]  /*558b0*/  STL [R1+0x1140], R19 ;  /* 0x0011401301007387 */ /* 0x0001e20000100800 */
[----:B------:R-:W-:Y:S01]  /*558c0*/  @!P0 CALL.REL.NOINC `(.L_x_2) ;  /* 0x0000001000008944 */ /* 0x000fe20003c00000 */
[----:B------:R-:W-:Y:S05]  /*558d0*/  BRA `(.L_x_3) ;  /* 0xfffcc96000007947 */ /* 0x000fea000383ffff */
.L_x_2:
[----:B-----5:R1:W-:Y:S04]  /*558e0*/  STL [R1+0x1834], R16 ;  /* 0x0018341001007387 */ /* 0x0203e80000100800 */
[----:B-1----:R-:W2:Y:S04]  /*558f0*/  LDL.LU R16, [R1+0x490] ;  /* 0x0004900001107983 */ /* 0x002ea80000300800 */
[----:B--2---:R1:W-:Y:S04]  /*55900*/  STL [R1+0x1838], R16 ;  /* 0x0018381001007387 */ /* 0x0043e80000100800 */
        /* <DEDUP_REMOVED lines=28> */
[----:B------:R2:W-:Y:S01]  /*55ad0*/  STL [R1+0x1830], R22 ;  /* 0x0018301601007387 */ /* 0x0005e20000100800 */
[----:B-1----:R-:W-:-:S03]  /*55ae0*/  IMAD.MOV.U32 R16, RZ, RZ, R10 ;  /* 0x000000ffff107224 */ /* 0x002fc600078e000a */
[----:B--2---:R-:W2:Y:S04]  /*55af0*/  LDL.LU R22, [R1+0x4c0] ;  /* 0x0004c00001167983 */ /* 0x004ea80000300800 */
        /* <DEDUP_REMOVED lines=32> */
[----:B------:R1:W-:Y:S04]  /*55d00*/  STL [R1+0x1828], R20 ;  /* 0x0018281401007387 */ /* 0x0003e80000100800 */
[----:B-1----:R-:W2:Y:S04]  /*55d10*/  LDL.LU R20, [R1+0x19c] ;  /* 0x00019c0001147983 */ /* 0x002ea80000300800 */
[----:B------:R1:W-:Y:S04]  /*55d20*/  STL [R1+0x1824], R21 ;  /* 0x0018241501007387 */ /* 0x0003e80000100800 */
[----:B-1----:R-:W3:Y:S04]  /*55d30*/  LDL.LU R21, [R1+0x1ac] ;  /* 0x0001ac0001157983 */ /* 0x002ee80000300800 */
[----:B------:R-:W4:Y:S04]  /*55d40*/  LDL.LU R0, [R1+0x1b8] ;  /* 0x0001b80001007983 */ /* 0x000f280000300800 */
        /* <DEDUP_REMOVED lines=13> */
[----:B0-----:R-:W2:Y:S04]  /*55e20*/  LDL.LU R18, [R1+0x1a0] ;  /* 0x0001a00001127983 */ /* 0x001ea80000300800 */
[----:B------:R-:W2:Y:S04]  /*55e30*/  LDL.LU R19, [R1+0x1b0] ;  /* 0x0001b00001137983 */ /* 0x000ea80000300800 */
[----:B------:R0:W-:Y:S04]  /*55e40*/  STL [R1+0x16c4], R5 ;  /* 0x0016c40501007387 */ /* 0x0001e80000100800 */
[----:B0-----:R-:W4:Y:S04]  /*55e50*/  LDL.LU R5, [R1+0x1a8] ;  /* 0x0001a80001057983 */ /* 0x001f280000300800 */
[----:B------:R0:W-:Y:S01]  /*55e60*/  STL [R1+0x16c0], R4 ;  /* 0x0016c00401007387 */ /* 0x0001e20000100800 */
[----:B------:R-:W-:-:S03]  /*55e70*/  F2FP.BF16.PACK_AB R16, R22, R16 ;  /* 0x000000101610723e */ /* 0x000fc600000010ff */
        /* <DEDUP_REMOVED lines=13> */
[----:B------:R-:W2:Y:S04]  /*55f50*/  LDL.LU R22, [R1+0x18ac] ;  /* 0x0018ac0001167983 */ /* 0x000ea80000300800 */
[----:B------:R0:W-:Y:S04]  /*55f60*/  STL [R1+0x1cc], R16 ;  /* 0x0001cc1001007387 */ /* 0x0001e80000100800 */
[----:B0-----:R-:W2:Y:S02]  /*55f70*/  LDL.LU R16, [R1+0x18a8] ;  /* 0x0018a80001107983 */ /* 0x001ea40000300800 */
[----:B--2---:R-:W-:-:S02]  /*55f80*/  F2FP.BF16.PACK_AB R16, R22, R16 ;  /* 0x000000101610723e */ /* 0x004fc400000010ff */
        /* <DEDUP_REMOVED lines=54> */
[----:B0-----:R-:W2:Y:S01]  /*562f0*/  LDL.LU R16, [R1+0x1838] ;  /* 0x0018380001107983 */ /* 0x001ea20000300800 */
[----:B------:R-:W-:Y:S02]  /*56300*/  F2FP.BF16.PACK_AB R20, R23, R20 ;  /* 0x000000141714723e */ /* 0x000fe400000010ff */
[----:B---3--:R-:W-:-:S02]  /*56310*/  F2FP.BF16.PACK_AB R3, R21, R3 ;  /* 0x000000031503723e */ /* 0x008fc400000010ff */
[----:B------:R-:W-:Y:S02]  /*56320*/  F2FP.BF16.PACK_AB R2, R2, R29 ;  /* 0x0000001d0202723e */ /* 0x000fe400000010ff */
[----:B------:R-:W-:Y:S02]  /*56330*/  F2FP.BF16.PACK_AB R8, R28, R8 ;  /* 0x000000081c08723e */ /* 0x000fe400000010ff */
[----:B--2---:R-:W-:Y:S02]  /*56340*/  F2FP.BF16.PACK_AB R22, R16, R22 ;  /* 0x000000161016723e */ /* 0x004fe400000010ff */
[----:B------:R-:W2:Y:S04]  /*56350*/  LDL.LU R16, [R1+0x1834] ;  /* 0x0018340001107983 */ /* 0x000ea80000300800 */
[----:B------:R0:W-:Y:S04]  /*56360*/  STL [R1+0x160], R22 ;  /* 0x0001601601007387 */ /* 0x0001e80000100800 */
[----:B0-----:R-:W3:Y:S04]  /*56370*/  LDL.LU R22, [R1+0x1830] ;  /* 0x0018300001167983 */ /* 0x001ee80000300800 */
[----:B------:R-:W3:Y:S04]  /*56380*/  LDL.LU R23, [R1+0x182c] ;  /* 0x00182c0001177983 */ /* 0x000ee80000300800 */
[----:B------:R0:W-:Y:S04]  /*56390*/  STL [R1+0x15c], R20 ;  /* 0x00015c1401007387 */ /* 0x0001e80000100800 */
[----:B0-----:R-:W3:Y:S04]  /*563a0*/  LDL.LU R20, [R1+0x1828] ;  /* 0x0018280001147983 */ /* 0x001ee80000300800 */
[----:B------:R-:W3:Y:S04]  /*563b0*/  LDL.LU R21, [R1+0x1824] ;  /* 0x0018240001157983 */ /* 0x000ee80000300800 */
[----:B------:R0:W-:Y:S04]  /*563c0*/  STL [R1+0x158], R3 ;  /* 0x0001580301007387 */ /* 0x0001e80000100800 */
[----:B------:R4:W-:Y:S04]  /*563d0*/  STL [R1+0x154], R2 ;  /* 0x0001540201007387 */ /* 0x0009e80000100800 */
[----:B------:R-:W-:Y:S01]  /*563e0*/  STL [R1+0x150], R8 ;  /* 0x0001500801007387 */ /* 0x000fe20000100800 */
[----:B0-----:R-:W-:-:S02]  /*563f0*/  F2FP.BF16.PACK_AB R3, R9, R4 ;  /* 0x000000040903723e */ /* 0x001fc400000010ff */
[----:B----4-:R-:W-:-:S03]  /*56400*/  F2FP.BF16.PACK_AB R2, R5, R0 ;  /* 0x000000000502723e */ /* 0x010fc600000010ff */
[----:B------:R0:W-:Y:S01]  /*56410*/  STL [R1+0x14c], R3 ;  /* 0x00014c0301007387 */ /* 0x0001e20000100800 */
[----:B------:R-:W-:-:S03]  /*56420*/  F2FP.BF16.PACK_AB R0, R24, R25 ;  /* 0x000000191800723e */ /* 0x000fc600000010ff */
[----:B------:R1:W-:Y:S04]  /*56430*/  STL [R1+0x148], R2 ;  /* 0x0001480201007387 */ /* 0x0003e80000100800 */
[----:B------:R4:W-:Y:S01]  /*56440*/  STL [R1+0x144], R0 ;  /* 0x0001440001007387 */ /* 0x0009e20000100800 */
[----:B0-----:R-:W-:Y:S02]  /*56450*/  F2FP.BF16.PACK_AB R3, R26, R27 ;  /* 0x0000001b1a03723e */ /* 0x001fe400000010ff */
[----:B-1----:R-:W-:-:S03]  /*56460*/  F2FP.BF16.PACK_AB R2, R6, R7 ;  /* 0x000000070602723e */ /* 0x002fc600000010ff */
[----:B------:R0:W-:Y:S01]  /*56470*/  STL [R1+0x140], R3 ;  /* 0x0001400301007387 */ /* 0x0001e20000100800 */
[----:B----4-:R-:W-:-:S03]  /*56480*/  F2FP.BF16.PACK_AB R0, R10, R11 ;  /* 0x0000000b0a00723e */ /* 0x010fc600000010ff */
[----:B------:R1:W-:Y:S04]  /*56490*/  STL [R1+0x13c], R2 ;  /* 0x00013c0201007387 */ /* 0x0003e80000100800 */
[----:B------:R-:W-:Y:S01]  /*564a0*/  STL [R1+0x138], R0 ;  /* 0x0001380001007387 */ /* 0x000fe20000100800 */
[----:B0-----:R-:W-:Y:S02]  /*564b0*/  F2FP.BF16.PACK_AB R3, R12, R13 ;  /* 0x0000000d0c03723e */ /* 0x001fe400000010ff */
[----:B-1----:R-:W-:-:S03]  /*564c0*/  F2FP.BF16.PACK_AB R2, R14, R15 ;  /* 0x0000000f0e02723e */ /* 0x002fc600000010ff */
[----:B------:R0:W-:Y:S04]  /*564d0*/  STL [R1+0x134], R3 ;  /* 0x0001340301007387 */ /* 0x0001e80000100800 */
[----:B------:R3:W-:Y:S01]  /*564e0*/  STL [R1+0x130], R2 ;  /* 0x0001300201007387 */ /* 0x0007e20000100800 */
[----:B0-----:R-:W-:Y:S02]  /*564f0*/  F2FP.BF16.PACK_AB R3, R18, R19 ;  /* 0x000000131203723e */ /* 0x001fe400000010ff */
[----:B--2---:R-:W-:-:S05]  /*56500*/  F2FP.BF16.PACK_AB R0, R16, R17 ;  /* 0x000000111000723e */ /* 0x004fca00000010ff */
[----:B------:R-:W-:Y:S04]  /*56510*/  STL [R1+0x12c], R0 ;  /* 0x00012c0001007387 */ /* 0x000fe80000100800 */
[----:B------:R0:W-:Y:S01]  /*56520*/  STL [R1+0x128], R3 ;  /* 0x0001280301007387 */ /* 0x0001e20000100800 */
[----:B---3--:R-:W-:-:S03]  /*56530*/  F2FP.BF16.PACK_AB R2, R23, R22 ;  /* 0x000000161702723e */ /* 0x008fc600000010ff */
[----:B0-----:R-:W2:Y:S04]  /*56540*/  LDL.LU R3, [R1+0x51c] ;  /* 0x00051c0001037983 */ /* 0x001ea80000300800 */
[----:B------:R-:W-:Y:S01]  /*56550*/  STL [R1+0x124], R2 ;  /* 0x0001240201007387 */ /* 0x000fe20000100800 */
[----:B------:R-:W-:-:S03]  /*56560*/  F2FP.BF16.PACK_AB R0, R21, R20 ;  /* 0x000000141500723e */ /* 0x000fc600000010ff */
[----:B--2---:R0:W-:Y:S04]  /*56570*/  STL [R1+0x179c], R3 ;  /* 0x00179c0301007387 */ /* 0x0041e80000100800 */
[----:B------:R-:W-:Y:S04]  /*56580*/  STL [R1+0x120], R0 ;  /* 0x0001200001007387 */ /* 0x000fe80000100800 */
[----:B0-----:R-:W2:Y:S04]  /*56590*/  LDL.LU R3, [R1+0x4fc] ;  /* 0x0004fc0001037983 */ /* 0x001ea80000300800 */
[----:B--2---:R0:W-:Y:S04]  /*565a0*/  STL [R1+0x17a4], R3 ;  /* 0x0017a40301007387 */ /* 0x0041e80000100800 */
        /* <DEDUP_REMOVED lines=31> */
[----:B------:R-:W3:Y:S04]  /*567a0*/  LDL.LU R2, [R1+0x52c] ;  /* 0x00052c0001027983 */ /* 0x000ee80000300800 */
[----:B---3--:R0:W-:Y:S04]  /*567b0*/  STL [R1+0x1798], R2 ;  /* 0x0017980201007387 */ /* 0x0081e80000100800 */
[----:B0-----:R-:W3:Y:S04]  /*567c0*/  LDL.LU R2, [R1+0x50c] ;  /* 0x00050c0001027983 */ /* 0x001ee80000300800 */
        /* <DEDUP_REMOVED lines=33> */
[----:B0-----:R-:W2:Y:S04]  /*569e0*/  LDL.LU R2, [R1+0x32c] ;  /* 0x00032c0001027983 */ /* 0x001ea80000300800 */
[----:B------:R-:W3:Y:S04]  /*569f0*/  LDL.LU R29, [R1+0x53c] ;  /* 0x00053c00011d7983 */ /* 0x000ee80000300800 */
[----:B------:R-:W4:Y:S04]  /*56a00*/  LDL.LU R28, [R1+0x54c] ;  /* 0x00054c00011c7983 */ /* 0x000f280000300800 */
        /* <DEDUP_REMOVED lines=25> */
[----:B--2---:R-:W-:-:S03]  /*56ba0*/  F2FP.BF16.PACK_AB R3, R2, R3 ;  /* 0x000000030203723e */ /* 0x004fc600000010ff */
        /* <DEDUP_REMOVED lines=68> */
[----:B------:R-:W2:Y:S01]  /*56ff0*/  LDL.LU R2, [R1+0x1798] ;  /* 0x0017980001027983 */ /* 0x000ea20000300800 */
[----:B----4-:R-:W-:-:S03]  /*57000*/  F2FP.BF16.PACK_AB R8, R28, R8 ;  /* 0x000000081c08723e */ /* 0x010fc600000010ff */
[----:B------:R3:W-:Y:S02]  /*57010*/  STL [R1+0xd8], R3 ;  /* 0x0000d80301007387 */ /* 0x0007e40000100800 */
[----:B---3--:R-:W-:Y:S02]  /*57020*/  F2FP.BF16.PACK_AB R3, R9, R4 ;  /* 0x000000040903723e */ /* 0x008fe400000010ff */
[----:B--2---:R-:W-:-:S05]  /*57030*/  F2FP.BF16.PACK_AB R2, R2, R29 ;  /* 0x0000001d0202723e */ /* 0x004fca00000010ff */
[----:B------:R0:W-:Y:S04]  /*57040*/  STL [R1+0xd4], R2 ;  /* 0x0000d40201007387 */ /* 0x0001e80000100800 */
[----:B------:R-:W-:Y:S04]  /*57050*/  STL [R1+0xd0], R8 ;  /* 0x0000d00801007387 */ /* 0x000fe80000100800 */
[----:B------:R1:W-:Y:S01]  /*57060*/  STL [R1+0xcc], R3 ;  /* 0x0000cc0301007387 */ /* 0x0003e20000100800 */
[----:B0-----:R-:W-:Y:S02]  /*57070*/  F2FP.BF16.PACK_AB R2, R5, R0 ;  /* 0x000000000502723e */ /* 0x001fe400000010ff */
[----:B------:R-:W-:-:S03]  /*57080*/  F2FP.BF16.PACK_AB R0, R24, R25 ;  /* 0x000000191800723e */ /* 0x000fc600000010ff */
[----:B------:R0:W-:Y:S01]  /*57090*/  STL [R1+0xc8], R2 ;  /* 0x0000c80201007387 */ /* 0x0001e20000100800 */
[----:B-1----:R-:W-:-:S03]  /*570a0*/  F2FP.BF16.PACK_AB R3, R26, R27 ;  /* 0x0000001b1a03723e */ /* 0x002fc600000010ff */
[----:B------:R1:W-:Y:S04]  /*570b0*/  STL [R1+0xc4], R0 ;  /* 0x0000c40001007387 */ /* 0x0003e80000100800 */
[----:B------:R2:W-:Y:S01]  /*570c0*/  STL [R1+0xc0], R3 ;  /* 0x0000c00301007387 */ /* 0x0005e20000100800 */
[----:B0-----:R-:W-:Y:S02]  /*570d0*/  F2FP.BF16.PACK_AB R2, R6, R7 ;  /* 0x000000070602723e */ /* 0x001fe400000010ff */
[----:B-1----:R-:W-:-:S03]  /*570e0*/  F2FP.BF16.PACK_AB R0, R10, R11 ;  /* 0x0000000b0a00723e */ /* 0x002fc600000010ff */
[----:B------:R0:W-:Y:S01]  /*570f0*/  STL [R1+0xbc], R2 ;  /* 0x0000bc0201007387 */ /* 0x0001e20000100800 */
[----:B--2---:R-:W-:-:S03]  /*57100*/  F2FP.BF16.PACK_AB R3, R12, R13 ;  /* 0x0000000d0c03723e */ /* 0x004fc600000010ff */
[----:B------:R1:W-:Y:S04]  /*57110*/  STL [R1+0xb8], R0 ;  /* 0x0000b80001007387 */ /* 0x0003e80000100800 */
[----:B------:R2:W-:Y:S01]  /*57120*/  STL [R1+0xb4], R3 ;  /* 0x0000b40301007387 */ /* 0x0005e20000100800 */
[----:B0-----:R-:W-:Y:S02]  /*57130*/  F2FP.BF16.PACK_AB R2, R14, R15 ;  /* 0x0000000f0e02723e */ /* 0x001fe400000010ff */
[----:B-1----:R-:W-:-:S03]  /*57140*/  F2FP.BF16.PACK_AB R0, R16, R17 ;  /* 0x000000111000723e */ /* 0x002fc600000010ff */
[----:B------:R-:W-:Y:S01]  /*57150*/  STL [R1+0xb0], R2 ;  /* 0x0000b00201007387 */ /* 0x000fe20000100800 */
[----:B--2---:R-:W-:-:S03]  /*57160*/  F2FP.BF16.PACK_AB R3, R18, R19 ;  /* 0x000000131203723e */ /* 0x004fc600000010ff */
[----:B------:R-:W-:Y:S04]  /*57170*/  STL [R1+0xac], R0 ;  /* 0x0000ac0001007387 */ /* 0x000fe80000100800 */
[----:B------:R0:W-:Y:S04]  /*57180*/  STL [R1+0xa8], R3 ;  /* 0x0000a80301007387 */ /* 0x0001e80000100800 */
[----:B0-----:R-:W2:Y:S01]  /*57190*/  LDL.LU R3, [R1+0x60c] ;  /* 0x00060c0001037983 */ /* 0x001ea20000300800 */
[----:B------:R-:W-:Y:S02]  /*571a0*/  F2FP.BF16.PACK_AB R2, R20, R21 ;  /* 0x000000151402723e */ /* 0x000fe400000010ff */
[----:B------:R-:W-:-:S03]  /*571b0*/  F2FP.BF16.PACK_AB R0, R22, R23 ;  /* 0x000000171600723e */ /* 0x000fc600000010ff */
        /* <DEDUP_REMOVED lines=183> */
[----:B------:R0:W-:Y:S01]  /*57d30*/  STL [R1+0x34], R2 ;  /* 0x0000340201007387 */ /* 0x0001e20000100800 */
[----:B--2---:R-:W-:-:S03]  /*57d40*/  F2FP.BF16.PACK_AB R3, R18, R19 ;  /* 0x000000131203723e */ /* 0x004fc600000010ff */
[----:B------:R1:W-:Y:S04]  /*57d50*/  STL [R1+0x30], R0 ;  /* 0x0000300001007387 */ /* 0x0003e80000100800 */
[----:B------:R-:W-:Y:S04]  /*57d60*/  STL [R1+0x2c], R3 ;  /* 0x00002c0301007387 */ /* 0x000fe80000100800 */
[----:B------:R-:W2:Y:S01]  /*57d70*/  LDL.LU R7, [R1+0x6d4] ;  /* 0x0006d40001077983 */ /* 0x000ea20000300800 */
[----:B0-----:R-:W-:Y:S02]  /*57d80*/  F2FP.BF16.PACK_AB R2, R20, R21 ;  /* 0x000000151402723e */ /* 0x001fe400000010ff */
[----:B-1----:R-:W-:-:S03]  /*57d90*/  F2FP.BF16.PACK_AB R0, R22, R23 ;  /* 0x000000171600723e */ /* 0x002fc600000010ff */
        /* <DEDUP_REMOVED lines=43> */
[----:B------:R-:W2:Y:S04]  /*58050*/  LDL.LU R11, [R1+0x6d0] ;  /* 0x0006d000010b7983 */ /* 0x000ea80000300800 */
[----:B--2---:R0:W-:Y:S04]  /*58060*/  STL [R1+0x16bc], R11 ;  /* 0x0016bc0b01007387 */ /* 0x0041e80000100800 */
[----:B0-----:R-:W2:Y:S04]  /*58070*/  LDL.LU R11, [R1+0x6a4] ;  /* 0x0006a400010b7983 */ /* 0x001ea80000300800 */
[----:B------:R-:W2:Y:S04]  /*58080*/  LDL.LU R9, [R1+0x660] ;  /* 0x0006600001097983 */ /* 0x000ea80000300800 */
[----:B--2---:R0:W-:Y:S04]  /*58090*/  STL [R1+0x16b8], R9 ;  /* 0x0016b80901007387 */ /* 0x0041e80000100800 */
[----:B0-----:R-:W2:Y:S04]  /*580a0*/  LDL.LU R9, [R1+0x6c0] ;  /* 0x0006c00001097983 */ /* 0x001ea80000300800 */
[----:B------:R-:W2:Y:S04]  /*580b0*/  LDL.LU R10, [R1+0x670] ;  /* 0x00067000010a7983 */ /* 0x000ea80000300800 */
[----:B------:R-:W2:Y:S04]  /*580c0*/  LDL.LU R8, [R1+0x680] ;  /* 0x0006800001087983 */ /* 0x000ea80000300800 */
[----:B------:R-:W2:Y:S04]  /*580d0*/  LDL.LU R15, [R1+0x6fc] ;  /* 0x0006fc00010f7983 */ /* 0x000ea80000300800 */
[----:B--2---:R0:W-:Y:S04]  /*580e0*/  STL [R1+0x16ac], R15 ;  /* 0x0016ac0f01007387 */ /* 0x0041e80000100800 */
[----:B0-----:R-:W2:Y:S04]  /*580f0*/  LDL.LU R15, [R1+0x6a0] ;  /* 0x0006a000010f7983 */ /* 0x001ea80000300800 */
        /* <DEDUP_REMOVED lines=18> */
[----:B------:R-:W2:Y:S01]  /*58220*/  LDL.LU R28, [R1+0x748] ;  /* 0x00074800011c7983 */ /* 0x000ea20000300800 */
[----:B------:R-:W-:-:S03]  /*58230*/  F2FP.BF16.PACK_AB R7, R5, R7 ;  /* 0x000000070507723e */ /* 0x000fc600000010ff */
        /* <DEDUP_REMOVED lines=48> */
[----:B------:R0:W-:Y:S04]  /*58540*/  STL [R1], R7 ;  /* 0x0000000701007387 */ /* 0x0001e80000100800 */
[----:B0-----:R-:W2:Y:S02]  /*58550*/  LDL.LU R7, [R1+0x16cc] ;  /* 0x0016cc0001077983 */ /* 0x001ea40000300800 */
[----:B--2---:R-:W-:-:S02]  /*58560*/  F2FP.BF16.PACK_AB R7, R5, R7 ;  /* 0x000000070507723e */ /* 0x004fc400000010ff */
[----:B------:R-:W3:Y:S02]  /*58570*/  LDL.LU R5, [R1+0x16c8] ;  /* 0x0016c80001057983 */ /* 0x000ee40000300800 */
[----:B---3--:R-:W-:Y:S02]  /*58580*/  F2FP.BF16.PACK_AB R6, R5, R6 ;  /* 0x000000060506723e */ /* 0x008fe400000010ff */
[----:B------:R-:W4:Y:S02]  /*58590*/  LDL.LU R5, [R1+0x16c4] ;  /* 0x0016c40001057983 */ /* 0x000f240000300800 */
[----:B----4-:R-:W-:Y:S02]  /*585a0*/  F2FP.BF16.PACK_AB R5, R4, R5 ;  /* 0x000000050405723e */ /* 0x010fe400000010ff */
[----:B------:R-:W2:Y:S02]  /*585b0*/  LDL.LU R4, [R1+0x16c0] ;  /* 0x0016c00001047983 */ /* 0x000ea40000300800 */
[----:B--2---:R-:W-:-:S02]  /*585c0*/  F2FP.BF16.PACK_AB R4, R11, R4 ;  /* 0x000000040b04723e */ /* 0x004fc400000010ff */
[----:B------:R-:W2:Y:S02]  /*585d0*/  LDL.LU R11, [R1+0x16bc] ;  /* 0x0016bc00010b7983 */ /* 0x000ea40000300800 */
[----:B--2---:R-:W-:Y:S02]  /*585e0*/  F2FP.BF16.PACK_AB R11, R9, R11 ;  /* 0x0000000b090b723e */ /* 0x004fe400000010ff */
[----:B------:R-:W2:Y:S02]  /*585f0*/  LDL.LU R9, [R1+0x16b8] ;  /* 0x0016b80001097983 */ /* 0x000ea40000300800 */
[----:B--2---:R-:W-:Y:S02]  /*58600*/  F2FP.BF16.PACK_AB R10, R9, R10 ;  /* 0x0000000a090a723e */ /* 0x004fe400000010ff */
        /* <DEDUP_REMOVED lines=18> */
[----:B------:R-:W2:Y:S01]  /*58730*/  LDL.LU R28, [R1+0x1690] ;  /* 0x00169000011c7983 */ /* 0x000ea20000300800 */
[----:B------:R-:W-:Y:S02]  /*58740*/  F2FP.BF16.PACK_AB R23, R29, R23 ;  /* 0x000000171d17723e */ /* 0x000fe400000010ff */
[----:B------:R-:W-:-:S02]  /*58750*/  F2FP.BF16.PACK_AB R22, R2, R22 ;  /* 0x000000160216723e */ /* 0x000fc400000010ff */
[----:B------:R-:W-:Y:S02]  /*58760*/  F2FP.BF16.PACK_AB R21, R3, R21 ;  /* 0x000000150315723e */ /* 0x000fe400000010ff */
[----:B--2---:R-:W-:Y:S02]  /*58770*/  F2FP.BF16.PACK_AB R16, R28, R16 ;  /* 0x000000101c10723e */ /* 0x004fe400000010ff */
[----:B------:R-:W2:Y:S04]  /*58780*/  LDL.LU R28, [R1+0x168c] ;  /* 0x00168c00011c7983 */ /* 0x000ea80000300800 */
[----:B------:R-:W2:Y:S04]  /*58790*/  LDL.LU R29, [R1+0x1688] ;  /* 0x00168800011d7983 */ /* 0x000ea80000300800 */
[----:B------:R-:W3:Y:S04]  /*587a0*/  LDL.LU R2, [R1+0x1684] ;  /* 0x0016840001027983 */ /* 0x000ee80000300800 */
[----:B------:R-:W3:Y:S01]  /*587b0*/  LDL.LU R3, [R1+0x1680] ;  /* 0x0016800001037983 */ /* 0x000ee20000300800 */
[----:B------:R-:W-:-:S02]  /*587c0*/  F2FP.BF16.PACK_AB R27, R24, R27 ;  /* 0x0000001b181b723e */ /* 0x000fc400000010ff */
[----:B------:R-:W-:Y:S02]  /*587d0*/  F2FP.BF16.PACK_AB R26, R25, R26 ;  /* 0x0000001a191a723e */ /* 0x000fe400000010ff */
[----:B------:R-:W-:Y:S02]  /*587e0*/  F2FP.BF16.PACK_AB R20, R0, R20 ;  /* 0x000000140014723e */ /* 0x000fe400000010ff */
[----:B--2---:R-:W-:Y:S02]  /*587f0*/  F2FP.BF16.PACK_AB R25, R29, R28 ;  /* 0x0000001c1d19723e */ /* 0x004fe400000010ff */
[----:B---3--:R-:W-:Y:S02]  /*58800*/  F2FP.BF16.PACK_AB R24, R3, R2 ;  /* 0x000000020318723e */ /* 0x008fe400000010ff */
.L_x_1:
[----:B0-----:R-:W2:Y:S04]  /*58810*/  LDL.LU R0, [R1+0x1180] ;  /* 0x0011800001007983 */ /* 0x001ea80000300800 */
[----:B------:R-:W0:Y:S02]  /*58820*/  S2R R3, SR_TID.X ;  /* 0x0000000000037919 */ /* 0x000e240000002100 */
[----:B0-----:R-:W-:-:S02]  /*58830*/  IMAD.SHL.U32 R2, R3, 0x20, RZ ;  /* 0x0000002003027824 */ /* 0x001fc400078e00ff */
[----:B------:R-:W-:Y:S01]  /*58840*/  BAR.SYNC.DEFER_BLOCKING 0x0 ;  /* 0x0000000000007b1d */ /* 0x000fe20000010000 */
[----:B--2---:R-:W-:-:S04]  /*58850*/  LOP3.LUT R0, R0, 0x7000, RZ, 0xc0, !PT ;  /* 0x0000700000007812 */ /* 0x004fc800078ec0ff */
[----:B------:R-:W-:Y:S01]  /*58860*/  LOP3.LUT R0, R0, 0x60, R2, 0xf8, !PT ;  /* 0x0000006000007812 */ /* 0x000fe200078ef802 */
[----:B------:R-:W-:-:S05]  /*58870*/  IMAD.SHL.U32 R2, R3, 0x4, RZ ;  /* 0x0000000403027824 */ /* 0x000fca00078e00ff */
[----:B------:R-:W-:Y:S01]  /*58880*/  LOP3.LUT R0, R0, 0x70, R2, 0x78, !PT ;  /* 0x0000007000007812 */ /* 0x000fe200078e7802 */
[----:B------:R-:W-:-:S05]  /*58890*/  IMAD.SHL.U32 R2, R3, 0x1000, RZ ;  /* 0x0000100003027824 */ /* 0x000fca00078e00ff */
[----:B------:R-:W-:-:S05]  /*588a0*/  LOP3.LUT R2, R2, 0x18000, RZ, 0xc0, !PT ;  /* 0x0001800002027812 */ /* 0x000fca00078ec0ff */
[----:B------:R-:W-:-:S05]  /*588b0*/  IMAD.IADD R0, R2, 0x1, R0 ;  /* 0x0000000102007824 */ /* 0x000fca00078e0200 */
[----:B------:R0:W-:Y:S04]  /*588c0*/  STS.128 [R0], R24 ;  /* 0x0000001800007388 */ /* 0x0001e80000000c00 */
[----:B0-----:R-:W2:Y:S04]  /*588d0*/  LDL.LU R24, [R1+0x1c0] ;  /* 0x0001c00001187983 */ /* 0x001ea80000300800 */
[----:B------:R-:W2:Y:S04]  /*588e0*/  LDL.LU R25, [R1+0x1c4] ;  /* 0x0001c40001197983 */ /* 0x000ea80000300800 */
[----:B------:R-:W3:Y:S04]  /*588f0*/  LDL.LU R26, [R1+0x1c8] ;  /* 0x0001c800011a7983 */ /* 0x000ee80000300800 */
[----:B------:R-:W3:Y:S04]  /*58900*/  LDL.LU R27, [R1+0x1cc] ;  /* 0x0001cc00011b7983 */ /* 0x000ee80000300800 */
[----:B------:R0:W-:Y:S04]  /*58910*/  STS.128 [R0+0x800], R20 ;  /* 0x0008001400007388 */ /* 0x0001e80000000c00 */
[----:B---3--:R-:W-:Y:S04]  /*58920*/  STL.64 [R1+0x1710], R26 ;  /* 0x0017101a01007387 */ /* 0x008fe80000100a00 */
[----:B--2---:R-:W-:Y:S04]  /*58930*/  STL.64 [R1+0x1708], R24 ;  /* 0x0017081801007387 */ /* 0x004fe80000100a00 */
        /* <DEDUP_REMOVED lines=13> */
[----:B--2---:R1:W-:Y:S04]  /*58a10*/  STL.64 [R1+0x1728], R16 ;  /* 0x0017281001007387 */ /* 0x0043e80000100a00 */
[----:B0-----:R-:W2:Y:S04]  /*58a20*/  LDL.LU R12, [R1+0x160] ;  /* 0x00016000010c7983 */ /* 0x001ea80000300800 */
[----:B------:R-:W2:Y:S04]  /*58a30*/  LDL.LU R13, [R1+0x164] ;  /* 0x00016400010d7983 */ /* 0x000ea80000300800 */
[----:B------:R-:W3:Y:S04]  /*58a40*/  LDL.LU R14, [R1+0x168] ;  /* 0x00016800010e7983 */ /* 0x000ee80000300800 */
[----:B------:R-:W3:Y:S04]  /*58a50*/  LDL.LU R15, [R1+0x16c] ;  /* 0x00016c00010f7983 */ /* 0x000ee80000300800 */
[----:B---3--:R-:W-:Y:S04]  /*58a60*/  STL.64 [R1+0x1740], R14 ;  /* 0x0017400e01007387 */ /* 0x008fe80000100a00 */
[----:B--2---:R-:W-:Y:S04]  /*58a70*/  STL.64 [R1+0x1738], R12 ;  /* 0x0017380c01007387 */ /* 0x004fe80000100a00 */
[----:B------:R-:W2:Y:S04]  /*58a80*/  LDL.LU R20, [R1+0x120] ;  /* 0x0001200001147983 */ /* 0x000ea80000300800 */
[----:B------:R-:W2:Y:S04]  /*58a90*/  LDL.LU R21, [R1+0x124] ;  /* 0x0001240001157983 */ /* 0x000ea80000300800 */
[----:B------:R-:W3:Y:S04]  /*58aa0*/  LDL.LU R22, [R1+0x128] ;  /* 0x0001280001167983 */ /* 0x000ee80000300800 */
[----:B------:R-:W3:Y:S04]  /*58ab0*/  LDL.LU R23, [R1+0x12c] ;  /* 0x00012c0001177983 */ /* 0x000ee80000300800 */
[----:B---3--:R-:W-:Y:S04]  /*58ac0*/  STL.64 [R1+0x1750], R22 ;  /* 0x0017501601007387 */ /* 0x008fe80000100a00 */
[----:B--2---:R0:W-:Y:S04]  /*58ad0*/  STL.64 [R1+0x1748], R20 ;  /* 0x0017481401007387 */ /* 0x0041e80000100a00 */
[----:B-1----:R-:W2:Y:S04]  /*58ae0*/  LDL.LU R16, [R1+0x110] ;  /* 0x0001100001107983 */ /* 0x002ea80000300800 */
[----:B------:R-:W2:Y:S04]  /*58af0*/  LDL.LU R17, [R1+0x114] ;  /* 0x0001140001117983 */ /* 0x000ea80000300800 */
[----:B------:R-:W3:Y:S04]  /*58b00*/  LDL.LU R18, [R1+0x118] ;  /* 0x0001180001127983 */ /* 0x000ee80000300800 */
[----:B------:R-:W3:Y:S04]  /*58b10*/  LDL.LU R19, [R1+0x11c] ;  /* 0x00011c0001137983 */ /* 0x000ee80000300800 */
[----:B---3--:R-:W-:Y:S04]  /*58b20*/  STL.64 [R1+0x1760], R18 ;  /* 0x0017601201007387 */ /* 0x008fe80000100a00 */
[----:B--2---:R1:W-:Y:S04]  /*58b30*/  STL.64 [R1+0x1758], R16 ;  /* 0x0017581001007387 */ /* 0x0043e80000100a00 */
[----:B0-----:R-:W2:Y:S04]  /*58b40*/  LDL.LU R20, [R1+0xf0] ;  /* 0x0000f00001147983 */ /* 0x001ea80000300800 */
        /* <DEDUP_REMOVED lines=10> */
[----:B--2---:R-:W-:Y:S04]  /*58bf0*/  STL.64 [R1+0x1778], R16 ;  /* 0x0017781001007387 */ /* 0x004fe80000100a00 */
[----:B0-----:R-:W2:Y:S04]  /*58c00*/  LDL.LU R20, [R1+0xd0] ;  /* 0x0000d00001147983 */ /* 0x001ea80000300800 */
        /* <DEDUP_REMOVED lines=71> */
[----:B0-----:R-:W2:Y:S04]  /*59080*/  LDL.LU R20, [R1] ;  /* 0x0000000001147983 */ /* 0x001ea80000300800 */
[----:B------:R-:W2:Y:S04]  /*59090*/  LDL.LU R21, [R1+0x4] ;  /* 0x0000040001157983 */ /* 0x000ea80000300800 */
[----:B------:R-:W2:Y:S04]  /*590a0*/  LDL.LU R22, [R1+0x8] ;  /* 0x0000080001167983 */ /* 0x000ea80000300800 */
[----:B------:R-:W2:Y:S04]  /*590b0*/  LDL.LU R23, [R1+0xc] ;  /* 0x00000c0001177983 */ /* 0x000ea80000300800 */
[----:B------:R-:W3:Y:S04]  /*590c0*/  LDL.LU R16, [R1+0xc0] ;  /* 0x0000c00001107983 */ /* 0x000ee80000300800 */
[----:B------:R-:W3:Y:S04]  /*590d0*/  LDL.LU R17, [R1+0xc4] ;  /* 0x0000c40001117983 */ /* 0x000ee80000300800 */
[----:B------:R-:W3:Y:S04]  /*590e0*/  LDL.LU R18, [R1+0xc8] ;  /* 0x0000c80001127983 */ /* 0x000ee80000300800 */
[----:B------:R-:W3:Y:S04]  /*590f0*/  LDL.LU R19, [R1+0xcc] ;  /* 0x0000cc0001137983 */ /* 0x000ee80000300800 */
[----:B------:R-:W4:Y:S04]  /*59100*/  LDL.LU R12, [R1+0x100] ;  /* 0x00010000010c7983 */ /* 0x000f280000300800 */
[----:B------:R-:W4:Y:S04]  /*59110*/  LDL.LU R13, [R1+0x104] ;  /* 0x00010400010d7983 */ /* 0x000f280000300800 */
[----:B------:R-:W4:Y:S04]  /*59120*/  LDL.LU R14, [R1+0x108] ;  /* 0x00010800010e7983 */ /* 0x000f280000300800 */
[----:B------:R-:W4:Y:S04]  /*59130*/  LDL.LU R15, [R1+0x10c] ;  /* 0x00010c00010f7983 */ /* 0x000f280000300800 */
[----:B------:R-:W5:Y:S04]  /*59140*/  LDL.LU R24, [R1+0x130] ;  /* 0x0001300001187983 */ /* 0x000f680000300800 */
[----:B------:R-:W5:Y:S04]  /*59150*/  LDL.LU R25, [R1+0x134] ;  /* 0x0001340001197983 */ /* 0x000f680000300800 */
[----:B------:R-:W5:Y:S04]  /*59160*/  LDL.LU R26, [R1+0x138] ;  /* 0x00013800011a7983 */ /* 0x000f680000300800 */
[----:B------:R-:W5:Y:S04]  /*59170*/  LDL.LU R27, [R1+0x13c] ;  /* 0x00013c00011b7983 */ /* 0x000f680000300800 */
[----:B------:R0:W-:Y:S04]  /*59180*/  STS.128 [R0+0x100], R8 ;  /* 0x0001000800007388 */ /* 0x0001e80000000c00 */
[----:B------:R1:W-:Y:S04]  /*59190*/  STS.128 [R0+0x900], R4 ;  /* 0x0009000400007388 */ /* 0x0003e80000000c00 */
[----:B0-----:R-:W3:Y:S04]  /*591a0*/  LDL.LU R8, [R1+0x150] ;  /* 0x0001500001087983 */ /* 0x001ee80000300800 */
[----:B------:R-:W3:Y:S04]  /*591b0*/  LDL.LU R9, [R1+0x154] ;  /* 0x0001540001097983 */ /* 0x000ee80000300800 */
[----:B------:R-:W3:Y:S04]  /*591c0*/  LDL.LU R10, [R1+0x158] ;  /* 0x00015800010a7983 */ /* 0x000ee80000300800 */
[----:B------:R-:W3:Y:S04]  /*591d0*/  LDL.LU R11, [R1+0x15c] ;  /* 0x00015c00010b7983 */ /* 0x000ee80000300800 */
[----:B-1----:R-:W3:Y:S04]  /*591e0*/  LDL.LU R4, [R1+0x140] ;  /* 0x0001400001047983 */ /* 0x002ee80000300800 */
[----:B------:R-:W3:Y:S04]  /*591f0*/  LDL.LU R5, [R1+0x144] ;  /* 0x0001440001057983 */ /* 0x000ee80000300800 */
[----:B------:R-:W3:Y:S04]  /*59200*/  LDL.LU R6, [R1+0x148] ;  /* 0x0001480001067983 */ /* 0x000ee80000300800 */
[----:B------:R-:W3:Y:S04]  /*59210*/  LDL.LU R7, [R1+0x14c] ;  /* 0x00014c0001077983 */ /* 0x000ee80000300800 */
[----:B--2---:R0:W-:Y:S04]  /*59220*/  STS.128 [R0+0x180], R20 ;  /* 0x0001801400007388 */ /* 0x0041e80000000c00 */
[----:B0-----:R-:W2:Y:S04]  /*59230*/  LDL.LU.64 R22, [R1+0x1840] ;  /* 0x0018400001167983 */ /* 0x001ea80000300a00 */
[----:B------:R-:W2:Y:S04]  /*59240*/  LDL.LU.64 R20, [R1+0x1838] ;  /* 0x0018380001147983 */ /* 0x000ea80000300a00 */
        /* <DEDUP_REMOVED lines=33> */
[----:B---3--:R0:W-:Y:S04]  /*59460*/  STS.128 [R0+0x480], R16 ;  /* 0x0004801000007388 */ /* 0x0081e80000000c00 */
[----:B0-----:R-:W3:Y:S04]  /*59470*/  LDL.LU.64 R18, [R1+0x1780] ;  /* 0x0017800001127983 */ /* 0x001ee80000300a00 */
[----:B------:R-:W3:Y:S04]  /*59480*/  LDL.LU.64 R16, [R1+0x1778] ;  /* 0x0017780001107983 */ /* 0x000ee80000300a00 */
        /* <DEDUP_REMOVED lines=9> */
[----:B----4-:R0:W-:Y:S04]  /*59520*/  STS.128 [R0+0x580], R12 ;  /* 0x0005800c00007388 */ /* 0x0101e80000000c00 */
[----:B---3--:R1:W-:Y:S04]  /*59530*/  STS.128 [R0+0xd80], R16 ;  /* 0x000d801000007388 */ /* 0x0083e80000000c00 */
[----:B-----5:R-:W-:Y:S04]  /*59540*/  STS.128 [R0+0xe00], R24 ;  /* 0x000e001800007388 */ /* 0x020fe80000000c00 */
[----:B0-----:R-:W3:Y:S04]  /*59550*/  LDL.LU.64 R14, [R1+0x1740] ;  /* 0x00174000010e7983 */ /* 0x001ee80000300a00 */
[----:B------:R-:W3:Y:S01]  /*59560*/  LDL.LU.64 R12, [R1+0x1738] ;  /* 0x00173800010c7983 */ /* 0x000ee20000300a00 */
[----:B------:R-:W-:-:S03]  /*59570*/  IMAD R2, R3, 0x400, R3 ;  /* 0x0000040003027824 */ /* 0x000fc600078e0203 */
[----:B-1----:R-:W4:Y:S04]  /*59580*/  LDL.LU.64 R18, [R1+0x1730] ;  /* 0x0017300001127983 */ /* 0x002f280000300a00 */
[----:B------:R-:W4:Y:S04]  /*59590*/  LDL.LU.64 R16, [R1+0x1728] ;  /* 0x0017280001107983 */ /* 0x000f280000300a00 */
[----:B--2---:R0:W-:Y:S04]  /*595a0*/  STS.128 [R0+0x600], R20 ;  /* 0x0006001400007388 */ /* 0x0041e80000000c00 */
[----:B0-----:R-:W2:Y:S04]  /*595b0*/  LDL.LU.64 R22, [R1+0x1720] ;  /* 0x0017200001167983 */ /* 0x001ea80000300a00 */
[----:B------:R-:W2:Y:S04]  /*595c0*/  LDL.LU.64 R20, [R1+0x1718] ;  /* 0x0017180001147983 */ /* 0x000ea80000300a00 */
[----:B------:R-:W5:Y:S04]  /*595d0*/  LDL.LU.64 R26, [R1+0x1710] ;  /* 0x00171000011a7983 */ /* 0x000f680000300a00 */
[----:B------:R-:W5:Y:S01]  /*595e0*/  LDL.LU.64 R24, [R1+0x1708] ;  /* 0x0017080001187983 */ /* 0x000f620000300a00 */
[----:B------:R-:W-:-:S03]  /*595f0*/  IMAD.SHL.U32 R2, R2, 0x10, RZ ;  /* 0x0000001002027824 */ /* 0x000fc600078e00ff */
[----:B------:R0:W-:Y:S02]  /*59600*/  STS.128 [R0+0x680], R4 ;  /* 0x0006800400007388 */ /* 0x0001e40000000c00 */
[----:B------:R-:W-:Y:S02]  /*59610*/  LOP3.LUT R3, R2, 0x18ff0, RZ, 0xc0, !PT ;  /* 0x00018ff002037812 */ /* 0x000fe400078ec0ff */
[----:B------:R1:W-:Y:S04]  /*59620*/  STS.128 [R0+0xe80], R8 ;  /* 0x000e800800007388 */ /* 0x0003e80000000c00 */
[----:B---3--:R-:W-:Y:S04]  /*59630*/  STS.128 [R0+0x700], R12 ;  /* 0x0007000c00007388 */ /* 0x008fe80000000c00 */
[----:B----4-:R-:W-:Y:S01]  /*59640*/  STS.128 [R0+0xf00], R16 ;  /* 0x000f001000007388 */ /* 0x010fe20000000c00 */
[----:B0-----:R-:W-:-:S03]  /*59650*/  LOP3.LUT R5, R3, 0x20, RZ, 0x3c, !PT ;  /* 0x0000002003057812 */ /* 0x001fc600078e3cff */
[----:B-1----:R-:W3:Y:S04]  /*59660*/  LDL.LU R9, [R1+0x1184] ;  /* 0x0011840001097983 */ /* 0x002ee80000300800 */
[----:B------:R-:W4:Y:S04]  /*59670*/  LDL.LU R7, [R1+0x764] ;  /* 0x0007640001077983 */ /* 0x000f280000300800 */
[----:B------:R-:W3:Y:S01]  /*59680*/  LDL.LU R2, [R1+0x1188] ;  /* 0x0011880001027983 */ /* 0x000ee20000300800 */
[C---:B------:R-:W-:Y:S02]  /*59690*/  LOP3.LUT R4, R3.reuse, 0x40, RZ, 0x3c, !PT ;  /* 0x0000004003047812 */ /* 0x040fe400078e3cff */
[----:B------:R-:W-:Y:S01]  /*596a0*/  LOP3.LUT R8, R3, 0x60, RZ, 0x3c, !PT ;  /* 0x0000006003087812 */ /* 0x000fe200078e3cff */
[----:B--2---:R-:W-:Y:S04]  /*596b0*/  STS.128 [R0+0x780], R20 ;  /* 0x0007801400007388 */ /* 0x004fe80000000c00 */
[----:B-----5:R-:W-:Y:S04]  /*596c0*/  STS.128 [R0+0xf80], R24 ;  /* 0x000f801800007388 */ /* 0x020fe80000000c00 */
[----:B------:R-:W-:Y:S06]  /*596d0*/  BAR.SYNC.DEFER_BLOCKING 0x0 ;  /* 0x0000000000007b1d */ /* 0x000fec0000010000 */
[----:B------:R-:W0:Y:S04]  /*596e0*/  LDS.128 R12, [R3] ;  /* 0x00000000030c7984 */ /* 0x000e280000000c00 */
[----:B------:R-:W-:Y:S04]  /*596f0*/  LDS.128 R16, [R5+0x1000] ;  /* 0x0010000005107984 */ /* 0x000fe80000000c00 */
[----:B0-----:R-:W-:Y:S01]  /*59700*/  STL.64 [R1+0x70], R12 ;  /* 0x0000700c01007387 */ /* 0x001fe20000100a00 */
[----:B------:R-:W-:-:S03]  /*59710*/  IMAD.MOV.U32 R27, RZ, RZ, R12 ;  /* 0x000000ffff1b7224 */ /* 0x000fc600078e000c */
[----:B------:R-:W-:Y:S04]  /*59720*/  STL.64 [R1+0x78], R14 ;  /* 0x0000780e01007387 */ /* 0x000fe80000100a00 */
[----:B------:R-:W0:Y:S04]  /*59730*/  LDS.128 R12, [R5] ;  /* 0x00000000050c7984 */ /* 0x000e280000000c00 */
[----:B------:R-:W2:Y:S04]  /*59740*/  LDL.LU R6, [R1+0x118c] ;  /* 0x00118c0001067983 */ /* 0x000ea80000300800 */
[----:B------:R-:W2:Y:S04]  /*59750*/  LDL.LU R10, [R1+0x1190] ;  /* 0x00119000010a7983 */ /* 0x000ea80000300800 */
[----:B0-----:R-:W-:Y:S01]  /*59760*/  STL.64 [R1+0x60], R12 ;  /* 0x0000600c01007387 */ /* 0x001fe20000100a00 */
[----:B------:R-:W-:-:S03]  /*59770*/  IMAD.MOV.U32 R26, RZ, RZ, R12 ;  /* 0x000000ffff1a7224 */ /* 0x000fc600078e000c */
[----:B------:R-:W-:Y:S04]  /*59780*/  STL.64 [R1+0x68], R14 ;  /* 0x0000680e01007387 */ /* 0x000fe80000100a00 */
[----:B------:R-:W0:Y:S04]  /*59790*/  LDS.128 R12, [R4] ;  /* 0x00000000040c7984 */ /* 0x000e280000000c00 */
[----:B0-----:R-:W-:Y:S01]  /*597a0*/  STL.64 [R1+0x80], R12 ;  /* 0x0000800c01007387 */ /* 0x001fe20000100a00 */
[----:B------:R-:W-:-:S03]  /*597b0*/  IMAD.MOV.U32 R25, RZ, RZ, R12 ;  /* 0x000000ffff197224 */ /* 0x000fc600078e000c */
[----:B------:R-:W-:Y:S04]  /*597c0*/  STL.64 [R1+0x88], R14 ;  /* 0x0000880e01007387 */ /* 0x000fe80000100a00 */
[----:B------:R-:W0:Y:S04]  /*597d0*/  LDS.128 R12, [R8] ;  /* 0x00000000080c7984 */ /* 0x000e280000000c00 */
[----:B0-----:R-:W-:Y:S01]  /*597e0*/  STL.64 [R1+0x120], R12 ;  /* 0x0001200c01007387 */ /* 0x001fe20000100a00 */
[----:B------:R-:W-:-:S03]  /*597f0*/  IMAD.MOV.U32 R22, RZ, RZ, R12 ;  /* 0x000000ffff167224 */ /* 0x000fc600078e000c */
[----:B------:R-:W-:Y:S04]  /*59800*/  STL.64 [R1+0x128], R14 ;  /* 0x0001280e01007387 */ /* 0x000fe80000100a00 */
[----:B------:R-:W0:Y:S01]  /*59810*/  LDS.128 R12, [R3+0x1000] ;  /* 0x00100000030c7984 */ /* 0x000e220000000c00 */
[----:B------:R-:W-:Y:S02]  /*59820*/  IMAD.MOV.U32 R23, RZ, RZ, R16 ;  /* 0x000000ffff177224 */ /* 0x000fe400078e0010 */
[----:B0-----:R-:W-:Y:S01]  /*59830*/  IMAD.MOV.U32 R24, RZ, RZ, R12 ;  /* 0x000000ffff187224 */ /* 0x001fe200078e000c */
[----:B------:R-:W-:Y:S04]  /*59840*/  STL.64 [R1+0x170], R12 ;  /* 0x0001700c01007387 */ /* 0x000fe80000100a00 */
[----:B------:R-:W-:Y:S04]  /*59850*/  STL.64 [R1+0x178], R14 ;  /* 0x0001780e01007387 */ /* 0x000fe80000100a00 */
[----:B------:R-:W-:Y:S04]  /*59860*/  STL.64 [R1+0x1700], R26 ;  /* 0x0017001a01007387 */ /* 0x000fe80000100a00 */
[----:B------:R-:W-:Y:S04]  /*59870*/  STL.64 [R1+0x16f8], R24 ;  /* 0x0016f81801007387 */ /* 0x000fe80000100a00 */
[----:B------:R-:W-:Y:S04]  /*59880*/  STL.64 [R1+0x150], R16 ;  /* 0x0001501001007387 */ /* 0x000fe80000100a00 */
[----:B------:R-:W-:Y:S04]  /*59890*/  STL.64 [R1+0x158], R18 ;  /* 0x0001581201007387 */ /* 0x000fe80000100a00 */
[----:B------:R-:W0:Y:S04]  /*598a0*/  LDS.128 R16, [R4+0x1000] ;  /* 0x0010000004107984 */ /* 0x000e280000000c00 */
[----:B------:R-:W1:Y:S04]  /*598b0*/  LDS.128 R24, [R8+0x1000] ;  /* 0x0010000008187984 */ /* 0x000e680000000c00 */
[----:B0-----:R-:W-:Y:S04]  /*598c0*/  STL.64 [R1+0x190], R16 ;  /* 0x0001901001007387 */ /* 0x001fe80000100a00 */
[----:B------:R0:W-:Y:S01]  /*598d0*/  STL.64 [R1+0x198], R18 ;  /* 0x0001981201007387 */ /* 0x0001e20000100a00 */
[----:B-1----:R-:W-:-:S03]  /*598e0*/  IMAD.MOV.U32 R20, RZ, RZ, R24 ;  /* 0x000000ffff147224 */ /* 0x002fc600078e0018 */
[----:B0-----:R-:W5:Y:S04]  /*598f0*/  LDL.LU R19, [R1+0x1194] ;  /* 0x0011940001137983 */ /* 0x001f680000300800 */
[----:B------:R-:W5:Y:S04]  /*59900*/  LDL.LU R18, [R1+0x1198] ;  /* 0x0011980001127983 */ /* 0x000f680000300800 */
[----:B------:R-:W-:Y:S04]  /*59910*/  STL.64 [R1+0x1b0], R24 ;  /* 0x0001b01801007387 */ /* 0x000fe80000100a00 */
[----:B------:R0:W-:Y:S04]  /*59920*/  STL.64 [R1+0x1b8], R26 ;  /* 0x0001b81a01007387 */ /* 0x0001e80000100a00 */
[----:B0-----:R-:W5:Y:S04]  /*59930*/  LDL.LU.64 R26, [R1+0x1700] ;  /* 0x00170000011a7983 */ /* 0x001f680000300a00 */
[----:B------:R-:W5:Y:S01]  /*59940*/  LDL.LU.64 R24, [R1+0x16f8] ;  /* 0x0016f80001187983 */ /* 0x000f620000300a00 */
[----:B------:R-:W-:-:S03]  /*59950*/  IMAD.MOV.U32 R21, RZ, RZ, R16 ;  /* 0x000000ffff157224 */ /* 0x000fc600078e0010 */
[----:B------:R-:W5:Y:S04]  /*59960*/  LDL.LU R17, [R1+0x119c] ;  /* 0x00119c0001117983 */ /* 0x000f680000300800 */
[----:B------:R-:W5:Y:S01]  /*59970*/  LDL.LU R16, [R1+0x11a0] ;  /* 0x0011a00001107983 */ /* 0x000f620000300800 */
[C---:B---3--:R-:W-:Y:S01]  /*59980*/  ISETP.GE.AND P0, PT, R9.reuse, c[0x0][0x178], PT ;  /* 0x00005e0009007a0c */ /* 0x048fe20003f06270 */
[----:B------:R-:W-:Y:S02]  /*59990*/  IMAD R0, R9, c[0x0][0x194], RZ ;  /* 0x0000650009007a24 */ /* 0x000fe400078e02ff */
[C---:B------:R-:W-:Y:S01]  /*599a0*/  IMAD R11, R2.reuse, c[0x0][0x198], RZ ;  /* 0x00006600020b7a24 */ /* 0x040fe200078e02ff */
[C---:B----4-:R-:W-:Y:S01]  /*599b0*/  ISETP.LT.AND P1, PT, R7.reuse, c[0x0][0x17c], !P0 ;  /* 0x00005f0007007a0c */ /* 0x050fe20004721270 */
[----:B------:R-:W-:Y:S01]  /*599c0*/  IMAD R7, R7, c[0x0][0x198], RZ ;  /* 0x0000660007077a24 */ /* 0x000fe200078e02ff */
[----:B------:R-:W-:-:S02]  /*599d0*/  ISETP.LT.AND P2, PT, R2, c[0x0][0x17c], !P0 ;  /* 0x00005f0002007a0c */ /* 0x000fc40004741270 */
[----:B------:R-:W-:Y:S01]  /*599e0*/  LEA R2, P5, R0, c[0x0][0x170], 0x1 ;  /* 0x00005c0000027a11 */ /* 0x000fe200078a08ff */
[C---:B--2---:R-:W-:Y:S01]  /*599f0*/  IMAD R9, R6.reuse, c[0x0][0x198], RZ ;  /* 0x0000660006097a24 */ /* 0x044fe200078e02ff */
[----:B------:R-:W-:Y:S01]  /*59a00*/  ISETP.LT.AND P3, PT, R6, c[0x0][0x17c], !P0 ;  /* 0x00005f0006007a0c */ /* 0x000fe20004761270 */
[C---:B------:R-:W-:Y:S01]  /*59a10*/  IMAD R15, R10.reuse, c[0x0][0x198], RZ ;  /* 0x000066000a0f7a24 */ /* 0x040fe200078e02ff */
[----:B------:R-:W-:Y:S02]  /*59a20*/  ISETP.LT.AND P4, PT, R10, c[0x0][0x17c], !P0 ;  /* 0x00005f000a007a0c */ /* 0x000fe40004781270 */
[----:B------:R-:W-:Y:S02]  /*59a30*/  LEA.HI.X.SX32 R0, R0, c[0x0][0x174], 0x1, P5 ;  /* 0x00005d0000007a11 */ /* 0x000fe400028f0eff */
[-C--:B------:R-:W-:Y:S02]  /*59a40*/  LEA R6, P6, R7, R2.reuse, 0x1 ;  /* 0x0000000207067211 */ /* 0x080fe400078c08ff */
[----:B------:R-:W-:-:S02]  /*59a50*/  LEA R10, P5, R11, R2, 0x1 ;  /* 0x000000020b0a7211 */ /* 0x000fc400078a08ff */
[----:B------:R-:W-:Y:S02]  /*59a60*/  LEA.HI.X.SX32 R7, R7, R0, 0x1, P6 ;  /* 0x0000000007077211 */ /* 0x000fe400030f0eff */
[----:B------:R-:W-:Y:S02]  /*59a70*/  LEA R12, P6, R9, R2, 0x1 ;  /* 0x00000002090c7211 */ /* 0x000fe400078c08ff */
[----:B------:R-:W-:Y:S02]  /*59a80*/  LEA.HI.X.SX32 R11, R11, R0, 0x1, P5 ;  /* 0x000000000b0b7211 */ /* 0x000fe400028f0eff */
[----:B------:R-:W-:Y:S02]  /*59a90*/  LEA R14, P5, R15, R2, 0x1 ;  /* 0x000000020f0e7211 */ /* 0x000fe400078a08ff */
[-C--:B------:R-:W-:Y:S02]  /*59aa0*/  LEA.HI.X.SX32 R13, R9, R0.reuse, 0x1, P6 ;  /* 0x00000000090d7211 */ /* 0x080fe400030f0eff */
[----:B------:R-:W-:Y:S01]  /*59ab0*/  LEA.HI.X.SX32 R15, R15, R0, 0x1, P5 ;  /* 0x000000000f0f7211 */ /* 0x000fe200028f0eff */
[----:B------:R-:W-:Y:S04]  /*59ac0*/  STL [R1+0x16f0], R23 ;  /* 0x0016f01701007387 */ /* 0x000fe80000100800 */
[----:B------:R-:W-:Y:S04]  /*59ad0*/  STL.64 [R1+0x16e8], R20 ;  /* 0x0016e81401007387 */ /* 0x000fe80000100a00 */
[----:B-----5:R0:W-:Y:S04]  /*59ae0*/  @P1 STG.E.U16 [R6.64], R27 ;  /* 0x0000001b06001986 */ /* 0x0201e8000c10150a */
[----:B------:R1:W-:Y:S04]  /*59af0*/  @P2 STG.E.U16 [R10.64], R26 ;  /* 0x0000001a0a002986 */ /* 0x0003e8000c10150a */
[----:B------:R-:W-:Y:S04]  /*59b00*/  @P3 STG.E.U16 [R12.64], R25 ;  /* 0x000000190c003986 */ /* 0x000fe8000c10150a */
[----:B------:R-:W-:Y:S04]  /*59b10*/  @P4 STG.E.U16 [R14.64], R22 ;  /* 0x000000160e004986 */ /* 0x000fe8000c10150a */
[----:B------:R-:W2:Y:S01]  /*59b20*/  LDS.128 R12, [R3+0x2000] ;  /* 0x00200000030c7984 */ /* 0x000ea20000000c00 */
[C---:B------:R-:W-:Y:S01]  /*59b30*/  ISETP.LT.AND P4, PT, R19.reuse, c[0x0][0x17c], !P0 ;  /* 0x00005f0013007a0c */ /* 0x040fe20004781270 */
[----:B0-----:R-:W-:Y:S01]  /*59b40*/  IMAD R7, R19, c[0x0][0x198], RZ ;  /* 0x0000660013077a24 */ /* 0x001fe200078e02ff */
[C---:B------:R-:W-:Y:S01]  /*59b50*/  ISETP.LT.AND P3, PT, R18.reuse, c[0x0][0x17c], !P0 ;  /* 0x00005f0012007a0c */ /* 0x040fe20004761270 */
[----:B-1----:R-:W-:Y:S01]  /*59b60*/  IMAD R11, R18, c[0x0][0x198], RZ ;  /* 0x00006600120b7a24 */ /* 0x002fe200078e02ff */
[C---:B------:R-:W-:Y:S01]  /*59b70*/  ISETP.LT.AND P2, PT, R17.reuse, c[0x0][0x17c], !P0 ;  /* 0x00005f0011007a0c */ /* 0x040fe20004741270 */
[----:B------:R-:W-:Y:S01]  /*59b80*/  IMAD R9, R17, c[0x0][0x198], RZ ;  /* 0x0000660011097a24 */ /* 0x000fe200078e02ff */
[C---:B------:R-:W-:Y:S01]  /*59b90*/  ISETP.LT.AND P1, PT, R16.reuse, c[0x0][0x17c], !P0 ;  /* 0x00005f0010007a0c */ /* 0x040fe20004721270 */
[----:B------:R-:W-:Y:S04]  /*59ba0*/  LDS.128 R20, [R8+0x2000] ;  /* 0x0020000008147984 */ /* 0x000fe80000000c00 */
[----:B--2---:R-:W-:Y:S04]  /*59bb0*/  STL.64 [R1+0x160], R12 ;  /* 0x0001600c01007387 */ /* 0x004fe80000100a00 */
[----:B------:R0:W-:Y:S02]  /*59bc0*/  STL.64 [R1+0x168], R14 ;  /* 0x0001680e01007387 */ /* 0x0001e40000100a00 */
[----:B0-----:R-:W-:-:S02]  /*59bd0*/  IMAD R15, R16, c[0x0][0x198], RZ ;  /* 0x00006600100f7a24 */ /* 0x001fc400078e02ff */
[----:B------:R-:W0:Y:S04]  /*59be0*/  LDS.128 R16, [R5+0x2000] ;  /* 0x0020000005107984 */ /* 0x000e280000000c00 */
[----:B0-----:R-:W-:Y:S01]  /*59bf0*/  STL.64 [R1+0x140], R16 ;  /* 0x0001401001007387 */ /* 0x001fe20000100a00 */
[----:B------:R-:W-:-:S03]  /*59c00*/  IMAD.MOV.U32 R26, RZ, RZ, R16 ;  /* 0x000000ffff1a7224 */ /* 0x000fc600078e0010 */
[----:B------:R-:W-:Y:S04]  /*59c10*/  STL.64 [R1+0x148], R18 ;  /* 0x0001481201007387 */ /* 0x000fe80000100a00 */
[----:B------:R-:W0:Y:S01]  /*59c20*/  LDS.128 R16, [R4+0x2000] ;  /* 0x0020000004107984 */ /* 0x000e220000000c00 */
[----:B------:R-:W-:-:S03]  /*59c30*/  IMAD.MOV.U32 R27, RZ, RZ, R12 ;  /* 0x000000ffff1b7224 */ /* 0x000fc600078e000c */
[----:B0-----:R-:W-:Y:S01]  /*59c40*/  STL.64 [R1+0x180], R16 ;  /* 0x0001801001007387 */ /* 0x001fe20000100a00 */
[----:B------:R-:W-:-:S03]  /*59c50*/  IMAD.MOV.U32 R25, RZ, RZ, R16 ;  /* 0x000000ffff197224 */ /* 0x000fc600078e0010 */
[----:B------:R0:W-:Y:S04]  /*59c60*/  STL.64 [R1+0x188], R18 ;  /* 0x0001881201007387 */ /* 0x0001e80000100a00 */
[----:B0-----:R-:W2:Y:S04]  /*59c70*/  LDL.LU R19, [R1+0x11a4] ;  /* 0x0011a40001137983 */ /* 0x001ea80000300800 */
[----:B------:R-:W3:Y:S04]  /*59c80*/  LDL.LU R18, [R1+0x11a8] ;  /* 0x0011a80001127983 */ /* 0x000ee80000300800 */
[----:B------:R-:W4:Y:S04]  /*59c90*/  LDL.LU R17, [R1+0x11ac] ;  /* 0x0011ac0001117983 */ /* 0x000f280000300800 */
[----:B------:R-:W-:Y:S04]  /*59ca0*/  STL.64 [R1+0x16e0], R26 ;  /* 0x0016e01a01007387 */ /* 0x000fe80000100a00 */
[----:B------:R-:W-:Y:S04]  /*59cb0*/  STL [R1+0x16d8], R25 ;  /* 0x0016d81901007387 */ /* 0x000fe80000100800 */
[----:B------:R-:W-:Y:S04]  /*59cc0*/  STL.64 [R1+0x1a0], R20 ;  /* 0x0001a01401007387 */ /* 0x000fe80000100a00 */
[----:B------:R0:W-:Y:S02]  /*59cd0*/  STL.64 [R1+0x1a8], R22 ;  /* 0x0001a81601007387 */ /* 0x0001e40000100a00 */
[----:B0-----:R-:W-:-:S02]  /*59ce0*/  IMAD.MOV.U32 R22, RZ, RZ, R20 ;  /* 0x000000ffff167224 */ /* 0x001fc400078e0014 */
[----:B------:R-:W5:Y:S04]  /*59cf0*/  LDL.LU R23, [R1+0x16f0] ;  /* 0x0016f00001177983 */ /* 0x000f680000300800 */
[----:B------:R-:W2:Y:S01]  /*59d00*/  LDL.LU.64 R20, [R1+0x16e8] ;  /* 0x0016e80001147983 */ /* 0x000ea20000300a00 */
[-C--:B------:R-:W-:Y:S02]  /*59d10*/  LEA R6, P6, R7, R2.reuse, 0x1 ;  /* 0x0000000207067211 */ /* 0x080fe400078c08ff */
[----:B------:R-:W-:Y:S01]  /*59d20*/  LEA R10, P5, R11, R2, 0x1 ;  /* 0x000000020b0a7211 */ /* 0x000fe200078a08ff */
[----:B------:R-:W3:Y:S01]  /*59d30*/  LDL.LU R16, [R1+0x11b0] ;  /* 0x0011b00001107983 */ /* 0x000ee20000300800 */
[----:B------:R-:W-:Y:S02]  /*59d40*/  LEA.HI.X.SX32 R7, R7, R0, 0x1, P6 ;  /* 0x0000000007077211 */ /* 0x000fe400030f0eff */
[----:B------:R-:W-:-:S02]  /*59d50*/  LEA R12, P6, R9, R2, 0x1 ;  /* 0x00000002090c7211 */ /* 0x000fc400078c08ff */
[----:B------:R-:W-:Y:S02]  /*59d60*/  LEA.HI.X.SX32 R11, R11, R0, 0x1, P5 ;  /* 0x000000000b0b7211 */ /* 0x000fe400028f0eff */
[----:B------:R-:W-:Y:S02]  /*59d70*/  LEA R14, P5, R15, R2, 0x1 ;  /* 0x000000020f0e7211 */ /* 0x000fe400078a08ff */
[-C--:B------:R-:W-:Y:S02]  /*59d80*/  LEA.HI.X.SX32 R13, R9, R0.reuse, 0x1, P6 ;  /* 0x00000000090d7211 */ /* 0x080fe400030f0eff */
[----:B------:R-:W-:Y:S01]  /*59d90*/  LEA.HI.X.SX32 R15, R15, R0, 0x1, P5 ;  /* 0x000000000f0f7211 */ /* 0x000fe200028f0eff */
[----:B------:R-:W-:Y:S04]  /*59da0*/  @P4 STG.E.U16 [R6.64], R24 ;  /* 0x0000001806004986 */ /* 0x000fe8000c10150a */
[----:B------:R-:W-:Y:S04]  /*59db0*/  LDS.128 R24, [R5+0x3000] ;  /* 0x0030000005187984 */ /* 0x000fe80000000c00 */
[----:B-----5:R-:W-:Y:S04]  /*59dc0*/  @P3 STG.E.U16 [R10.64], R23 ;  /* 0x000000170a003986 */ /* 0x020fe8000c10150a */
[----:B--2---:R-:W-:Y:S04]  /*59dd0*/  @P2 STG.E.U16 [R12.64], R21 ;  /* 0x000000150c002986 */ /* 0x004fe8000c10150a */
[----:B------:R-:W-:Y:S04]  /*59de0*/  @P1 STG.E.U16 [R14.64], R20 ;  /* 0x000000140e001986 */ /* 0x000fe8000c10150a */
[----:B------:R-:W0:Y:S04]  /*59df0*/  LDS.128 R12, [R3+0x3000] ;  /* 0x00300000030c7984 */ /* 0x000e280000000c00 */
[----:B0-----:R-:W-:Y:S04]  /*59e00*/  STL.64 [R1+0x130], R12 ;  /* 0x0001300c01007387 */ /* 0x001fe80000100a00 */
[----:B------:R-:W-:Y:S04]  /*59e10*/  STL.64 [R1+0x138], R14 ;  /* 0x0001380e01007387 */ /* 0x000fe80000100a00 */
[----:B------:R-:W-:Y:S04]  /*59e20*/  STL.64 [R1+0x110], R24 ;  /* 0x0001101801007387 */ /* 0x000fe80000100a00 */
[----:B------:R0:W-:Y:S04]  /*59e30*/  STL.64 [R1+0x118], R26 ;  /* 0x0001181a01007387 */ /* 0x0001e80000100a00 */
[----:B0-----:R-:W2:Y:S04]  /*59e40*/  LDL.LU.64 R26, [R1+0x16e0] ;  /* 0x0016e000011a7983 */ /* 0x001ea80000300a00 */
[----:B------:R-:W5:Y:S04]  /*59e50*/  LDL.LU R25, [R1+0x16d8] ;  /* 0x0016d80001197983 */ /* 0x000f680000300800 */
[----:B------:R-:W-:Y:S01]  /*59e60*/  STL [R1+0x16c8], R24 ;  /* 0x0016c81801007387 */ /* 0x000fe20000100800 */
[C---:B----4-:R-:W-:Y:S01]  /*59e70*/  ISETP.LT.AND P1, PT, R17.reuse, c[0x0][0x17c], !P0 ;  /* 0x00005f0011007a0c */ /* 0x050fe20004721270 */
[----:B------:R-:W-:Y:S01]  /*59e80*/  IMAD R13, R17, c[0x0][0x198], RZ ;  /* 0x00006600110d7a24 */ /* 0x000fe200078e02ff */
[C---:B---3--:R-:W-:Y:S01]  /*59e90*/  ISETP.LT.AND P2, PT, R18.reuse, c[0x0][0x17c], !P0 ;  /* 0x00005f0012007a0c */ /* 0x048fe20004741270 */
[----:B------:R-:W-:Y:S01]  /*59ea0*/  IMAD R11, R18, c[0x0][0x198], RZ ;  /* 0x00006600120b7a24 */ /* 0x000fe200078e02ff */
[C---:B------:R-:W-:Y:S01]  /*59eb0*/  ISETP.LT.AND P5, PT, R16.reuse, c[0x0][0x17c], !P0 ;  /* 0x00005f0010007a0c */ /* 0x040fe200047a1270 */
[----:B------:R-:W-:Y:S01]  /*59ec0*/  IMAD R9, R16, c[0x0][0x198], RZ ;  /* 0x0000660010097a24 */ /* 0x000fe200078e02ff */
[----:B--2---:R-:W-:Y:S04]  /*59ed0*/  STL.64 [R1+0x16d0], R26 ;  /* 0x0016d01a01007387 */ /* 0x004fe80000100a00 */
[----:B-----5:R-:W-:Y:S04]  /*59ee0*/  STL [R1+0x16cc], R25 ;  /* 0x0016cc1901007387 */ /* 0x020fe80000100800 */
[----:B------:R-:W0:Y:S04]  /*59ef0*/  LDS.128 R24, [R4+0x3000] ;  /* 0x0030000004187984 */ /* 0x000e280000000c00 */
[----:B------:R-:W2:Y:S04]  /*59f00*/  LDL.LU R17, [R1+0x11b4] ;  /* 0x0011b40001117983 */ /* 0x000ea80000300800 */
[----:B------:R-:W3:Y:S04]  /*59f10*/  LDL.LU R21, [R1+0x11b8] ;  /* 0x0011b80001157983 */ /* 0x000ee80000300800 */
[----:B0-----:R-:W-:Y:S01]  /*59f20*/  STL.64 [R1+0x100], R24 ;  /* 0x0001001801007387 */ /* 0x001fe20000100a00 */
[----:B------:R-:W-:-:S03]  /*59f30*/  IMAD.MOV.U32 R23, RZ, RZ, R24 ;  /* 0x000000ffff177224 */ /* 0x000fc600078e0018 */
[----:B------:R-:W-:Y:S04]  /*59f40*/  STL.64 [R1+0x108], R26 ;  /* 0x0001081a01007387 */ /* 0x000fe80000100a00 */
[----:B------:R-:W0:Y:S04]  /*59f50*/  LDS.128 R24, [R8+0x3000] ;  /* 0x0030000008187984 */ /* 0x000e280000000c00 */
[----:B------:R-:W4:Y:S04]  /*59f60*/  LDL.LU R18, [R1+0x11bc] ;  /* 0x0011bc0001127983 */ /* 0x000f280000300800 */
[----:B------:R-:W5:Y:S04]  /*59f70*/  LDL.LU R16, [R1+0x11c0] ;  /* 0x0011c00001107983 */ /* 0x000f680000300800 */
[----:B0-----:R-:W-:Y:S04]  /*59f80*/  STL.64 [R1+0xf0], R24 ;  /* 0x0000f01801007387 */ /* 0x001fe80000100a00 */
[----:B------:R0:W-:Y:S04]  /*59f90*/  STL.64 [R1+0xf8], R26 ;  /* 0x0000f81a01007387 */ /* 0x0001e80000100a00 */
[----:B0-----:R-:W4:Y:S04]  /*59fa0*/  LDL.LU.64 R26, [R1+0x16d0] ;  /* 0x0016d000011a7983 */ /* 0x001f280000300a00 */
[----:B------:R-:W5:Y:S01]  /*59fb0*/  LDL.LU R25, [R1+0x16cc] ;  /* 0x0016cc0001197983 */ /* 0x000f620000300800 */
[C---:B------:R-:W-:Y:S01]  /*59fc0*/  IMAD R7, R19.reuse, c[0x0][0x198], RZ ;  /* 0x0000660013077a24 */ /* 0x040fe200078e02ff */
[----:B------:R-:W-:-:S02]  /*59fd0*/  ISETP.LT.AND P3, PT, R19, c[0x0][0x17c], !P0 ;  /* 0x00005f0013007a0c */ /* 0x000fc40004761270 */
[-C--:B------:R-:W-:Y:S02]  /*59fe0*/  LEA R10, P4, R11, R2.reuse, 0x1 ;  /* 0x000000020b0a7211 */ /* 0x080fe400078808ff */
[----:B------:R-:W-:Y:S01]  /*59ff0*/  LEA R6, P6, R7, R2, 0x1 ;  /* 0x0000000207067211 */ /* 0x000fe200078c08ff */
[----:B------:R-:W-:Y:S01]  /*5a000*/  IMAD.MOV.U32 R19, RZ, RZ, R12 ;  /* 0x000000ffff137224 */ /* 0x000fe200078e000c */
[-C--:B------:R-:W-:Y:S02]  /*5a010*/  LEA.HI.X.SX32 R11, R11, R0.reuse, 0x1, P4 ;  /* 0x000000000b0b7211 */ /* 0x080fe400020f0eff */
[----:B------:R-:W-:Y:S02]  /*5a020*/  LEA.HI.X.SX32 R7, R7, R0, 0x1, P6 ;  /* 0x0000000007077211 */ /* 0x000fe400030f0eff */
[-C--:B------:R-:W-:Y:S02]  /*5a030*/  LEA R12, P6, R13, R2.reuse, 0x1 ;  /* 0x000000020d0c7211 */ /* 0x080fe400078c08ff */
[----:B------:R-:W-:-:S02]  /*5a040*/  LEA R14, P4, R9, R2, 0x1 ;  /* 0x00000002090e7211 */ /* 0x000fc400078808ff */
[-C--:B------:R-:W-:Y:S02]  /*5a050*/  LEA.HI.X.SX32 R13, R13, R0.reuse, 0x1, P6 ;  /* 0x000000000d0d7211 */ /* 0x080fe400030f0eff */
[----:B------:R-:W-:Y:S01]  /*5a060*/  LEA.HI.X.SX32 R15, R9, R0, 0x1, P4 ;  /* 0x00000000090f7211 */ /* 0x000fe200020f0eff */
[----:B------:R-:W-:Y:S02]  /*5a070*/  IMAD.MOV.U32 R20, RZ, RZ, R24 ;  /* 0x000000ffff147224 */ /* 0x000fe400078e0018 */
[----:B--2---:R-:W-:Y:S01]  /*5a080*/  IMAD R9, R17, c[0x0][0x198], RZ ;  /* 0x0000660011097a24 */ /* 0x004fe200078e02ff */
[----:B---3--:R-:W-:Y:S01]  /*5a090*/  ISETP.LT.AND P4, PT, R21, c[0x0][0x17c], !P0 ;  /* 0x00005f0015007a0c */ /* 0x008fe20004781270 */
[----:B----4-:R-:W-:Y:S04]  /*5a0a0*/  @P3 STG.E.U16 [R6.64], R27 ;  /* 0x0000001b06003986 */ /* 0x010fe8000c10150a */
[----:B------:R-:W-:Y:S04]  /*5a0b0*/  @P2 STG.E.U16 [R10.64], R26 ;  /* 0x0000001a0a002986 */ /* 0x000fe8000c10150a */
[----:B-----5:R-:W-:Y:S04]  /*5a0c0*/  @P1 STG.E.U16 [R12.64], R25 ;  /* 0x000000190c001986 */ /* 0x020fe8000c10150a */
[----:B------:R-:W-:Y:S04]  /*5a0d0*/  @P5 STG.E.U16 [R14.64], R22 ;  /* 0x000000160e005986 */ /* 0x000fe8000c10150a */
[----:B------:R-:W0:Y:S04]  /*5a0e0*/  LDS.128 R12, [R3+0x4000] ;  /* 0x00400000030c7984 */ /* 0x000e280000000c00 */
[----:B------:R-:W1:Y:S01]  /*5a0f0*/  LDS.128 R24, [R5+0x4000] ;  /* 0x0040000005187984 */ /* 0x000e620000000c00 */
[----:B------:R-:W-:-:S02]  /*5a100*/  ISETP.LT.AND P3, PT, R17, c[0x0][0x17c], !P0 ;  /* 0x00005f0011007a0c */ /* 0x000fc40004761270 */
[----:B------:R-:W-:Y:S01]  /*5a110*/  ISETP.LT.AND P1, PT, R16, c[0x0][0x17c], !P0 ;  /* 0x00005f0010007a0c */ /* 0x000fe20004721270 */
[----:B0-----:R0:W-:Y:S01]  /*5a120*/  STL.64 [R1+0xe0], R12 ;  /* 0x0000e00c01007387 */ /* 0x0011e20000100a00 */
[----:B------:R-:W-:-:S03]  /*5a130*/  IMAD.MOV.U32 R17, RZ, RZ, R12 ;  /* 0x000000ffff117224 */ /* 0x000fc600078e000c */
[----:B------:R-:W-:Y:S01]  /*5a140*/  STL.64 [R1+0xe8], R14 ;  /* 0x0000e80e01007387 */ /* 0x000fe20000100a00 */
[----:B0-----:R-:W-:-:S04]  /*5a150*/  LEA R12, P6, R9, R2, 0x1 ;  /* 0x00000002090c7211 */ /* 0x001fc800078c08ff */
[----:B------:R-:W-:Y:S01]  /*5a160*/  LEA.HI.X.SX32 R13, R9, R0, 0x1, P6 ;  /* 0x00000000090d7211 */ /* 0x000fe200030f0eff */
[----:B------:R-:W-:Y:S02]  /*5a170*/  IMAD R9, R16, c[0x0][0x198], RZ ;  /* 0x0000660010097a24 */ /* 0x000fe400078e02ff */
[----:B------:R-:W2:Y:S01]  /*5a180*/  LDL.LU R16, [R1+0x11c4] ;  /* 0x0011c40001107983 */ /* 0x000ea20000300800 */
[----:B-1----:R-:W-:-:S03]  /*5a190*/  IMAD.MOV.U32 R22, RZ, RZ, R24 ;  /* 0x000000ffff167224 */ /* 0x002fc600078e0018 */
[----:B------:R-:W-:Y:S04]  /*5a1a0*/  STL.64 [R1+0xa0], R24 ;  /* 0x0000a01801007387 */ /* 0x000fe80000100a00 */
[----:B------:R-:W-:Y:S04]  /*5a1b0*/  STL.64 [R1+0xa8], R26 ;  /* 0x0000a81a01007387 */ /* 0x000fe80000100a00 */
[----:B------:R-:W0:Y:S01]  /*5a1c0*/  LDS.128 R24, [R4+0x4000] ;  /* 0x0040000004187984 */ /* 0x000e220000000c00 */
[----:B------:R-:W-:-:S03]  /*5a1d0*/  IMAD R7, R21, c[0x0][0x198], RZ ;  /* 0x0000660015077a24 */ /* 0x000fc600078e02ff */
[----:B0-----:R-:W-:Y:S01]  /*5a1e0*/  STL.64 [R1+0xd0], R24 ;  /* 0x0000d01801007387 */ /* 0x001fe20000100a00 */
[----:B------:R-:W-:-:S03]  /*5a1f0*/  IMAD.MOV.U32 R21, RZ, RZ, R24 ;  /* 0x000000ffff157224 */ /* 0x000fc600078e0018 */
[----:B------:R-:W-:Y:S04]  /*5a200*/  STL.64 [R1+0xd8], R26 ;  /* 0x0000d81a01007387 */ /* 0x000fe80000100a00 */
[----:B------:R-:W0:Y:S01]  /*5a210*/  LDS.128 R24, [R8+0x4000] ;  /* 0x0040000008187984 */ /* 0x000e220000000c00 */
[C---:B------:R-:W-:Y:S01]  /*5a220*/  ISETP.LT.AND P2, PT, R18.reuse, c[0x0][0x17c], !P0 ;  /* 0x00005f0012007a0c */ /* 0x040fe20004741270 */
[----:B------:R-:W-:Y:S02]  /*5a230*/  IMAD R11, R18, c[0x0][0x198], RZ ;  /* 0x00006600120b7a24 */ /* 0x000fe400078e02ff */
[----:B------:R-:W3:Y:S04]  /*5a240*/  LDL.LU R18, [R1+0x11c8] ;  /* 0x0011c80001127983 */ /* 0x000ee80000300800 */
[----:B------:R-:W4:Y:S04]  /*5a250*/  LDL.LU R15, [R1+0x11cc] ;  /* 0x0011cc00010f7983 */ /* 0x000f280000300800 */
[----:B------:R1:W-:Y:S04]  /*5a260*/  @P3 STG.E.U16 [R12.64], R19 ;  /* 0x000000130c003986 */ /* 0x0003e8000c10150a */
[----:B0-----:R0:W-:Y:S01]  /*5a270*/  STL.64 [R1+0xc0], R24 ;  /* 0x0000c01801007387 */ /* 0x0011e20000100a00 */
[----:B-1----:R-:W-:-:S03]  /*5a280*/  IMAD.MOV.U32 R19, RZ, RZ, R24 ;  /* 0x000000ffff137224 */ /* 0x002fc600078e0018 */
[----:B------:R-:W-:Y:S04]  /*5a290*/  STL.64 [R1+0xc8], R26 ;  /* 0x0000c81a01007387 */ /* 0x000fe80000100a00 */
[----:B0-----:R-:W5:Y:S01]  /*5a2a0*/  LDL.LU R24, [R1+0x16c8] ;  /* 0x0016c80001187983 */ /* 0x001f620000300800 */
[----:B------:R-:W-:-:S03]  /*5a2b0*/  LEA R6, P5, R7, R2, 0x1 ;  /* 0x0000000207067211 */ /* 0x000fc600078a08ff */
[----:B------:R-:W3:Y:S01]  /*5a2c0*/  LDL.LU R14, [R1+0x11d0] ;  /* 0x0011d000010e7983 */ /* 0x000ee20000300800 */
[----:B------:R-:W-:Y:S02]  /*5a2d0*/  LEA.HI.X.SX32 R7, R7, R0, 0x1, P5 ;  /* 0x0000000007077211 */ /* 0x000fe400028f0eff */
[-C--:B------:R-:W-:Y:S02]  /*5a2e0*/  LEA R10, P6, R11, R2.reuse, 0x1 ;  /* 0x000000020b0a7211 */ /* 0x080fe400078c08ff */
[----:B------:R-:W-:Y:S02]  /*5a2f0*/  LEA R12, P3, R9, R2, 0x1 ;  /* 0x00000002090c7211 */ /* 0x000fe400078608ff */
[-C--:B------:R-:W-:Y:S02]  /*5a300*/  LEA.HI.X.SX32 R11, R11, R0.reuse, 0x1, P6 ;  /* 0x000000000b0b7211 */ /* 0x080fe400030f0eff */
[----:B------:R-:W-:Y:S02]  /*5a310*/  LEA.HI.X.SX32 R13, R9, R0, 0x1, P3 ;  /* 0x00000000090d7211 */ /* 0x000fe400018f0eff */
[C---:B--2---:R-:W-:Y:S01]  /*5a320*/  ISETP.LT.AND P5, PT, R16.reuse, c[0x0][0x17c], !P0 ;  /* 0x00005f0010007a0c */ /* 0x044fe200047a1270 */
[----:B-----5:R0:W-:Y:S04]  /*5a330*/  @P4 STG.E.U16 [R6.64], R24 ;  /* 0x0000001806004986 */ /* 0x0201e8000c10150a */
[----:B------:R-:W1:Y:S01]  /*5a340*/  LDS.128 R24, [R3+0x5000] ;  /* 0x0050000003187984 */ /* 0x000e620000000c00 */
[----:B0-----:R-:W-:-:S03]  /*5a350*/  IMAD R7, R16, c[0x0][0x198], RZ ;  /* 0x0000660010077a24 */ /* 0x001fc600078e02ff */
[----:B-1----:R-:W-:Y:S01]  /*5a360*/  STL.64 [R1+0xb0], R24 ;  /* 0x0000b01801007387 */ /* 0x002fe20000100a00 */
[----:B------:R-:W-:-:S03]  /*5a370*/  IMAD.MOV.U32 R16, RZ, RZ, R24 ;  /* 0x000000ffff107224 */ /* 0x000fc600078e0018 */
[----:B------:R-:W-:Y:S04]  /*5a380*/  STL.64 [R1+0xb8], R26 ;  /* 0x0000b81a01007387 */ /* 0x000fe80000100a00 */
[----:B------:R-:W0:Y:S04]  /*5a390*/  LDS.128 R24, [R5+0x5000] ;  /* 0x0050000005187984 */ /* 0x000e280000000c00 */
[----:B------:R1:W-:Y:S04]  /*5a3a0*/  @P2 STG.E.U16 [R10.64], R23 ;  /* 0x000000170a002986 */ /* 0x0003e8000c10150a */
[----:B------:R2:W-:Y:S04]  /*5a3b0*/  @P1 STG.E.U16 [R12.64], R20 ;  /* 0x000000140c001986 */ /* 0x0005e8000c10150a */
[----:B-1----:R-:W5:Y:S04]  /*5a3c0*/  LDL.LU R23, [R1+0x11d4] ;  /* 0x0011d40001177983 */ /* 0x002f680000300800 */
[----:B0-----:R-:W-:Y:S01]  /*5a3d0*/  STL.64 [R1+0x90], R24 ;  /* 0x0000901801007387 */ /* 0x001fe20000100a00 */
[----:B--2---:R-:W-:-:S03]  /*5a3e0*/  IMAD.MOV.U32 R20, RZ, RZ, R24 ;  /* 0x000000ffff147224 */ /* 0x004fc600078e0018 */
[----:B------:R-:W-:Y:S04]  /*5a3f0*/  STL.64 [R1+0x98], R26 ;  /* 0x0000981a01007387 */ /* 0x000fe80000100a00 */
[----:B------:R-:W0:Y:S01]  /*5a400*/  LDS.128 R24, [R4+0x5000] ;  /* 0x0050000004187984 */ /* 0x000e220000000c00 */
[----:B------:R-:W-:-:S04]  /*5a410*/  LEA R6, P1, R7, R2, 0x1 ;  /* 0x0000000207067211 */ /* 0x000fc800078208ff */
[----:B------:R-:W-:Y:S01]  /*5a420*/  LEA.HI.X.SX32 R7, R7, R0, 0x1, P1 ;  /* 0x0000000007077211 */ /* 0x000fe200008f0eff */
[C---:B---3--:R-:W-:Y:S01]  /*5a430*/  IMAD R9, R18.reuse, c[0x0][0x198], RZ ;  /* 0x0000660012097a24 */ /* 0x048fe200078e02ff */
[----:B------:R-:W-:-:S03]  /*5a440*/  ISETP.LT.AND P3, PT, R18, c[0x0][0x17c], !P0 ;  /* 0x00005f0012007a0c */ /* 0x000fc60004761270 */
[----:B------:R1:W-:Y:S04]  /*5a450*/  @P5 STG.E.U16 [R6.64], R17 ;  /* 0x0000001106005986 */ /* 0x0003e8000c10150a */
[----:B0-----:R-:W-:Y:S04]  /*5a460*/  STL.64 [R1+0x30], R24 ;  /* 0x0000301801007387 */ /* 0x001fe80000100a00 */
[----:B------:R-:W-:Y:S04]  /*5a470*/  STL.64 [R1+0x38], R26 ;  /* 0x0000381a01007387 */ /* 0x000fe80000100a00 */
[----:B------:R-:W2:Y:S04]  /*5a480*/  LDL.LU R18, [R1+0x11d8] ;  /* 0x0011d80001127983 */ /* 0x000ea80000300800 */
[----:B-1----:R-:W3:Y:S01]  /*5a490*/  LDL.LU R17, [R1+0x11dc] ;  /* 0x0011dc0001117983 */ /* 0x002ee20000300800 */
[C---:B----4-:R-:W-:Y:S01]  /*5a4a0*/  ISETP.LT.AND P2, PT, R15.reuse, c[0x0][0x17c], !P0 ;  /* 0x00005f000f007a0c */ /* 0x050fe20004741270 */
[----:B------:R-:W-:-:S02]  /*5a4b0*/  IMAD R11, R15, c[0x0][0x198], RZ ;  /* 0x000066000f0b7a24 */ /* 0x000fc400078e02ff */
[----:B------:R-:W-:Y:S02]  /*5a4c0*/  IMAD.MOV.U32 R15, RZ, RZ, R24 ;  /* 0x000000ffff0f7224 */ /* 0x000fe400078e0018 */
[----:B------:R-:W0:Y:S01]  /*5a4d0*/  LDS.128 R24, [R8+0x5000] ;  /* 0x0050000008187984 */ /* 0x000e220000000c00 */
[-C--:B------:R-:W-:Y:S02]  /*5a4e0*/  LEA R12, P4, R9, R2.reuse, 0x1 ;  /* 0x00000002090c7211 */ /* 0x080fe400078808ff */
[----:B------:R-:W-:Y:S02]  /*5a4f0*/  LEA R10, P6, R11, R2, 0x1 ;  /* 0x000000020b0a7211 */ /* 0x000fe400078c08ff */
[C---:B------:R-:W-:Y:S01]  /*5a500*/  ISETP.LT.AND P1, PT, R14.reuse, c[0x0][0x17c], !P0 ;  /* 0x00005f000e007a0c */ /* 0x040fe20004721270 */
[----:B------:R-:W-:Y:S01]  /*5a510*/  IMAD R14, R14, c[0x0][0x198], RZ ;  /* 0x000066000e0e7a24 */ /* 0x000fe200078e02ff */
[-C--:B------:R-:W-:Y:S02]  /*5a520*/  LEA.HI.X.SX32 R13, R9, R0.reuse, 0x1, P4 ;  /* 0x00000000090d7211 */ /* 0x080fe400020f0eff */
[----:B------:R-:W-:Y:S01]  /*5a530*/  LEA.HI.X.SX32 R11, R11, R0, 0x1, P6 ;  /* 0x000000000b0b7211 */ /* 0x000fe200030f0eff */
[----:B0-----:R-:W-:Y:S04]  /*5a540*/  STL.64 [R1+0x10], R24 ;  /* 0x0000101801007387 */ /* 0x001fe80000100a00 */
[----:B------:R-:W-:Y:S04]  /*5a550*/  STL.64 [R1+0x18], R26 ;  /* 0x0000181a01007387 */ /* 0x000fe80000100a00 */
[----:B------:R-:W0:Y:S01]  /*5a560*/  LDS.128 R24, [R3+0x6000] ;  /* 0x0060000003187984 */ /* 0x000e220000000c00 */
[----:B------:R-:W-:-:S03]  /*5a570*/  LEA R6, P5, R14, R2, 0x1 ;  /* 0x000000020e067211 */ /* 0x000fc600078a08ff */
[----:B------:R-:W-:Y:S04]  /*5a580*/  @P3 STG.E.U16 [R12.64], R22 ;  /* 0x000000160c003986 */ /* 0x000fe8000c10150a */
[----:B------:R-:W-:Y:S01]  /*5a590*/  @P2 STG.E.U16 [R10.64], R21 ;  /* 0x000000150a002986 */ /* 0x000fe2000c10150a */
[----:B------:R-:W-:-:S05]  /*5a5a0*/  LEA.HI.X.SX32 R7, R14, R0, 0x1, P5 ;  /* 0x000000000e077211 */ /* 0x000fca00028f0eff */
[----:B------:R-:W-:Y:S04]  /*5a5b0*/  @P1 STG.E.U16 [R6.64], R19 ;  /* 0x0000001306001986 */ /* 0x000fe8000c10150a */
[----:B0-----:R-:W-:Y:S01]  /*5a5c0*/  STL.64 [R1+0x50], R24 ;  /* 0x0000501801007387 */ /* 0x001fe20000100a00 */
[----:B------:R-:W-:-:S03]  /*5a5d0*/  IMAD.MOV.U32 R29, RZ, RZ, R27 ;  /* 0x000000ffff1d7224 */ /* 0x000fc600078e001b */
[----:B------:R-:W-:Y:S04]  /*5a5e0*/  STL [R1+0x58], R26 ;  /* 0x0000581a01007387 */ /* 0x000fe80000100800 */
[----:B------:R-:W0:Y:S04]  /*5a5f0*/  LDS.128 R24, [R5+0x6000] ;  /* 0x0060000005187984 */ /* 0x000e280000000c00 */
[----:B------:R-:W4:Y:S04]  /*5a600*/  LDL.LU R14, [R1+0x11e0] ;  /* 0x0011e000010e7983 */ /* 0x000f280000300800 */
[----:B------:R-:W-:Y:S01]  /*5a610*/  STL [R1+0x168c], R29 ;  /* 0x00168c1d01007387 */ /* 0x000fe20000100800 */
[----:B0-----:R-:W-:-:S03]  /*5a620*/  IMAD.MOV.U32 R28, RZ, RZ, R27 ;  /* 0x000000ffff1c7224 */ /* 0x001fc600078e001b */
[----:B------:R-:W-:Y:S04]  /*5a630*/  STL.64 [R1+0x40], R24 ;  /* 0x0000401801007387 */ /* 0x000fe80000100a00 */
[----:B------:R-:W-:Y:S01]  /*5a640*/  STL [R1+0x48], R26 ;  /* 0x0000481a01007387 */ /* 0x000fe20000100800 */
[C---:B-----5:R-:W-:Y:S01]  /*5a650*/  IMAD R9, R23.reuse, c[0x0][0x198], RZ ;  /* 0x0000660017097a24 */ /* 0x060fe200078e02ff */
[----:B------:R-:W-:-:S04]  /*5a660*/  ISETP.LT.AND P4, PT, R23, c[0x0][0x17c], !P0 ;  /* 0x00005f0017007a0c */ /* 0x000fc80004781270 */
[----:B------:R-:W-:-:S04]  /*5a670*/  LEA R12, P2, R9, R2, 0x1 ;  /* 0x00000002090c7211 */ /* 0x000fc800078408ff */
[----:B------:R-:W-:Y:S02]  /*5a680*/  LEA.HI.X.SX32 R13, R9, R0, 0x1, P2 ;  /* 0x00000000090d7211 */ /* 0x000fe400010f0eff */
[----:B------:R-:W5:Y:S04]  /*5a690*/  LDL.LU R9, [R1+0x11e4] ;  /* 0x0011e40001097983 */ /* 0x000f680000300800 */
[----:B------:R-:W-:Y:S04]  /*5a6a0*/  @P4 STG.E.U16 [R12.64], R16 ;  /* 0x000000100c004986 */ /* 0x000fe8000c10150a */
[----:B------:R-:W-:Y:S01]  /*5a6b0*/  STL [R1+0x1690], R28 ;  /* 0x0016901c01007387 */ /* 0x000fe20000100800 */
[C---:B--2---:R-:W-:Y:S01]  /*5a6c0*/  ISETP.LT.AND P1, PT, R18.reuse, c[0x0][0x17c], !P0 ;  /* 0x00005f0012007a0c */ /* 0x044fe20004721270 */
[----:B------:R-:W-:Y:S01]  /*5a6d0*/  IMAD R7, R18, c[0x0][0x198], RZ ;  /* 0x0000660012077a24 */ /* 0x000fe200078e02ff */
[C---:B---3--:R-:W-:Y:S01]  /*5a6e0*/  ISETP.LT.AND P2, PT, R17.reuse, c[0x0][0x17c], !P0 ;  /* 0x00005f0011007a0c */ /* 0x048fe20004741270 */
[----:B------:R-:W-:-:S02]  /*5a6f0*/  IMAD R11, R17, c[0x0][0x198], RZ ;  /* 0x00006600110b7a24 */ /* 0x000fc400078e02ff */
[----:B------:R-:W0:Y:S01]  /*5a700*/  LDS.128 R16, [R4+0x6000] ;  /* 0x0060000004107984 */ /* 0x000e220000000c00 */
[----:B------:R-:W-:-:S04]  /*5a710*/  LEA R6, P4, R7, R2, 0x1 ;  /* 0x0000000207067211 */ /* 0x000fc800078808ff */
[----:B------:R-:W-:-:S05]  /*5a720*/  LEA.HI.X.SX32 R7, R7, R0, 0x1, P4 ;  /* 0x0000000007077211 */ /* 0x000fca00020f0eff */
[----:B------:R-:W-:Y:S01]  /*5a730*/  @P1 STG.E.U16 [R6.64], R20 ;  /* 0x0000001406001986 */ /* 0x000fe2000c10150a */
[----:B0-----:R-:W-:-:S03]  /*5a740*/  IMAD.MOV.U32 R21, RZ, RZ, R16 ;  /* 0x000000ffff157224 */ /* 0x001fc600078e0010 */
[----:B------:R-:W-:Y:S01]  /*5a750*/  STL [R1+0x24], R17 ;  /* 0x0000241101007387 */ /* 0x000fe20000100800 */
[----:B------:R-:W-:Y:S02]  /*5a760*/  IMAD.MOV.U32 R28, RZ, RZ, R18 ;  /* 0x000000ffff1c7224 */ /* 0x000fe400078e0012 */
[----:B------:R-:W-:Y:S01]  /*5a770*/  IMAD.MOV.U32 R27, RZ, RZ, R19 ;  /* 0x000000ffff1b7224 */ /* 0x000fe200078e0013 */
[----:B------:R-:W-:Y:S04]  /*5a780*/  STL [R1+0x16c4], R21 ;  /* 0x0016c41501007387 */ /* 0x000fe80000100800 */
[----:B------:R-:W0:Y:S04]  /*5a790*/  LDS.128 R16, [R8+0x6000] ;  /* 0x0060000008107984 */ /* 0x000e280000000c00 */
[----:B------:R-:W1:Y:S04]  /*5a7a0*/  LDS.128 R20, [R3+0x7000] ;  /* 0x0070000003147984 */ /* 0x000e680000000c00 */
[----:B------:R-:W2:Y:S04]  /*5a7b0*/  LDL.LU R13, [R1+0x11e8] ;  /* 0x0011e800010d7983 */ /* 0x000ea80000300800 */
[----:B------:R-:W-:Y:S04]  /*5a7c0*/  STL [R1+0x16ac], R28 ;  /* 0x0016ac1c01007387 */ /* 0x000fe80000100800 */
[----:B------:R3:W-:Y:S04]  /*5a7d0*/  STL [R1+0x1694], R27 ;  /* 0x0016941b01007387 */ /* 0x0007e80000100800 */
[----:B---3--:R-:W3:Y:S04]  /*5a7e0*/  LDL.LU R27, [R1+0x50] ;  /* 0x00005000011b7983 */ /* 0x008ee80000300800 */
[----:B------:R-:W3:Y:S04]  /*5a7f0*/  LDL.LU R28, [R1+0x40] ;  /* 0x00004000011c7983 */ /* 0x000ee80000300800 */
[----:B0-----:R0:W-:Y:S01]  /*5a800*/  STL [R1+0x16b0], R18 ;  /* 0x0016b01201007387 */ /* 0x0011e20000100800 */
[----:B-1----:R-:W-:-:S03]  /*5a810*/  IMAD.MOV.U32 R29, RZ, RZ, R22 ;  /* 0x000000ffff1d7224 */ /* 0x002fc600078e0016 */
[----:B------:R1:W-:Y:S04]  /*5a820*/  STL [R1+0x1698], R19 ;  /* 0x0016981301007387 */ /* 0x0003e80000100800 */
[----:B------:R-:W3:Y:S01]  /*5a830*/  LDL.LU R24, [R1+0x11ec] ;  /* 0x0011ec0001187983 */ /* 0x000ee20000300800 */
[----:B0-----:R-:W-:Y:S02]  /*5a840*/  IMAD.MOV.U32 R18, RZ, RZ, R20 ;  /* 0x000000ffff127224 */ /* 0x001fe400078e0014 */
[----:B-1----:R-:W-:Y:S02]  /*5a850*/  IMAD.MOV.U32 R19, RZ, RZ, R21 ;  /* 0x000000ffff137224 */ /* 0x002fe400078e0015 */
[----:B------:R-:W3:Y:S04]  /*5a860*/  LDL.LU R21, [R1+0x16c4] ;  /* 0x0016c40001157983 */ /* 0x000ee80000300800 */
[----:B------:R-:W3:Y:S04]  /*5a870*/  LDL.LU R20, [R1+0x11f0] ;  /* 0x0011f00001147983 */ /* 0x000ee80000300800 */
[----:B------:R0:W-:Y:S04]  /*5a880*/  STL [R1+0x16b4], R29 ;  /* 0x0016b41d01007387 */ /* 0x0001e80000100800 */
[----:B0-----:R-:W3:Y:S01]  /*5a890*/  LDL.LU R29, [R1+0x10] ;  /* 0x00001000011d7983 */ /* 0x001ee20000300800 */
[----:B------:R-:W-:Y:S01]  /*5a8a0*/  LEA R10, P5, R11, R2, 0x1 ;  /* 0x000000020b0a7211 */ /* 0x000fe200078a08ff */
[----:B----4-:R-:W-:-:S03]  /*5a8b0*/  IMAD R12, R14, c[0x0][0x198], RZ ;  /* 0x000066000e0c7a24 */ /* 0x010fc600078e02ff */
[----:B------:R-:W-:Y:S02]  /*5a8c0*/  LEA.HI.X.SX32 R11, R11, R0, 0x1, P5 ;  /* 0x000000000b0b7211 */ /* 0x000fe400028f0eff */
[----:B------:R-:W-:-:S03]  /*5a8d0*/  LEA R6, P1, R12, R2, 0x1 ;  /* 0x000000020c067211 */ /* 0x000fc600078208ff */
[----:B------:R0:W-:Y:S01]  /*5a8e0*/  @P2 STG.E.U16 [R10.64], R15 ;  /* 0x0000000f0a002986 */ /* 0x0001e2000c10150a */
[----:B------:R-:W-:Y:S02]  /*5a8f0*/  ISETP.LT.AND P3, PT, R14, c[0x0][0x17c], !P0 ;  /* 0x00005f000e007a0c */ /* 0x000fe40004761270 */
[----:B------:R-:W-:Y:S01]  /*5a900*/  LEA.HI.X.SX32 R7, R12, R0, 0x1, P1 ;  /* 0x000000000c077211 */ /* 0x000fe200008f0eff */
[----:B------:R-:W-:-:S05]  /*5a910*/  IMAD.MOV.U32 R26, RZ, RZ, R23 ;  /* 0x000000ffff1a7224 */ /* 0x000fca00078e0017 */
[----:B------:R-:W-:Y:S01]  /*5a920*/  STL [R1+0x169c], R26 ;  /* 0x00169c1a01007387 */ /* 0x000fe20000100800 */
[C---:B-----5:R-:W-:Y:S01]  /*5a930*/  ISETP.LT.AND P4, PT, R9.reuse, c[0x0][0x17c], !P0 ;  /* 0x00005f0009007a0c */ /* 0x060fe20004781270 */
[----:B------:R-:W-:-:S05]  /*5a940*/  IMAD R9, R9, c[0x0][0x198], RZ ;  /* 0x0000660009097a24 */ /* 0x000fca00078e02ff */
[----:B0-----:R-:W-:-:S04]  /*5a950*/  LEA R10, P5, R9, R2, 0x1 ;  /* 0x00000002090a7211 */ /* 0x001fc800078a08ff */
[----:B------:R-:W-:Y:S02]  /*5a960*/  LEA.HI.X.SX32 R11, R9, R0, 0x1, P5 ;  /* 0x00000000090b7211 */ /* 0x000fe400028f0eff */
[C---:B--2---:R-:W-:Y:S01]  /*5a970*/  ISETP.LT.AND P2, PT, R13.reuse, c[0x0][0x17c], !P0 ;  /* 0x00005f000d007a0c */ /* 0x044fe20004741270 */
[----:B------:R-:W-:Y:S02]  /*5a980*/  IMAD R9, R13, c[0x0][0x198], RZ ;  /* 0x000066000d097a24 */ /* 0x000fe400078e02ff */
[----:B------:R-:W0:Y:S04]  /*5a990*/  LDS.128 R12, [R5+0x7000] ;  /* 0x00700000050c7984 */ /* 0x000e280000000c00 */
[----:B---3--:R-:W-:Y:S04]  /*5a9a0*/  @P3 STG.E.U16 [R6.64], R29 ;  /* 0x0000001d06003986 */ /* 0x008fe8000c10150a */
[----:B------:R-:W1:Y:S04]  /*5a9b0*/  LDS.128 R4, [R4+0x7000] ;  /* 0x0070000004047984 */ /* 0x000e680000000c00 */
[----:B0-----:R0:W-:Y:S04]  /*5a9c0*/  STL [R1+0x16b8], R14 ;  /* 0x0016b80e01007387 */ /* 0x0011e80000100800 */
[----:B------:R-:W-:Y:S04]  /*5a9d0*/  STL [R1+0x16a0], R15 ;  /* 0x0016a00f01007387 */ /* 0x000fe80000100800 */
[----:B------:R-:W2:Y:S04]  /*5a9e0*/  LDL.LU R26, [R1+0x1288] ;  /* 0x00128800011a7983 */ /* 0x000ea80000300800 */
[----:B0-----:R-:W3:Y:S04]  /*5a9f0*/  LDL.LU R14, [R1+0x11f4] ;  /* 0x0011f400010e7983 */ /* 0x001ee80000300800 */
[----:B-1----:R0:W-:Y:S04]  /*5aa00*/  STL [R1+0x16bc], R6 ;  /* 0x0016bc0601007387 */ /* 0x0021e80000100800 */
[----:B------:R-:W-:Y:S04]  /*5aa10*/  STL [R1+0x16a4], R7 ;  /* 0x0016a40701007387 */ /* 0x000fe80000100800 */
[----:B0-----:R-:W4:Y:S04]  /*5aa20*/  LDL.LU R6, [R1+0x11f8] ;  /* 0x0011f80001067983 */ /* 0x001f280000300800 */
[----:B------:R-:W5:Y:S01]  /*5aa30*/  LDL.LU R15, [R1+0x11fc] ;  /* 0x0011fc00010f7983 */ /* 0x000f620000300800 */
[----:B------:R-:W-:-:S03]  /*5aa40*/  LEA R22, P1, R9, R2, 0x1 ;  /* 0x0000000209167211 */ /* 0x000fc600078208ff */
[----:B------:R-:W-:Y:S01]  /*5aa50*/  @P4 STG.E.U16 [R10.64], R27 ;  /* 0x0000001b0a004986 */ /* 0x000fe2000c10150a */
[----:B------:R-:W-:-:S03]  /*5aa60*/  LEA.HI.X.SX32 R23, R9, R0, 0x1, P1 ;  /* 0x0000000009177211 */ /* 0x000fc600008f0eff */
[----:B------:R-:W0:Y:S01]  /*5aa70*/  LDS.128 R8, [R8+0x7000] ;  /* 0x0070000008087984 */ /* 0x000e220000000c00 */
[C---:B------:R-:W-:Y:S01]  /*5aa80*/  IMAD R3, R24.reuse, c[0x0][0x198], RZ ;  /* 0x0000660018037a24 */ /* 0x040fe200078e02ff */
[----:B------:R-:W-:Y:S02]  /*5aa90*/  ISETP.LT.AND P4, PT, R24, c[0x0][0x17c], !P0 ;  /* 0x00005f0018007a0c */ /* 0x000fe40004781270 */
[C---:B------:R-:W-:Y:S02]  /*5aaa0*/  ISETP.LT.AND P1, PT, R20.reuse, c[0x0][0x17c], !P0 ;  /* 0x00005f0014007a0c */ /* 0x040fe40004721270 */
[----:B------:R-:W-:Y:S01]  /*5aab0*/  LEA R24, P3, R3, R2, 0x1 ;  /* 0x0000000203187211 */ /* 0x000fe200078608ff */
[----:B------:R-:W-:-:S03]  /*5aac0*/  IMAD R20, R20, c[0x0][0x198], RZ ;  /* 0x0000660014147a24 */ /* 0x000fc600078e02ff */
[----:B------:R-:W-:Y:S01]  /*5aad0*/  LEA.HI.X.SX32 R25, R3, R0, 0x1, P3 ;  /* 0x0000000003197211 */ /* 0x000fe200018f0eff */
[----:B------:R1:W-:Y:S04]  /*5aae0*/  @P2 STG.E.U16 [R22.64], R28 ;  /* 0x0000001c16002986 */ /* 0x0003e8000c10150a */
[----:B------:R-:W-:Y:S01]  /*5aaf0*/  @P4 STG.E.U16 [R24.64], R21 ;  /* 0x0000001518004986 */ /* 0x000fe2000c10150a */
[----:B-1----:R-:W-:-:S04]  /*5ab00*/  LEA R22, P5, R20, R2, 0x1 ;  /* 0x0000000214167211 */ /* 0x002fc800078a08ff */
[----:B------:R-:W-:Y:S01]  /*5ab10*/  LEA.HI.X.SX32 R23, R20, R0, 0x1, P5 ;  /* 0x0000000014177211 */ /* 0x000fe200028f0eff */
[----:B0-----:R0:W-:Y:S04]  /*5ab20*/  STL [R1+0x16c0], R10 ;  /* 0x0016c00a01007387 */ /* 0x0011e80000100800 */
[----:B------:R1:W-:Y:S04]  /*5ab30*/  STL [R1+0x16a8], R11 ;  /* 0x0016a80b01007387 */ /* 0x0003e80000100800 */
[----:B------:R0:W-:Y:S01]  /*5ab40*/  @P1 STG.E.U16 [R22.64], R16 ;  /* 0x0000001016001986 */ /* 0x0001e2000c10150a */
[C---:B---3--:R-:W-:Y:S01]  /*5ab50*/  ISETP.LT.AND P3, PT, R14.reuse, c[0x0][0x17c], !P0 ;  /* 0x00005f000e007a0c */ /* 0x048fe20004761270 */
[----:B------:R-:W-:-:S02]  /*5ab60*/  IMAD R3, R14, c[0x0][0x198], RZ ;  /* 0x000066000e037a24 */ /* 0x000fc400078e02ff */
[----:B------:R-:W3:Y:S04]  /*5ab70*/  LDL.LU R14, [R1+0x1200] ;  /* 0x00120000010e7983 */ /* 0x000ee80000300800 */
[----:B0-----:R-:W3:Y:S04]  /*5ab80*/  LDL.LU R10, [R1+0x70] ;  /* 0x00007000010a7983 */ /* 0x001ee80000300800 */
[----:B-1----:R-:W3:Y:S01]  /*5ab90*/  LDL.LU R11, [R1+0x128c] ;  /* 0x00128c00010b7983 */ /* 0x002ee20000300800 */
[----:B------:R-:W-:-:S04]  /*5aba0*/  LEA R24, P6, R3, R2, 0x1 ;  /* 0x0000000203187211 */ /* 0x000fc800078c08ff */
[----:B------:R-:W-:Y:S02]  /*5abb0*/  LEA.HI.X.SX32 R25, R3, R0, 0x1, P6 ;  /* 0x0000000003197211 */ /* 0x000fe400030f0eff */
[C---:B----4-:R-:W-:Y:S01]  /*5abc0*/  ISETP.LT.AND P4, PT, R6.reuse, c[0x0][0x17c], !P0 ;  /* 0x00005f0006007a0c */ /* 0x050fe20004781270 */
[----:B------:R-:W-:Y:S02]  /*5abd0*/  IMAD R20, R6, c[0x0][0x198], RZ ;  /* 0x0000660006147a24 */ /* 0x000fe400078e02ff */
[----:B------:R-:W4:Y:S01]  /*5abe0*/  LDL.LU R6, [R1+0x1204] ;  /* 0x0012040001067983 */ /* 0x000f220000300800 */
[C---:B-----5:R-:W-:Y:S01]  /*5abf0*/  ISETP.LT.AND P1, PT, R15.reuse, c[0x0][0x17c], !P0 ;  /* 0x00005f000f007a0c */ /* 0x060fe20004721270 */
[----:B------:R-:W-:Y:S02]  /*5ac00*/  IMAD R3, R15, c[0x0][0x198], RZ ;  /* 0x000066000f037a24 */ /* 0x000fe400078e02ff */
[----:B------:R-:W5:Y:S04]  /*5ac10*/  LDL.LU R7, [R1+0x60] ;  /* 0x0000600001077983 */ /* 0x000f680000300800 */
[----:B------:R-:W5:Y:S01]  /*5ac20*/  LDL.LU R15, [R1+0x1208] ;  /* 0x00120800010f7983 */ /* 0x000f620000300800 */
[----:B------:R-:W-:-:S03]  /*5ac30*/  LEA R22, P5, R20, R2, 0x1 ;  /* 0x0000000214167211 */ /* 0x000fc600078a08ff */
[----:B------:R0:W-:Y:S01]  /*5ac40*/  @P3 STG.E.U16 [R24.64], R18 ;  /* 0x0000001218003986 */ /* 0x0001e2000c10150a */
[----:B------:R-:W-:Y:S02]  /*5ac50*/  LEA.HI.X.SX32 R23, R20, R0, 0x1, P5 ;  /* 0x0000000014177211 */ /* 0x000fe400028f0eff */
[----:B0-----:R-:W-:-:S04]  /*5ac60*/  LEA R24, P3, R3, R2, 0x1 ;  /* 0x0000000203187211 */ /* 0x001fc800078608ff */
[----:B------:R-:W-:Y:S01]  /*5ac70*/  LEA.HI.X.SX32 R25, R3, R0, 0x1, P3 ;  /* 0x0000000003197211 */ /* 0x000fe200018f0eff */
[----:B------:R0:W-:Y:S01]  /*5ac80*/  @P4 STG.E.U16 [R22.64], R12 ;  /* 0x0000000c16004986 */ /* 0x0001e2000c10150a */
[----:B--2---:R-:W-:-:S03]  /*5ac90*/  ISETP.LT.AND P2, PT, R26, c[0x0][0x17c], !P0 ;  /* 0x00005f001a007a0c */ /* 0x004fc60004741270 */
[----:B------:R1:W-:Y:S01]  /*5aca0*/  @P1 STG.E.U16 [R24.64], R4 ;  /* 0x0000000418001986 */ /* 0x0003e2000c10150a */
[C---:B---3--:R-:W-:Y:S01]  /*5acb0*/  ISETP.LT.AND P6, PT, R14.reuse, c[0x0][0x17c], !P0 ;  /* 0x00005f000e007a0c */ /* 0x048fe200047c1270 */
[----:B------:R-:W-:Y:S02]  /*5acc0*/  IMAD R20, R14, c[0x0][0x198], RZ ;  /* 0x000066000e147a24 */ /* 0x000fe400078e02ff */
[----:B------:R-:W2:Y:S01]  /*5acd0*/  LDL.LU R14, [R1+0x80] ;  /* 0x00008000010e7983 */ /* 0x000ea20000300800 */
[----:B------:R-:W-:-:S03]  /*5ace0*/  ISETP.LT.AND P3, PT, R11, c[0x0][0x17c], !P0 ;  /* 0x00005f000b007a0c */ /* 0x000fc60004761270 */
[----:B------:R-:W3:Y:S01]  /*5acf0*/  LDL.LU R11, [R1+0x120c] ;  /* 0x00120c00010b7983 */ /* 0x000ee20000300800 */
[----:B0-----:R-:W-:-:S04]  /*5ad00*/  LEA R22, P5, R20, R2, 0x1 ;  /* 0x0000000214167211 */ /* 0x001fc800078a08ff */
[----:B------:R-:W-:Y:S02]  /*5ad10*/  LEA.HI.X.SX32 R23, R20, R0, 0x1, P5 ;  /* 0x0000000014177211 */ /* 0x000fe400028f0eff */
[----:B-1----:R-:W-:Y:S02]  /*5ad20*/  PRMT R4, R10, 0x7632, R4 ;  /* 0x000076320a047816 */ /* 0x002fe40000000004 */
[C---:B----4-:R-:W-:Y:S01]  /*5ad30*/  ISETP.LT.AND P4, PT, R6.reuse, c[0x0][0x17c], !P0 ;  /* 0x00005f0006007a0c */ /* 0x050fe20004781270 */
[----:B------:R-:W-:Y:S02]  /*5ad40*/  IMAD R3, R6, c[0x0][0x198], RZ ;  /* 0x0000660006037a24 */ /* 0x000fe400078e02ff */
[----:B------:R-:W4:Y:S01]  /*5ad50*/  LDL.LU R6, [R1+0x120] ;  /* 0x0001200001067983 */ /* 0x000f220000300800 */
[C---:B-----5:R-:W-:Y:S01]  /*5ad60*/  ISETP.LT.AND P1, PT, R15.reuse, c[0x0][0x17c], !P0 ;  /* 0x00005f000f007a0c */ /* 0x060fe20004721270 */
[----:B------:R-:W-:Y:S02]  /*5ad70*/  IMAD R20, R15, c[0x0][0x198], RZ ;  /* 0x000066000f147a24 */ /* 0x000fe400078e02ff */
[----:B------:R-:W5:Y:S04]  /*5ad80*/  LDL.LU R15, [R1+0x1210] ;  /* 0x00121000010f7983 */ /* 0x000f680000300800 */
[----:B------:R-:W5:Y:S04]  /*5ad90*/  LDL.LU R26, [R1+0x170] ;  /* 0x00017000011a7983 */ /* 0x000f680000300800 */
[----:B------:R-:W5:Y:S01]  /*5ada0*/  LDL.LU R10, [R1+0x1214] ;  /* 0x00121400010a7983 */ /* 0x000f620000300800 */
[----:B------:R-:W-:-:S03]  /*5adb0*/  LEA R24, P5, R3, R2, 0x1 ;  /* 0x0000000203187211 */ /* 0x000fc600078a08ff */
[----:B------:R0:W-:Y:S01]  /*5adc0*/  @P6 STG.E.U16 [R22.64], R8 ;  /* 0x0000000816006986 */ /* 0x0001e2000c10150a */
[----:B------:R-:W-:-:S05]  /*5add0*/  LEA.HI.X.SX32 R25, R3, R0, 0x1, P5 ;  /* 0x0000000003197211 */ /* 0x000fca00028f0eff */
[----:B------:R1:W-:Y:S01]  /*5ade0*/  @P4 STG.E.U16 [R24.64], R4 ;  /* 0x0000000418004986 */ /* 0x0003e2000c10150a */
[----:B0-----:R-:W-:-:S04]  /*5adf0*/  LEA R22, P6, R20, R2, 0x1 ;  /* 0x0000000214167211 */ /* 0x001fc800078c08ff */
[----:B------:R-:W-:Y:S02]  /*5ae00*/  LEA.HI.X.SX32 R23, R20, R0, 0x1, P6 ;  /* 0x0000000014177211 */ /* 0x000fe400030f0eff */
[----:B------:R-:W-:-:S05]  /*5ae10*/  PRMT R8, R7, 0x7632, R8 ;  /* 0x0000763207087816 */ /* 0x000fca0000000008 */
[----:B------:R-:W-:Y:S01]  /*5ae20*/  @P1 STG.E.U16 [R22.64], R8 ;  /* 0x0000000816001986 */ /* 0x000fe2000c10150a */
[C---:B---3--:R-:W-:Y:S01]  /*5ae30*/  IMAD R3, R11.reuse, c[0x0][0x198], RZ ;  /* 0x000066000b037a24 */ /* 0x048fe200078e02ff */
[----:B------:R-:W-:Y:S02]  /*5ae40*/  ISETP.LT.AND P5, PT, R11, c[0x0][0x17c], !P0 ;  /* 0x00005f000b007a0c */ /* 0x000fe400047a1270 */
[----:B------:R-:W3:Y:S02]  /*5ae50*/  LDL.LU R11, [R1+0x1218] ;  /* 0x00121800010b7983 */ /* 0x000ee40000300800 */
[C---:B-1----:R-:W-:Y:S02]  /*5ae60*/  LEA R24, P6, R3.reuse, R2, 0x1 ;  /* 0x0000000203187211 */ /* 0x042fe400078c08ff */
[----:B--2---:R-:W-:Y:S01]  /*5ae70*/  PRMT R4, R14, 0x7632, R4 ;  /* 0x000076320e047816 */ /* 0x004fe20000000004 */
[----:B------:R-:W2:Y:S01]  /*5ae80*/  LDL.LU R7, [R1+0x150] ;  /* 0x0001500001077983 */ /* 0x000ea20000300800 */
[----:B------:R-:W-:-:S05]  /*5ae90*/  LEA.HI.X.SX32 R25, R3, R0, 0x1, P6 ;  /* 0x0000000003197211 */ /* 0x000fca00030f0eff */
[----:B------:R4:W-:Y:S02]  /*5aea0*/  @P5 STG.E.U16 [R24.64], R4 ;  /* 0x0000000418005986 */ /* 0x0009e4000c10150a */
[----:B----4-:R-:W-:Y:S02]  /*5aeb0*/  PRMT R4, R6, 0x7632, R4 ;  /* 0x0000763206047816 */ /* 0x010fe40000000004 */
[C---:B-----5:R-:W-:Y:S01]  /*5aec0*/  ISETP.LT.AND P4, PT, R15.reuse, c[0x0][0x17c], !P0 ;  /* 0x00005f000f007a0c */ /* 0x060fe20004781270 */
[----:B------:R-:W-:Y:S02]  /*5aed0*/  IMAD R20, R15, c[0x0][0x198], RZ ;  /* 0x000066000f147a24 */ /* 0x000fe400078e02ff */
[----:B------:R-:W4:Y:S01]  /*5aee0*/  LDL.LU R15, [R1+0x190] ;  /* 0x00019000010f7983 */ /* 0x000f220000300800 */
[C---:B------:R-:W-:Y:S01]  /*5aef0*/  ISETP.LT.AND P1, PT, R10.reuse, c[0x0][0x17c], !P0 ;  /* 0x00005f000a007a0c */ /* 0x040fe20004721270 */
[----:B------:R-:W-:Y:S02]  /*5af00*/  IMAD R3, R10, c[0x0][0x198], RZ ;  /* 0x000066000a037a24 */ /* 0x000fe400078e02ff */
[----:B------:R-:W5:Y:S04]  /*5af10*/  LDL.LU R10, [R1+0x121c] ;  /* 0x00121c00010a7983 */ /* 0x000f680000300800 */
[----:B------:R-:W5:Y:S04]  /*5af20*/  LDL.LU R14, [R1+0x1b0] ;  /* 0x0001b000010e7983 */ /* 0x000f680000300800 */
[----:B------:R-:W5:Y:S01]  /*5af30*/  LDL.LU R6, [R1+0x1220] ;  /* 0x0012200001067983 */ /* 0x000f620000300800 */
[----:B------:R-:W-:-:S02]  /*5af40*/  LEA R22, P6, R20, R2, 0x1 ;  /* 0x0000000214167211 */ /* 0x000fc400078c08ff */
[C---:B------:R-:W-:Y:S02]  /*5af50*/  LEA R24, P5, R3.reuse, R2, 0x1 ;  /* 0x0000000203187211 */ /* 0x040fe400078a08ff */
[-C--:B------:R-:W-:Y:S02]  /*5af60*/  LEA.HI.X.SX32 R23, R20, R0.reuse, 0x1, P6 ;  /* 0x0000000014177211 */ /* 0x080fe400030f0eff */
[----:B------:R-:W-:-:S03]  /*5af70*/  LEA.HI.X.SX32 R25, R3, R0, 0x1, P5 ;  /* 0x0000000003197211 */ /* 0x000fc600028f0eff */
[----:B------:R0:W-:Y:S01]  /*5af80*/  @P4 STG.E.U16 [R22.64], R4 ;  /* 0x0000000416004986 */ /* 0x0001e2000c10150a */
[----:B------:R-:W-:-:S05]  /*5af90*/  PRMT R3, R26, 0x7632, R3 ;  /* 0x000076321a037816 */ /* 0x000fca0000000003 */
[----:B------:R-:W-:Y:S01]  /*5afa0*/  @P1 STG.E.U16 [R24.64], R3 ;  /* 0x0000000318001986 */ /* 0x000fe2000c10150a */
[C---:B---3--:R-:W-:Y:S01]  /*5afb0*/  IMAD R20, R11.reuse, c[0x0][0x198], RZ ;  /* 0x000066000b147a24 */ /* 0x048fe200078e02ff */
[----:B------:R-:W-:Y:S02]  /*5afc0*/  ISETP.LT.AND P6, PT, R11, c[0x0][0x17c], !P0 ;  /* 0x00005f000b007a0c */ /* 0x000fe400047c1270 */
[----:B------:R-:W3:Y:S02]  /*5afd0*/  LDL.LU R11, [R1+0x1224] ;  /* 0x00122400010b7983 */ /* 0x000ee40000300800 */
[C---:B0-----:R-:W-:Y:S02]  /*5afe0*/  LEA R22, P5, R20.reuse, R2, 0x1 ;  /* 0x0000000214167211 */ /* 0x041fe400078a08ff */
        /* <DEDUP_REMOVED lines=47> */
[----:B0-----:R-:W-:Y:S02]  /*5b2e0*/  LEA R22, P4, R20, R2, 0x1 ;  /* 0x0000000214167211 */ /* 0x001fe400078808ff */
        /* <DEDUP_REMOVED lines=11> */
[----:B------:R-:W4:Y:S04]  /*5b3a0*/  LDL.LU R14, [R1+0xe0] ;  /* 0x0000e000010e7983 */ /* 0x000f280000300800 */
[----:B------:R-:W4:Y:S01]  /*5b3b0*/  LDL.LU R6, [R1+0x1244] ;  /* 0x0012440001067983 */ /* 0x000f220000300800 */
[----:B------:R-:W-:-:S02]  /*5b3c0*/  LEA R24, P5, R3, R2, 0x1 ;  /* 0x0000000203187211 */ /* 0x000fc400078a08ff */
[C---:B------:R-:W-:Y:S02]  /*5b3d0*/  LEA R22, P6, R20.reuse, R2, 0x1 ;  /* 0x0000000214167211 */ /* 0x040fe400078c08ff */
[-C--:B------:R-:W-:Y:S02]  /*5b3e0*/  LEA.HI.X.SX32 R25, R3, R0.reuse, 0x1, P5 ;  /* 0x0000000003197211 */ /* 0x080fe400028f0eff */
[----:B------:R-:W-:Y:S02]  /*5b3f0*/  LEA.HI.X.SX32 R23, R20, R0, 0x1, P6 ;  /* 0x0000000014177211 */ /* 0x000fe400030f0eff */
[----:B------:R-:W-:Y:S01]  /*5b400*/  PRMT R8, R26, 0x7632, R8 ;  /* 0x000076321a087816 */ /* 0x000fe20000000008 */
[----:B------:R0:W-:Y:S04]  /*5b410*/  @P1 STG.E.U16 [R24.64], R4 ;  /* 0x0000000418001986 */ /* 0x0001e8000c10150a */
[----:B------:R1:W-:Y:S01]  /*5b420*/  @P4 STG.E.U16 [R22.64], R8 ;  /* 0x0000000816004986 */ /* 0x0003e2000c10150a */
[C---:B---3--:R-:W-:Y:S01]  /*5b430*/  ISETP.LT.AND P5, PT, R11.reuse, c[0x0][0x17c], !P0 ;  /* 0x00005f000b007a0c */ /* 0x048fe200047a1270 */
[----:B------:R-:W-:-:S02]  /*5b440*/  IMAD R3, R11, c[0x0][0x198], RZ ;  /* 0x000066000b037a24 */ /* 0x000fc400078e02ff */
[----:B------:R-:W3:Y:S03]  /*5b450*/  LDL.LU R11, [R1+0x1248] ;  /* 0x00124800010b7983 */ /* 0x000ee60000300800 */
[C---:B0-----:R-:W-:Y:S01]  /*5b460*/  LEA R24, P1, R3.reuse, R2, 0x1 ;  /* 0x0000000203187211 */ /* 0x041fe200078208ff */
[----:B------:R-:W3:Y:S03]  /*5b470*/  LDL.LU R26, [R1+0xa0] ;  /* 0x0000a000011a7983 */ /* 0x000ee60000300800 */
[----:B------:R-:W-:Y:S02]  /*5b480*/  LEA.HI.X.SX32 R25, R3, R0, 0x1, P1 ;  /* 0x0000000003197211 */ /* 0x000fe400008f0eff */
[----:B--2---:R-:W-:Y:S02]  /*5b490*/  PRMT R4, R7, 0x7632, R4 ;  /* 0x0000763207047816 */ /* 0x004fe40000000004 */
[C---:B-----5:R-:W-:Y:S01]  /*5b4a0*/  ISETP.LT.AND P4, PT, R10.reuse, c[0x0][0x17c], !P0 ;  /* 0x00005f000a007a0c */ /* 0x060fe20004781270 */
[----:B------:R-:W-:-:S02]  /*5b4b0*/  IMAD R20, R10, c[0x0][0x198], RZ ;  /* 0x000066000a147a24 */ /* 0x000fc400078e02ff */
[----:B------:R-:W2:Y:S01]  /*5b4c0*/  LDL.LU R10, [R1+0xd0] ;  /* 0x0000d000010a7983 */ /* 0x000ea20000300800 */
[C---:B----4-:R-:W-:Y:S01]  /*5b4d0*/  ISETP.LT.AND P1, PT, R6.reuse, c[0x0][0x17c], !P0 ;  /* 0x00005f0006007a0c */ /* 0x050fe20004721270 */
[----:B------:R-:W-:Y:S02]  /*5b4e0*/  IMAD R3, R6, c[0x0][0x198], RZ ;  /* 0x0000660006037a24 */ /* 0x000fe400078e02ff */
[----:B------:R-:W4:Y:S04]  /*5b4f0*/  LDL.LU R6, [R1+0x124c] ;  /* 0x00124c0001067983 */ /* 0x000f280000300800 */
[----:B------:R-:W5:Y:S01]  /*5b500*/  LDL.LU R7, [R1+0xc0] ;  /* 0x0000c00001077983 */ /* 0x000f620000300800 */
[----:B-1----:R-:W-:-:S03]  /*5b510*/  LEA R22, P6, R20, R2, 0x1 ;  /* 0x0000000214167211 */ /* 0x002fc600078c08ff */
[----:B------:R0:W-:Y:S01]  /*5b520*/  @P5 STG.E.U16 [R24.64], R4 ;  /* 0x0000000418005986 */ /* 0x0001e2000c10150a */
[----:B------:R-:W-:Y:S02]  /*5b530*/  LEA.HI.X.SX32 R23, R20, R0, 0x1, P6 ;  /* 0x0000000014177211 */ /* 0x000fe400030f0eff */
[----:B0-----:R-:W-:Y:S02]  /*5b540*/  LEA R24, P5, R3, R2, 0x1 ;  /* 0x0000000203187211 */ /* 0x001fe400078a08ff */
[----:B------:R-:W-:Y:S02]  /*5b550*/  PRMT R4, R15, 0x7632, R4 ;  /* 0x000076320f047816 */ /* 0x000fe40000000004 */
[----:B------:R-:W-:Y:S01]  /*5b560*/  LEA.HI.X.SX32 R25, R3, R0, 0x1, P5 ;  /* 0x0000000003197211 */ /* 0x000fe200028f0eff */
[----:B------:R-:W5:Y:S01]  /*5b570*/  LDL.LU R15, [R1+0xb0] ;  /* 0x0000b000010f7983 */ /* 0x000f620000300800 */
[----:B------:R-:W-:-:S03]  /*5b580*/  PRMT R3, R14, 0x7632, R3 ;  /* 0x000076320e037816 */ /* 0x000fc60000000003 */
[----:B------:R-:W-:Y:S04]  /*5b590*/  @P4 STG.E.U16 [R22.64], R4 ;  /* 0x0000000416004986 */ /* 0x000fe8000c10150a */
[----:B------:R0:W-:Y:S01]  /*5b5a0*/  @P1 STG.E.U16 [R24.64], R3 ;  /* 0x0000000318001986 */ /* 0x0001e2000c10150a */
[C---:B---3--:R-:W-:Y:S01]  /*5b5b0*/  ISETP.LT.AND P6, PT, R11.reuse, c[0x0][0x17c], !P0 ;  /* 0x00005f000b007a0c */ /* 0x048fe200047c1270 */
[----:B------:R-:W-:Y:S02]  /*5b5c0*/  IMAD R20, R11, c[0x0][0x198], RZ ;  /* 0x000066000b147a24 */ /* 0x000fe400078e02ff */
[----:B------:R-:W3:Y:S04]  /*5b5d0*/  LDL.LU R11, [R1+0x1254] ;  /* 0x00125400010b7983 */ /* 0x000ee80000300800 */
[----:B------:R-:W3:Y:S04]  /*5b5e0*/  LDL.LU R14, [R1+0x90] ;  /* 0x00009000010e7983 */ /* 0x000ee80000300800 */
[----:B0-----:R-:W3:Y:S01]  /*5b5f0*/  LDL.LU R25, [R1+0x1250] ;  /* 0x0012500001197983 */ /* 0x001ee20000300800 */
[----:B------:R-:W-:-:S02]  /*5b600*/  LEA R22, P5, R20, R2, 0x1 ;  /* 0x0000000214167211 */ /* 0x000fc400078a08ff */
[----:B------:R-:W-:Y:S02]  /*5b610*/  PRMT R4, R26, 0x7632, R4 ;  /* 0x000076321a047816 */ /* 0x000fe40000000004 */
[----:B------:R-:W-:-:S05]  /*5b620*/  LEA.HI.X.SX32 R23, R20, R0, 0x1, P5 ;  /* 0x0000000014177211 */ /* 0x000fca00028f0eff */
[----:B------:R2:W-:Y:S02]  /*5b630*/  @P6 STG.E.U16 [R22.64], R4 ;  /* 0x0000000416006986 */ /* 0x0005e4000c10150a */
[----:B--2---:R-:W-:Y:S02]  /*5b640*/  PRMT R4, R10, 0x7632, R4 ;  /* 0x000076320a047816 */ /* 0x004fe40000000004 */
[C---:B----4-:R-:W-:Y:S01]  /*5b650*/  ISETP.LT.AND P4, PT, R6.reuse, c[0x0][0x17c], !P0 ;  /* 0x00005f0006007a0c */ /* 0x050fe20004781270 */
[----:B------:R-:W-:Y:S02]  /*5b660*/  IMAD R3, R6, c[0x0][0x198], RZ ;  /* 0x0000660006037a24 */ /* 0x000fe400078e02ff */
[----:B------:R-:W2:Y:S01]  /*5b670*/  LDL.LU R6, [R1+0x1258] ;  /* 0x0012580001067983 */ /* 0x000ea20000300800 */
[----:B-----5:R-:W-:-:S03]  /*5b680*/  PRMT R8, R7, 0x7632, R8 ;  /* 0x0000763207087816 */ /* 0x020fc60000000008 */
[----:B------:R-:W4:Y:S04]  /*5b690*/  LDL.LU R26, [R1+0x30] ;  /* 0x00003000011a7983 */ /* 0x000f280000300800 */
[----:B------:R-:W5:Y:S04]  /*5b6a0*/  LDL.LU R10, [R1+0x125c] ;  /* 0x00125c00010a7983 */ /* 0x000f680000300800 */
[----:B------:R-:W4:Y:S01]  /*5b6b0*/  LDL.LU R7, [R1+0x1260] ;  /* 0x0012600001077983 */ /* 0x000f220000300800 */
[----:B------:R-:W-:Y:S01]  /*5b6c0*/  LEA R24, P5, R3, R2, 0x1 ;  /* 0x0000000203187211 */ /* 0x000fe200078a08ff */
[C---:B---3--:R-:W-:Y:S01]  /*5b6d0*/  IMAD R20, R25.reuse, c[0x0][0x198], RZ ;  /* 0x0000660019147a24 */ /* 0x048fe200078e02ff */
[----:B------:R-:W-:-:S02]  /*5b6e0*/  ISETP.LT.AND P1, PT, R25, c[0x0][0x17c], !P0 ;  /* 0x00005f0019007a0c */ /* 0x000fc40004721270 */
[----:B------:R-:W-:Y:S01]  /*5b6f0*/  LEA.HI.X.SX32 R25, R3, R0, 0x1, P5 ;  /* 0x0000000003197211 */ /* 0x000fe200028f0eff */
[----:B------:R-:W-:Y:S01]  /*5b700*/  IMAD R3, R11, c[0x0][0x198], RZ ;  /* 0x000066000b037a24 */ /* 0x000fe200078e02ff */
[----:B------:R-:W-:-:S03]  /*5b710*/  LEA R22, P6, R20, R2, 0x1 ;  /* 0x0000000214167211 */ /* 0x000fc600078c08ff */
[----:B------:R0:W-:Y:S01]  /*5b720*/  @P4 STG.E.U16 [R24.64], R4 ;  /* 0x0000000418004986 */ /* 0x0001e2000c10150a */
[----:B------:R-:W-:-:S05]  /*5b730*/  LEA.HI.X.SX32 R23, R20, R0, 0x1, P6 ;  /* 0x0000000014177211 */ /* 0x000fca00030f0eff */
[----:B------:R1:W-:Y:S01]  /*5b740*/  @P1 STG.E.U16 [R22.64], R8 ;  /* 0x0000000816001986 */ /* 0x0003e2000c10150a */
[----:B0-----:R-:W-:-:S04]  /*5b750*/  LEA R24, P6, R3, R2, 0x1 ;  /* 0x0000000203187211 */ /* 0x001fc800078c08ff */
[----:B------:R-:W-:Y:S02]  /*5b760*/  LEA.HI.X.SX32 R25, R3, R0, 0x1, P6 ;  /* 0x0000000003197211 */ /* 0x000fe400030f0eff */
[C---:B--2---:R-:W-:Y:S01]  /*5b770*/  ISETP.LT.AND P4, PT, R6.reuse, c[0x0][0x17c], !P0 ;  /* 0x00005f0006007a0c */ /* 0x044fe20004781270 */
[----:B------:R-:W-:Y:S02]  /*5b780*/  IMAD R20, R6, c[0x0][0x198], RZ ;  /* 0x0000660006147a24 */ /* 0x000fe400078e02ff */
[----:B------:R-:W2:Y:S03]  /*5b790*/  LDL.LU R6, [R1+0x1264] ;  /* 0x0012640001067983 */ /* 0x000ea60000300800 */
[----:B-1----:R-:W-:Y:S02]  /*5b7a0*/  LEA R22, P6, R20, R2, 0x1 ;  /* 0x0000000214167211 */ /* 0x002fe400078c08ff */
[C---:B-----5:R-:W-:Y:S01]  /*5b7b0*/  ISETP.LT.AND P1, PT, R10.reuse, c[0x0][0x17c], !P0 ;  /* 0x00005f000a007a0c */ /* 0x060fe20004721270 */
[----:B------:R-:W-:Y:S01]  /*5b7c0*/  IMAD R3, R10, c[0x0][0x198], RZ ;  /* 0x000066000a037a24 */ /* 0x000fe200078e02ff */
[----:B------:R-:W-:Y:S01]  /*5b7d0*/  LEA.HI.X.SX32 R23, R20, R0, 0x1, P6 ;  /* 0x0000000014177211 */ /* 0x000fe200030f0eff */
[----:B------:R-:W3:Y:S01]  /*5b7e0*/  LDL.LU R10, [R1+0x1268] ;  /* 0x00126800010a7983 */ /* 0x000ee20000300800 */
[C---:B----4-:R-:W-:Y:S01]  /*5b7f0*/  ISETP.LT.AND P6, PT, R7.reuse, c[0x0][0x17c], !P0 ;  /* 0x00005f0007007a0c */ /* 0x050fe200047c1270 */
[----:B------:R-:W-:-:S02]  /*5b800*/  IMAD R20, R7, c[0x0][0x198], RZ ;  /* 0x0000660007147a24 */ /* 0x000fc400078e02ff */
[----:B------:R-:W4:Y:S01]  /*5b810*/  LDL.LU R7, [R1+0x126c] ;  /* 0x00126c0001077983 */ /* 0x000f220000300800 */
[----:B------:R-:W-:Y:S02]  /*5b820*/  ISETP.LT.AND P5, PT, R11, c[0x0][0x17c], !P0 ;  /* 0x00005f000b007a0c */ /* 0x000fe400047a1270 */
[----:B------:R-:W-:-:S11]  /*5b830*/  PRMT R4, R15, 0x7632, R4 ;  /* 0x000076320f047816 */ /* 0x000fd60000000004 */
[----:B------:R0:W-:Y:S02]  /*5b840*/  @P5 STG.E.U16 [R24.64], R4 ;  /* 0x0000000418005986 */ /* 0x0001e4000c10150a */
[C---:B0-----:R-:W-:Y:S02]  /*5b850*/  LEA R24, P5, R3.reuse, R2, 0x1 ;  /* 0x0000000203187211 */ /* 0x041fe400078a08ff */
[----:B------:R-:W-:Y:S02]  /*5b860*/  PRMT R4, R14, 0x7632, R4 ;  /* 0x000076320e047816 */ /* 0x000fe40000000004 */
[----:B------:R-:W5:Y:S01]  /*5b870*/  LDL.LU R14, [R1+0x1270] ;  /* 0x00127000010e7983 */ /* 0x000f620000300800 */
[----:B------:R-:W-:Y:S02]  /*5b880*/  LEA.HI.X.SX32 R25, R3, R0, 0x1, P5 ;  /* 0x0000000003197211 */ /* 0x000fe400028f0eff */
[----:B------:R-:W-:Y:S01]  /*5b890*/  PRMT R3, R26, 0x7632, R3 ;  /* 0x000076321a037816 */ /* 0x000fe20000000003 */
[----:B------:R-:W5:Y:S04]  /*5b8a0*/  LDL.LU R11, [R1+0x1274] ;  /* 0x00127400010b7983 */ /* 0x000f680000300800 */
[----:B------:R0:W-:Y:S04]  /*5b8b0*/  @P4 STG.E.U16 [R22.64], R4 ;  /* 0x0000000416004986 */ /* 0x0001e8000c10150a */
[----:B------:R2:W-:Y:S01]  /*5b8c0*/  @P1 STG.E.U16 [R24.64], R3 ;  /* 0x0000000318001986 */ /* 0x0005e2000c10150a */
[----:B0-----:R-:W-:-:S04]  /*5b8d0*/  LEA R22, P5, R20, R2, 0x1 ;  /* 0x0000000214167211 */ /* 0x001fc800078a08ff */
[----:B------:R-:W-:Y:S01]  /*5b8e0*/  LEA.HI.X.SX32 R23, R20, R0, 0x1, P5 ;  /* 0x0000000014177211 */ /* 0x000fe200028f0eff */
[C---:B--2---:R-:W-:Y:S01]  /*5b8f0*/  IMAD R3, R6.reuse, c[0x0][0x198], RZ ;  /* 0x0000660006037a24 */ /* 0x044fe200078e02ff */
[----:B------:R-:W-:Y:S02]  /*5b900*/  ISETP.LT.AND P4, PT, R6, c[0x0][0x17c], !P0 ;  /* 0x00005f0006007a0c */ /* 0x000fe40004781270 */
[----:B------:R-:W2:Y:S02]  /*5b910*/  LDL.LU R6, [R1+0x1278] ;  /* 0x0012780001067983 */ /* 0x000ea40000300800 */
[C---:B------:R-:W-:Y:S02]  /*5b920*/  LEA R24, P5, R3.reuse, R2, 0x1 ;  /* 0x0000000203187211 */ /* 0x040fe400078a08ff */
[C---:B---3--:R-:W-:Y:S01]  /*5b930*/  ISETP.LT.AND P1, PT, R10.reuse, c[0x0][0x17c], !P0 ;  /* 0x00005f000a007a0c */ /* 0x048fe20004721270 */
[----:B------:R-:W-:Y:S01]  /*5b940*/  IMAD R20, R10, c[0x0][0x198], RZ ;  /* 0x000066000a147a24 */ /* 0x000fe200078e02ff */
[----:B------:R-:W-:Y:S01]  /*5b950*/  LEA.HI.X.SX32 R25, R3, R0, 0x1, P5 ;  /* 0x0000000003197211 */ /* 0x000fe200028f0eff */
[----:B------:R-:W3:Y:S01]  /*5b960*/  LDL.LU R10, [R1+0x1280] ;  /* 0x00128000010a7983 */ /* 0x000ee20000300800 */
[C---:B----4-:R-:W-:Y:S01]  /*5b970*/  ISETP.LT.AND P5, PT, R7.reuse, c[0x0][0x17c], !P0 ;  /* 0x00005f0007007a0c */ /* 0x050fe200047a1270 */
[----:B------:R-:W-:-:S02]  /*5b980*/  IMAD R3, R7, c[0x0][0x198], RZ ;  /* 0x0000660007037a24 */ /* 0x000fc400078e02ff */
[----:B------:R-:W4:Y:S01]  /*5b990*/  LDL.LU R7, [R1+0x127c] ;  /* 0x00127c0001077983 */ /* 0x000f220000300800 */
[----:B------:R-:W-:-:S05]  /*5b9a0*/  PRMT R4, R29, 0x7632, R4 ;  /* 0x000076321d047816 */ /* 0x000fca0000000004 */
[----:B------:R0:W-:Y:S01]  /*5b9b0*/  @P6 STG.E.U16 [R22.64], R4 ;  /* 0x0000000416006986 */ /* 0x0001e2000c10150a */
[----:B------:R-:W-:Y:S02]  /*5b9c0*/  PRMT R8, R28, 0x7632, R8 ;  /* 0x000076321c087816 */ /* 0x000fe40000000008 */
[----:B0-----:R-:W-:Y:S02]  /*5b9d0*/  PRMT R4, R27, 0x7632, R4 ;  /* 0x000076321b047816 */ /* 0x001fe40000000004 */
[----:B------:R-:W-:-:S03]  /*5b9e0*/  LEA R22, P6, R20, R2, 0x1 ;  /* 0x0000000214167211 */ /* 0x000fc600078c08ff */
[----:B------:R0:W-:Y:S01]  /*5b9f0*/  @P4 STG.E.U16 [R24.64], R4 ;  /* 0x0000000418004986 */ /* 0x0001e2000c10150a */
[----:B------:R-:W-:Y:S02]  /*5ba00*/  LEA.HI.X.SX32 R23, R20, R0, 0x1, P6 ;  /* 0x0000000014177211 */ /* 0x000fe400030f0eff */
[C---:B-----5:R-:W-:Y:S01]  /*5ba10*/  ISETP.LT.AND P4, PT, R14.reuse, c[0x0][0x17c], !P0 ;  /* 0x00005f000e007a0c */ /* 0x060fe20004781270 */
[----:B------:R-:W-:Y:S02]  /*5ba20*/  IMAD R20, R14, c[0x0][0x198], RZ ;  /* 0x000066000e147a24 */ /* 0x000fe400078e02ff */
[----:B------:R-:W5:Y:S01]  /*5ba30*/  LDL.LU R14, [R1+0x1284] ;  /* 0x00128400010e7983 */ /* 0x000f620000300800 */
[----:B0-----:R-:W-:Y:S02]  /*5ba40*/  LEA R24, P6, R3, R2, 0x1 ;  /* 0x0000000203187211 */ /* 0x001fe400078c08ff */
[----:B------:R-:W-:Y:S02]  /*5ba50*/  PRMT R4, R21, 0x7632, R4 ;  /* 0x0000763215047816 */ /* 0x000fe40000000004 */
[----:B------:R-:W-:Y:S01]  /*5ba60*/  LEA.HI.X.SX32 R25, R3, R0, 0x1, P6 ;  /* 0x0000000003197211 */ /* 0x000fe200030f0eff */
[C---:B------:R-:W-:Y:S01]  /*5ba70*/  IMAD R3, R11.reuse, c[0x0][0x198], RZ ;  /* 0x000066000b037a24 */ /* 0x040fe200078e02ff */
[----:B------:R0:W-:Y:S01]  /*5ba80*/  @P1 STG.E.U16 [R22.64], R8 ;  /* 0x0000000816001986 */ /* 0x0001e2000c10150a */
[----:B------:R-:W-:-:S03]  /*5ba90*/  ISETP.LT.AND P1, PT, R11, c[0x0][0x17c], !P0 ;  /* 0x00005f000b007a0c */ /* 0x000fc60004721270 */
[----:B------:R1:W-:Y:S04]  /*5baa0*/  @P5 STG.E.U16 [R24.64], R4 ;  /* 0x0000000418005986 */ /* 0x0003e8000c10150a */
[----:B------:R-:W5:Y:S01]  /*5bab0*/  LDL.LU R11, [R1+0x1294] ;  /* 0x00129400010b7983 */ /* 0x000f620000300800 */
[-C--:B0-----:R-:W-:Y:S02]  /*5bac0*/  LEA R22, P6, R20, R2.reuse, 0x1 ;  /* 0x0000000214167211 */ /* 0x081fe400078c08ff */
[----:B-1----:R-:W-:Y:S02]  /*5bad0*/  LEA R24, P5, R3, R2, 0x1 ;  /* 0x0000000203187211 */ /* 0x002fe400078a08ff */
[----:B------:R-:W-:Y:S02]  /*5bae0*/  PRMT R4, R16, 0x7632, R4 ;  /* 0x0000763210047816 */ /* 0x000fe40000000004 */
[----:B------:R-:W-:-:S02]  /*5baf0*/  LEA.HI.X.SX32 R23, R20, R0, 0x1, P6 ;  /* 0x0000000014177211 */ /* 0x000fc400030f0eff */
[----:B------:R-:W-:Y:S02]  /*5bb00*/  LEA.HI.X.SX32 R25, R3, R0, 0x1, P5 ;  /* 0x0000000003197211 */ /* 0x000fe400028f0eff */
[----:B------:R-:W-:Y:S01]  /*5bb10*/  PRMT R3, R18, 0x7632, R3 ;  /* 0x0000763212037816 */ /* 0x000fe20000000003 */
[----:B------:R0:W-:Y:S04]  /*5bb20*/  @P4 STG.E.U16 [R22.64], R4 ;  /* 0x0000000416004986 */ /* 0x0001e8000c10150a */
[----:B------:R1:W-:Y:S01]  /*5bb30*/  @P1 STG.E.U16 [R24.64], R3 ;  /* 0x0000000318001986 */ /* 0x0003e2000c10150a */
[----:B0-----:R-:W-:Y:S02]  /*5bb40*/  PRMT R4, R12, 0x7632, R4 ;  /* 0x000076320c047816 */ /* 0x001fe40000000004 */
[C---:B--2---:R-:W-:Y:S01]  /*5bb50*/  ISETP.LT.AND P6, PT, R6.reuse, c[0x0][0x17c], !P0 ;  /* 0x00005f0006007a0c */ /* 0x044fe200047c1270 */
[----:B------:R-:W-:-:S02]  /*5bb60*/  IMAD R16, R6, c[0x0][0x198], RZ ;  /* 0x0000660006107a24 */ /* 0x000fc400078e02ff */
[----:B------:R-:W2:Y:S04]  /*5bb70*/  LDL.LU R6, [R1+0x1290] ;  /* 0x0012900001067983 */ /* 0x000ea80000300800 */
[----:B------:R-:W2:Y:S01]  /*5bb80*/  LDL R26, [R1+0x74] ;  /* 0x00007400011a7983 */ /* 0x000ea20000100800 */
[C---:B---3--:R-:W-:Y:S01]  /*5bb90*/  ISETP.LT.AND P5, PT, R10.reuse, c[0x0][0x17c], !P0 ;  /* 0x00005f000a007a0c */ /* 0x048fe200047a1270 */
[----:B------:R-:W-:Y:S02]  /*5bba0*/  IMAD R12, R10, c[0x0][0x198], RZ ;  /* 0x000066000a0c7a24 */ /* 0x000fe400078e02ff */
[----:B------:R-:W3:Y:S01]  /*5bbb0*/  LDL.LU R10, [R1+0x1298] ;  /* 0x00129800010a7983 */ /* 0x000ee20000300800 */
[C---:B----4-:R-:W-:Y:S01]  /*5bbc0*/  ISETP.LT.AND P1, PT, R7.reuse, c[0x0][0x17c], !P0 ;  /* 0x00005f0007007a0c */ /* 0x050fe20004721270 */
[----:B-1----:R-:W-:-:S02]  /*5bbd0*/  IMAD R3, R7, c[0x0][0x198], RZ ;  /* 0x0000660007037a24 */ /* 0x002fc400078e02ff */
[----:B------:R-:W4:Y:S04]  /*5bbe0*/  LDL R29, [R1+0x64] ;  /* 0x00006400011d7983 */ /* 0x000f280000100800 */
[----:B------:R-:W4:Y:S01]  /*5bbf0*/  LDL.LU R7, [R1+0x129c] ;  /* 0x00129c0001077983 */ /* 0x000f220000300800 */
[----:B------:R-:W-:Y:S01]  /*5bc00*/  LEA R20, P4, R16, R2, 0x1 ;  /* 0x0000000210147211 */ /* 0x000fe200078808ff */
[----:B------:R-:W-:Y:S01]  /*5bc10*/  IMAD.MOV.U32 R24, RZ, RZ, c[0x0][0x198] ;  /* 0x00006600ff187624 */ /* 0x000fe200078e00ff */
[----:B------:R-:W-:Y:S01]  /*5bc20*/  PRMT R8, R8, 0x7632, R8 ;  /* 0x0000763208087816 */ /* 0x000fe20000000008 */
[----:B------:R-:W4:Y:S01]  /*5bc30*/  LDL R18, [R1+0x84] ;  /* 0x0000840001127983 */ /* 0x000f220000100800 */
[----:B------:R-:W-:-:S03]  /*5bc40*/  LEA.HI.X.SX32 R21, R16, R0, 0x1, P4 ;  /* 0x0000000010157211 */ /* 0x000fc600020f0eff */
[----:B------:R-:W4:Y:S04]  /*5bc50*/  LDL R27, [R1+0x124] ;  /* 0x00012400011b7983 */ /* 0x000f280000100800 */
[----:B------:R0:W-:Y:S01]  /*5bc60*/  @P6 STG.E.U16 [R20.64], R4 ;  /* 0x0000000414006986 */ /* 0x0001e2000c10150a */
[----:B------:R-:W-:Y:S02]  /*5bc70*/  PRMT R16, R4, 0x7632, R16 ;  /* 0x0000763204107816 */ /* 0x000fe40000000010 */
[-C--:B------:R-:W-:Y:S01]  /*5bc80*/  LEA R22, P6, R3, R2.reuse, 0x1 ;  /* 0x0000000203167211 */ /* 0x080fe200078c08ff */
[----:B------:R-:W4:Y:S01]  /*5bc90*/  LDL R28, [R1+0x174] ;  /* 0x00017400011c7983 */ /* 0x000f220000100800 */
[----:B0-----:R-:W-:Y:S01]  /*5bca0*/  LEA R20, P4, R12, R2, 0x1 ;  /* 0x000000020c147211 */ /* 0x001fe200078808ff */
[----:B-----5:R-:W-:-:S03]  /*5bcb0*/  IMAD R4, R14, c[0x0][0x198], RZ ;  /* 0x000066000e047a24 */ /* 0x020fc600078e02ff */
[-C--:B------:R-:W-:Y:S02]  /*5bcc0*/  LEA.HI.X.SX32 R21, R12, R0.reuse, 0x1, P4 ;  /* 0x000000000c157211 */ /* 0x080fe400020f0eff */
[----:B------:R-:W-:Y:S02]  /*5bcd0*/  ISETP.LT.AND P4, PT, R14, c[0x0][0x17c], !P0 ;  /* 0x00005f000e007a0c */ /* 0x000fe40004781270 */
[----:B------:R-:W-:Y:S01]  /*5bce0*/  LEA.HI.X.SX32 R23, R3, R0, 0x1, P6 ;  /* 0x0000000003177211 */ /* 0x000fe200030f0eff */
[----:B------:R-:W-:Y:S01]  /*5bcf0*/  IMAD R3, R24, 0x2, R4 ;  /* 0x0000000218037824 */ /* 0x000fe200078e0204 */
[----:B------:R0:W-:Y:S04]  /*5bd00*/  @P5 STG.E.U16 [R20.64], R16 ;  /* 0x0000001014005986 */ /* 0x0001e8000c10150a */
[----:B------:R1:W-:Y:S01]  /*5bd10*/  @P1 STG.E.U16 [R22.64], R8 ;  /* 0x0000000816001986 */ /* 0x0003e2000c10150a */
[----:B0-----:R-:W-:-:S02]  /*5bd20*/  LEA R20, P5, R4, R2, 0x1 ;  /* 0x0000000204147211 */ /* 0x001fc400078a08ff */
[C---:B-1----:R-:W-:Y:S02]  /*5bd30*/  LEA R22, P6, R3.reuse, R2, 0x1 ;  /* 0x0000000203167211 */ /* 0x042fe400078c08ff */
[-C--:B------:R-:W-:Y:S02]  /*5bd40*/  LEA.HI.X.SX32 R21, R4, R0.reuse, 0x1, P5 ;  /* 0x0000000004157211 */ /* 0x080fe400028f0eff */
[----:B------:R-:W-:Y:S02]  /*5bd50*/  LEA.HI.X.SX32 R23, R3, R0, 0x1, P6 ;  /* 0x0000000003177211 */ /* 0x000fe400030f0eff */
[----:B------:R-:W-:Y:S02]  /*5bd60*/  ISETP.LT.AND P5, PT, R11, c[0x0][0x17c], !P0 ;  /* 0x00005f000b007a0c */ /* 0x000fe400047a1270 */
[----:B--2---:R-:W-:Y:S02]  /*5bd70*/  ISETP.LT.AND P1, PT, R6, c[0x0][0x17c], !P0 ;  /* 0x00005f0006007a0c */ /* 0x004fe40004721270 */
[----:B------:R-:W2:Y:S04]  /*5bd80*/  LDL.LU R6, [R1+0x12a0] ;  /* 0x0012a00001067983 */ /* 0x000ea80000300800 */
[----:B------:R0:W-:Y:S01]  /*5bd90*/  @P4 STG.E.U16 [R20.64], R26 ;  /* 0x0000001a14004986 */ /* 0x0001e2000c10150a */
[----:B---3--:R-:W-:-:S03]  /*5bda0*/  ISETP.LT.AND P4, PT, R10, c[0x0][0x17c], !P0 ;  /* 0x00005f000a007a0c */ /* 0x008fc60004781270 */
[----:B----4-:R1:W-:Y:S04]  /*5bdb0*/  @P2 STG.E.U16 [R22.64], R29 ;  /* 0x0000001d16002986 */ /* 0x0103e8000c10150a */
[----:B0-----:R-:W3:Y:S01]  /*5bdc0*/  LDL R26, [R1+0x154] ;  /* 0x00015400011a7983 */ /* 0x001ee20000100800 */
[----:B------:R-:W-:-:S03]  /*5bdd0*/  ISETP.LT.AND P2, PT, R7, c[0x0][0x17c], !P0 ;  /* 0x00005f0007007a0c */ /* 0x000fc60004741270 */
[----:B------:R-:W4:Y:S04]  /*5bde0*/  LDL.LU R11, [R1+0x12a4] ;  /* 0x0012a400010b7983 */ /* 0x000f280000300800 */
[----:B------:R-:W5:Y:S04]  /*5bdf0*/  LDL.LU R10, [R1+0x12a8] ;  /* 0x0012a800010a7983 */ /* 0x000f680000300800 */
[----:B-1----:R-:W5:Y:S04]  /*5be00*/  LDL R29, [R1+0x194] ;  /* 0x00019400011d7983 */ /* 0x002f680000100800 */
[----:B------:R-:W5:Y:S01]  /*5be10*/  LDL.LU R7, [R1+0x12ac] ;  /* 0x0012ac0001077983 */ /* 0x000f620000300800 */
[----:B------:R-:W-:-:S04]  /*5be20*/  IMAD R4, R24, 0x2, R3 ;  /* 0x0000000218047824 */ /* 0x000fc800078e0203 */
[----:B------:R-:W-:Y:S01]  /*5be30*/  IMAD R3, R24, 0x2, R4 ;  /* 0x0000000218037824 */ /* 0x000fe200078e0204 */
[----:B------:R-:W-:-:S04]  /*5be40*/  LEA R20, P6, R4, R2, 0x1 ;  /* 0x0000000204147211 */ /* 0x000fc800078c08ff */
[----:B------:R-:W-:Y:S01]  /*5be50*/  LEA.HI.X.SX32 R21, R4, R0, 0x1, P6 ;  /* 0x0000000004157211 */ /* 0x000fe200030f0eff */
[----:B------:R-:W-:Y:S01]  /*5be60*/  IMAD R4, R24, 0x2, R3 ;  /* 0x0000000218047824 */ /* 0x000fe200078e0203 */
[----:B------:R-:W-:-:S03]  /*5be70*/  LEA R22, P6, R3, R2, 0x1 ;  /* 0x0000000203167211 */ /* 0x000fc600078c08ff */
[----:B------:R0:W-:Y:S01]  /*5be80*/  @P3 STG.E.U16 [R20.64], R18 ;  /* 0x0000001214003986 */ /* 0x0001e2000c10150a */
[----:B------:R-:W-:Y:S01]  /*5be90*/  LEA.HI.X.SX32 R23, R3, R0, 0x1, P6 ;  /* 0x0000000003177211 */ /* 0x000fe200030f0eff */
[----:B------:R-:W-:-:S04]  /*5bea0*/  IMAD R3, R24, 0x2, R4 ;  /* 0x0000000218037824 */ /* 0x000fc800078e0204 */
[----:B------:R1:W-:Y:S01]  /*5beb0*/  @P5 STG.E.U16 [R22.64], R27 ;  /* 0x0000001b16005986 */ /* 0x0003e2000c10150a */
[----:B0-----:R-:W-:-:S03]  /*5bec0*/  LEA R20, P6, R4, R2, 0x1 ;  /* 0x0000000204147211 */ /* 0x001fc600078c08ff */
[----:B------:R-:W5:Y:S01]  /*5bed0*/  LDL R18, [R1+0x1b4] ;  /* 0x0001b40001127983 */ /* 0x000f620000100800 */
[----:B------:R-:W-:Y:S02]  /*5bee0*/  LEA.HI.X.SX32 R21, R4, R0, 0x1, P6 ;  /* 0x0000000004157211 */ /* 0x000fe400030f0eff */
[----:B-1----:R-:W-:-:S04]  /*5bef0*/  LEA R22, P6, R3, R2, 0x1 ;  /* 0x0000000203167211 */ /* 0x002fc800078c08ff */
[----:B------:R-:W-:Y:S01]  /*5bf00*/  LEA.HI.X.SX32 R23, R3, R0, 0x1, P6 ;  /* 0x0000000003177211 */ /* 0x000fe200030f0eff */
[----:B------:R0:W-:Y:S01]  /*5bf10*/  @P1 STG.E.U16 [R20.64], R28 ;  /* 0x0000001c14001986 */ /* 0x0001e2000c10150a */
[----:B--2---:R-:W-:-:S03]  /*5bf20*/  ISETP.LT.AND P3, PT, R6, c[0x0][0x17c], !P0 ;  /* 0x00005f0006007a0c */ /* 0x004fc60004761270 */
[----:B------:R-:W2:Y:S04]  /*5bf30*/  LDL.LU R6, [R1+0x12b0] ;  /* 0x0012b00001067983 */ /* 0x000ea80000300800 */
[----:B------:R-:W2:Y:S04]  /*5bf40*/  LDL R27, [R1+0x164] ;  /* 0x00016400011b7983 */ /* 0x000ea80000100800 */
[----:B---3--:R1:W-:Y:S01]  /*5bf50*/  @P4 STG.E.U16 [R22.64], R26 ;  /* 0x0000001a16004986 */ /* 0x0083e2000c10150a */
[----:B----4-:R-:W-:-:S03]  /*5bf60*/  ISETP.LT.AND P5, PT, R11, c[0x0][0x17c], !P0 ;  /* 0x00005f000b007a0c */ /* 0x010fc600047a1270 */
[----:B------:R-:W3:Y:S01]  /*5bf70*/  LDL.LU R11, [R1+0x12b4] ;  /* 0x0012b400010b7983 */ /* 0x000ee20000300800 */
[----:B-----5:R-:W-:-:S03]  /*5bf80*/  ISETP.LT.AND P1, PT, R10, c[0x0][0x17c], !P0 ;  /* 0x00005f000a007a0c */ /* 0x020fc60004721270 */
[----:B0-----:R-:W4:Y:S04]  /*5bf90*/  LDL R28, [R1+0x144] ;  /* 0x00014400011c7983 */ /* 0x001f280000100800 */
[----:B------:R-:W5:Y:S01]  /*5bfa0*/  LDL.LU R10, [R1+0x12b8] ;  /* 0x0012b800010a7983 */ /* 0x000f620000300800 */
[----:B------:R-:W-:-:S03]  /*5bfb0*/  ISETP.LT.AND P4, PT, R7, c[0x0][0x17c], !P0 ;  /* 0x00005f0007007a0c */ /* 0x000fc60004781270 */
[----:B------:R-:W3:Y:S01]  /*5bfc0*/  LDL.LU R7, [R1+0x12bc] ;  /* 0x0012bc0001077983 */ /* 0x000ee20000300800 */
[----:B------:R-:W-:-:S03]  /*5bfd0*/  IMAD R4, R24, 0x2, R3 ;  /* 0x0000000218047824 */ /* 0x000fc600078e0203 */
[----:B-1----:R-:W5:Y:S01]  /*5bfe0*/  LDL R26, [R1+0x184] ;  /* 0x00018400011a7983 */ /* 0x002f620000100800 */
[----:B------:R-:W-:Y:S01]  /*5bff0*/  IMAD R3, R24, 0x2, R4 ;  /* 0x0000000218037824 */ /* 0x000fe200078e0204 */
[----:B------:R-:W-:-:S04]  /*5c000*/  LEA R20, P6, R4, R2, 0x1 ;  /* 0x0000000204147211 */ /* 0x000fc800078c08ff */
[----:B------:R-:W-:Y:S01]  /*5c010*/  LEA.HI.X.SX32 R21, R4, R0, 0x1, P6 ;  /* 0x0000000004157211 */ /* 0x000fe200030f0eff */
[----:B------:R-:W-:Y:S01]  /*5c020*/  IMAD R4, R24, 0x2, R3 ;  /* 0x0000000218047824 */ /* 0x000fe200078e0203 */
[----:B------:R-:W-:-:S03]  /*5c030*/  LEA R22, P6, R3, R2, 0x1 ;  /* 0x0000000203167211 */ /* 0x000fc600078c08ff */
[----:B------:R0:W-:Y:S01]  /*5c040*/  @P2 STG.E.U16 [R20.64], R29 ;  /* 0x0000001d14002986 */ /* 0x0001e2000c10150a */
[----:B------:R-:W-:Y:S01]  /*5c050*/  LEA.HI.X.SX32 R23, R3, R0, 0x1, P6 ;  /* 0x0000000003177211 */ /* 0x000fe200030f0eff */
[----:B------:R-:W-:Y:S01]  /*5c060*/  IMAD R3, R24, 0x2, R4 ;  /* 0x0000000218037824 */ /* 0x000fe200078e0204 */
[----:B0-----:R-:W-:-:S03]  /*5c070*/  LEA R20, P6, R4, R2, 0x1 ;  /* 0x0000000204147211 */ /* 0x001fc600078c08ff */
[----:B------:R0:W-:Y:S01]  /*5c080*/  @P3 STG.E.U16 [R22.64], R18 ;  /* 0x0000001216003986 */ /* 0x0001e2000c10150a */
[----:B------:R-:W-:-:S03]  /*5c090*/  LEA.HI.X.SX32 R21, R4, R0, 0x1, P6 ;  /* 0x0000000004157211 */ /* 0x000fc600030f0eff */
[----:B------:R-:W5:Y:S01]  /*5c0a0*/  LDL R29, [R1+0x1a4] ;  /* 0x0001a400011d7983 */ /* 0x000f620000100800 */
[----:B0-----:R-:W-:-:S04]  /*5c0b0*/  LEA R22, P6, R3, R2, 0x1 ;  /* 0x0000000203167211 */ /* 0x001fc800078c08ff */
[----:B------:R-:W-:Y:S02]  /*5c0c0*/  LEA.HI.X.SX32 R23, R3, R0, 0x1, P6 ;  /* 0x0000000003177211 */ /* 0x000fe400030f0eff */
[----:B--2---:R-:W-:Y:S02]  /*5c0d0*/  ISETP.LT.AND P2, PT, R6, c[0x0][0x17c], !P0 ;  /* 0x00005f0006007a0c */ /* 0x004fe40004741270 */
[----:B------:R-:W2:Y:S04]  /*5c0e0*/  LDL.LU R6, [R1+0x12c0] ;  /* 0x0012c00001067983 */ /* 0x000ea80000300800 */
[----:B------:R-:W2:Y:S04]  /*5c0f0*/  LDL R18, [R1+0x134] ;  /* 0x0001340001127983 */ /* 0x000ea80000100800 */
[----:B------:R0:W-:Y:S04]  /*5c100*/  @P5 STG.E.U16 [R20.64], R27 ;  /* 0x0000001b14005986 */ /* 0x0001e8000c10150a */
[----:B------:R-:W2:Y:S04]  /*5c110*/  LDL.LU R12, [R1+0x12c4] ;  /* 0x0012c400010c7983 */ /* 0x000ea80000300800 */
[----:B0-----:R-:W2:Y:S04]  /*5c120*/  LDL R27, [R1+0x114] ;  /* 0x00011400011b7983 */ /* 0x001ea80000100800 */
[----:B----4-:R0:W-:Y:S01]  /*5c130*/  @P1 STG.E.U16 [R22.64], R28 ;  /* 0x0000001c16001986 */ /* 0x0101e2000c10150a */
[----:B---3--:R-:W-:-:S03]  /*5c140*/  ISETP.LT.AND P1, PT, R7, c[0x0][0x17c], !P0 ;  /* 0x00005f0007007a0c */ /* 0x008fc60004721270 */
[----:B------:R-:W3:Y:S01]  /*5c150*/  LDL.LU R7, [R1+0x12c8] ;  /* 0x0012c80001077983 */ /* 0x000ee20000300800 */
[C---:B------:R-:W-:Y:S01]  /*5c160*/  IMAD R4, R24.reuse, 0x2, R3 ;  /* 0x0000000218047824 */ /* 0x040fe200078e0203 */
[----:B------:R-:W-:Y:S02]  /*5c170*/  ISETP.LT.AND P3, PT, R11, c[0x0][0x17c], !P0 ;  /* 0x00005f000b007a0c */ /* 0x000fe40004761270 */
[----:B0-----:R-:W4:Y:S01]  /*5c180*/  LDL R28, [R1+0x104] ;  /* 0x00010400011c7983 */ /* 0x001f220000100800 */
[----:B------:R-:W-:Y:S01]  /*5c190*/  IMAD R3, R24, 0x2, R4 ;  /* 0x0000000218037824 */ /* 0x000fe200078e0204 */
[----:B------:R-:W-:-:S04]  /*5c1a0*/  LEA R20, P6, R4, R2, 0x1 ;  /* 0x0000000204147211 */ /* 0x000fc800078c08ff */
[----:B------:R-:W-:Y:S01]  /*5c1b0*/  LEA.HI.X.SX32 R21, R4, R0, 0x1, P6 ;  /* 0x0000000004157211 */ /* 0x000fe200030f0eff */
[----:B------:R-:W-:Y:S01]  /*5c1c0*/  IMAD R4, R24, 0x2, R3 ;  /* 0x0000000218047824 */ /* 0x000fe200078e0203 */
[----:B------:R-:W-:-:S03]  /*5c1d0*/  LEA R22, P6, R3, R2, 0x1 ;  /* 0x0000000203167211 */ /* 0x000fc600078c08ff */
[----:B-----5:R0:W-:Y:S01]  /*5c1e0*/  @P4 STG.E.U16 [R20.64], R26 ;  /* 0x0000001a14004986 */ /* 0x0201e2000c10150a */
[----:B------:R-:W-:Y:S02]  /*5c1f0*/  LEA.HI.X.SX32 R23, R3, R0, 0x1, P6 ;  /* 0x0000000003177211 */ /* 0x000fe400030f0eff */
[----:B------:R-:W-:Y:S02]  /*5c200*/  ISETP.LT.AND P5, PT, R10, c[0x0][0x17c], !P0 ;  /* 0x00005f000a007a0c */ /* 0x000fe400047a1270 */
[----:B------:R-:W5:Y:S04]  /*5c210*/  LDL.LU R10, [R1+0xf4] ;  /* 0x0000f400010a7983 */ /* 0x000f680000300800 */
[----:B------:R-:W4:Y:S01]  /*5c220*/  LDL.LU R11, [R1+0x12cc] ;  /* 0x0012cc00010b7983 */ /* 0x000f220000300800 */
[----:B0-----:R-:W-:-:S04]  /*5c230*/  LEA R20, P6, R4, R2, 0x1 ;  /* 0x0000000204147211 */ /* 0x001fc800078c08ff */
[----:B------:R-:W-:Y:S01]  /*5c240*/  LEA.HI.X.SX32 R21, R4, R0, 0x1, P6 ;  /* 0x0000000004157211 */ /* 0x000fe200030f0eff */
[----:B------:R0:W-:Y:S01]  /*5c250*/  @P2 STG.E.U16 [R22.64], R29 ;  /* 0x0000001d16002986 */ /* 0x0001e2000c10150a */
[----:B--2---:R-:W-:-:S03]  /*5c260*/  ISETP.LT.AND P4, PT, R6, c[0x0][0x17c], !P0 ;  /* 0x00005f0006007a0c */ /* 0x004fc60004781270 */
[----:B------:R-:W2:Y:S04]  /*5c270*/  LDL.LU R6, [R1+0xe4] ;  /* 0x0000e40001067983 */ /* 0x000ea80000300800 */
[----:B------:R-:W2:Y:S04]  /*5c280*/  LDL.LU R16, [R1+0x12d0] ;  /* 0x0012d00001107983 */ /* 0x000ea80000300800 */
[----:B------:R-:W2:Y:S01]  /*5c290*/  LDL.LU R14, [R1+0xa4] ;  /* 0x0000a400010e7983 */ /* 0x000ea20000300800 */
[----:B------:R-:W-:-:S03]  /*5c2a0*/  ISETP.LT.AND P2, PT, R12, c[0x0][0x17c], !P0 ;  /* 0x00005f000c007a0c */ /* 0x000fc60004741270 */
[----:B------:R1:W-:Y:S04]  /*5c2b0*/  @P3 STG.E.U16 [R20.64], R18 ;  /* 0x0000001214003986 */ /* 0x0003e8000c10150a */
[----:B------:R-:W2:Y:S01]  /*5c2c0*/  LDL.LU R12, [R1+0x12d4] ;  /* 0x0012d400010c7983 */ /* 0x000ea20000300800 */
[----:B---3--:R-:W-:-:S03]  /*5c2d0*/  ISETP.LT.AND P3, PT, R7, c[0x0][0x17c], !P0 ;  /* 0x00005f0007007a0c */ /* 0x008fc60004761270 */
[----:B------:R-:W3:Y:S04]  /*5c2e0*/  LDL.LU R7, [R1+0xd4] ;  /* 0x0000d40001077983 */ /* 0x000ee80000300800 */
[----:B------:R-:W3:Y:S01]  /*5c2f0*/  LDL.LU R15, [R1+0x12d8] ;  /* 0x0012d800010f7983 */ /* 0x000ee20000300800 */
[----:B------:R-:W-:-:S03]  /*5c300*/  IMAD R3, R24, 0x2, R4 ;  /* 0x0000000218037824 */ /* 0x000fc600078e0204 */
[----:B0-----:R-:W3:Y:S01]  /*5c310*/  LDL.LU R29, [R1+0xc4] ;  /* 0x0000c400011d7983 */ /* 0x001ee20000300800 */
[----:B------:R-:W-:Y:S01]  /*5c320*/  IMAD R4, R24, 0x2, R3 ;  /* 0x0000000218047824 */ /* 0x000fe200078e0203 */
[----:B------:R-:W-:-:S04]  /*5c330*/  LEA R22, P6, R3, R2, 0x1 ;  /* 0x0000000203167211 */ /* 0x000fc800078c08ff */
[----:B------:R-:W-:Y:S01]  /*5c340*/  LEA.HI.X.SX32 R23, R3, R0, 0x1, P6 ;  /* 0x0000000003177211 */ /* 0x000fe200030f0eff */
[----:B------:R-:W-:Y:S01]  /*5c350*/  IMAD R3, R24, 0x2, R4 ;  /* 0x0000000218037824 */ /* 0x000fe200078e0204 */
[----:B-1----:R-:W-:-:S03]  /*5c360*/  LEA R20, P6, R4, R2, 0x1 ;  /* 0x0000000204147211 */ /* 0x002fc600078c08ff */
[----:B------:R0:W-:Y:S01]  /*5c370*/  @P5 STG.E.U16 [R22.64], R27 ;  /* 0x0000001b16005986 */ /* 0x0001e2000c10150a */
[----:B------:R-:W-:Y:S01]  /*5c380*/  LEA.HI.X.SX32 R21, R4, R0, 0x1, P6 ;  /* 0x0000000004157211 */ /* 0x000fe200030f0eff */
[----:B------:R-:W-:-:S04]  /*5c390*/  IMAD R4, R24, 0x2, R3 ;  /* 0x0000000218047824 */ /* 0x000fc800078e0203 */
[----:B----4-:R1:W-:Y:S01]  /*5c3a0*/  @P1 STG.E.U16 [R20.64], R28 ;  /* 0x0000001c14001986 */ /* 0x0103e2000c10150a */
[----:B0-----:R-:W-:-:S04]  /*5c3b0*/  LEA R22, P6, R3, R2, 0x1 ;  /* 0x0000000203167211 */ /* 0x001fc800078c08ff */
[----:B------:R-:W-:Y:S02]  /*5c3c0*/  LEA.HI.X.SX32 R23, R3, R0, 0x1, P6 ;  /* 0x0000000003177211 */ /* 0x000fe400030f0eff */
[C---:B-1----:R-:W-:Y:S02]  /*5c3d0*/  LEA R20, P6, R4.reuse, R2, 0x1 ;  /* 0x0000000204147211 */ /* 0x042fe400078c08ff */
[----:B------:R-:W-:Y:S02]  /*5c3e0*/  ISETP.LT.AND P5, PT, R11, c[0x0][0x17c], !P0 ;  /* 0x00005f000b007a0c */ /* 0x000fe400047a1270 */
[----:B------:R-:W-:Y:S01]  /*5c3f0*/  LEA.HI.X.SX32 R21, R4, R0, 0x1, P6 ;  /* 0x0000000004157211 */ /* 0x000fe200030f0eff */
[----:B------:R-:W4:Y:S04]  /*5c400*/  LDL.LU R11, [R1+0x12dc] ;  /* 0x0012dc00010b7983 */ /* 0x000f280000300800 */
[----:B-----5:R0:W-:Y:S04]  /*5c410*/  @P4 STG.E.U16 [R22.64], R10 ;  /* 0x0000000a16004986 */ /* 0x0201e8000c10150a */
[----:B------:R-:W5:Y:S04]  /*5c420*/  LDL.LU R18, [R1+0xb4] ;  /* 0x0000b40001127983 */ /* 0x000f680000300800 */
[----:B--2---:R1:W-:Y:S01]  /*5c430*/  @P2 STG.E.U16 [R20.64], R6 ;  /* 0x0000000614002986 */ /* 0x0043e2000c10150a */
[----:B------:R-:W-:-:S03]  /*5c440*/  ISETP.LT.AND P4, PT, R12, c[0x0][0x17c], !P0 ;  /* 0x00005f000c007a0c */ /* 0x000fc60004781270 */
[----:B------:R-:W2:Y:S04]  /*5c450*/  LDL.LU R12, [R1+0x12e0] ;  /* 0x0012e000010c7983 */ /* 0x000ea80000300800 */
[----:B------:R-:W5:Y:S01]  /*5c460*/  LDL.LU R28, [R1+0x94] ;  /* 0x00009400011c7983 */ /* 0x000f620000300800 */
[----:B---3--:R-:W-:-:S03]  /*5c470*/  ISETP.LT.AND P2, PT, R15, c[0x0][0x17c], !P0 ;  /* 0x00005f000f007a0c */ /* 0x008fc60004741270 */
[----:B------:R-:W3:Y:S01]  /*5c480*/  LDL.LU R15, [R1+0x12e4] ;  /* 0x0012e400010f7983 */ /* 0x000ee20000300800 */
[----:B------:R-:W-:-:S04]  /*5c490*/  IMAD R3, R24, 0x2, R4 ;  /* 0x0000000218037824 */ /* 0x000fc800078e0204 */
[----:B------:R-:W-:Y:S01]  /*5c4a0*/  IMAD R4, R24, 0x2, R3 ;  /* 0x0000000218047824 */ /* 0x000fe200078e0203 */
[C---:B0-----:R-:W-:Y:S02]  /*5c4b0*/  LEA R22, P6, R3.reuse, R2, 0x1 ;  /* 0x0000000203167211 */ /* 0x041fe400078c08ff */
[----:B------:R-:W-:Y:S02]  /*5c4c0*/  ISETP.LT.AND P1, PT, R16, c[0x0][0x17c], !P0 ;  /* 0x00005f0010007a0c */ /* 0x000fe40004721270 */
[----:B------:R-:W-:Y:S01]  /*5c4d0*/  LEA.HI.X.SX32 R23, R3, R0, 0x1, P6 ;  /* 0x0000000003177211 */ /* 0x000fe200030f0eff */
[----:B------:R-:W-:Y:S01]  /*5c4e0*/  IMAD R3, R24, 0x2, R4 ;  /* 0x0000000218037824 */ /* 0x000fe200078e0204 */
[C---:B-1----:R-:W-:Y:S01]  /*5c4f0*/  LEA R20, P6, R4.reuse, R2, 0x1 ;  /* 0x0000000204147211 */ /* 0x042fe200078c08ff */
[----:B------:R-:W5:Y:S03]  /*5c500*/  LDL.LU R16, [R1+0x34] ;  /* 0x0000340001107983 */ /* 0x000f660000300800 */
[----:B------:R-:W-:Y:S01]  /*5c510*/  LEA.HI.X.SX32 R21, R4, R0, 0x1, P6 ;  /* 0x0000000004157211 */ /* 0x000fe200030f0eff */
[----:B------:R0:W-:Y:S01]  /*5c520*/  @P3 STG.E.U16 [R22.64], R14 ;  /* 0x0000000e16003986 */ /* 0x0001e2000c10150a */
[----:B------:R-:W-:-:S03]  /*5c530*/  IMAD R4, R24, 0x2, R3 ;  /* 0x0000000218047824 */ /* 0x000fc600078e0203 */
[----:B------:R1:W-:Y:S04]  /*5c540*/  @P5 STG.E.U16 [R20.64], R7 ;  /* 0x0000000714005986 */ /* 0x0003e8000c10150a */
[----:B------:R-:W5:Y:S01]  /*5c550*/  LDL.LU R25, [R1+0x14] ;  /* 0x0000140001197983 */ /* 0x000f620000300800 */
[----:B0-----:R-:W-:-:S04]  /*5c560*/  LEA R22, P6, R3, R2, 0x1 ;  /* 0x0000000203167211 */ /* 0x001fc800078c08ff */
[----:B------:R-:W-:Y:S01]  /*5c570*/  LEA.HI.X.SX32 R23, R3, R0, 0x1, P6 ;  /* 0x0000000003177211 */ /* 0x000fe200030f0eff */
[----:B------:R-:W-:Y:S01]  /*5c580*/  IMAD R3, R24, 0x2, R4 ;  /* 0x0000000218037824 */ /* 0x000fe200078e0204 */
[C---:B-1----:R-:W-:Y:S02]  /*5c590*/  LEA R20, P6, R4.reuse, R2, 0x1 ;  /* 0x0000000204147211 */ /* 0x042fe400078c08ff */
[----:B----4-:R-:W-:Y:S01]  /*5c5a0*/  ISETP.LT.AND P3, PT, R11, c[0x0][0x17c], !P0 ;  /* 0x00005f000b007a0c */ /* 0x010fe20004761270 */
[----:B------:R0:W-:Y:S01]  /*5c5b0*/  @P1 STG.E.U16 [R22.64], R29 ;  /* 0x0000001d16001986 */ /* 0x0001e2000c10150a */
[----:B------:R-:W-:-:S03]  /*5c5c0*/  LEA.HI.X.SX32 R21, R4, R0, 0x1, P6 ;  /* 0x0000000004157211 */ /* 0x000fc600030f0eff */
[----:B------:R-:W4:Y:S01]  /*5c5d0*/  LDL.LU R11, [R1+0x54] ;  /* 0x00005400010b7983 */ /* 0x000f220000300800 */
[----:B------:R-:W-:Y:S01]  /*5c5e0*/  IMAD R4, R24, 0x2, R3 ;  /* 0x0000000218047824 */ /* 0x000fe200078e0203 */
[----:B0-----:R-:W-:-:S04]  /*5c5f0*/  LEA R22, P6, R3, R2, 0x1 ;  /* 0x0000000203167211 */ /* 0x001fc800078c08ff */
[----:B------:R-:W-:Y:S02]  /*5c600*/  LEA.HI.X.SX32 R23, R3, R0, 0x1, P6 ;  /* 0x0000000003177211 */ /* 0x000fe400030f0eff */
[----:B--2---:R-:W-:Y:S02]  /*5c610*/  ISETP.LT.AND P5, PT, R12, c[0x0][0x17c], !P0 ;  /* 0x00005f000c007a0c */ /* 0x004fe400047a1270 */
[----:B------:R-:W2:Y:S04]  /*5c620*/  LDL.LU R12, [R1+0x12ec] ;  /* 0x0012ec00010c7983 */ /* 0x000ea80000300800 */
[----:B------:R-:W4:Y:S01]  /*5c630*/  LDL.LU R26, [R1+0x44] ;  /* 0x00004400011a7983 */ /* 0x000f220000300800 */
[----:B---3--:R-:W-:-:S03]  /*5c640*/  ISETP.LT.AND P1, PT, R15, c[0x0][0x17c], !P0 ;  /* 0x00005f000f007a0c */ /* 0x008fc60004721270 */
[----:B------:R-:W3:Y:S04]  /*5c650*/  LDL.LU R15, [R1+0x12f0] ;  /* 0x0012f000010f7983 */ /* 0x000ee80000300800 */
[----:B------:R-:W3:Y:S04]  /*5c660*/  LDL.LU R27, [R1+0x24] ;  /* 0x00002400011b7983 */ /* 0x000ee80000300800 */
[----:B------:R-:W3:Y:S04]  /*5c670*/  LDL.LU R3, [R1+0x12e8] ;  /* 0x0012e80001037983 */ /* 0x000ee80000300800 */
[----:B-----5:R0:W-:Y:S04]  /*5c680*/  @P4 STG.E.U16 [R20.64], R18 ;  /* 0x0000001214004986 */ /* 0x0201e8000c10150a */
[----:B------:R1:W-:Y:S01]  /*5c690*/  @P2 STG.E.U16 [R22.64], R28 ;  /* 0x0000001c16002986 */ /* 0x0003e2000c10150a */
[----:B0-----:R-:W-:-:S04]  /*5c6a0*/  LEA R20, P6, R4, R2, 0x1 ;  /* 0x0000000204147211 */ /* 0x001fc800078c08ff */
[----:B------:R-:W-:-:S05]  /*5c6b0*/  LEA.HI.X.SX32 R21, R4, R0, 0x1, P6 ;  /* 0x0000000004157211 */ /* 0x000fca00030f0eff */
[----:B------:R0:W-:Y:S01]  /*5c6c0*/  @P3 STG.E.U16 [R20.64], R16 ;  /* 0x0000001014003986 */ /* 0x0001e2000c10150a */
[----:B--2---:R-:W-:-:S03]  /*5c6d0*/  ISETP.LT.AND P2, PT, R12, c[0x0][0x17c], !P0 ;  /* 0x00005f000c007a0c */ /* 0x004fc60004741270 */
[----:B------:R-:W2:Y:S01]  /*5c6e0*/  LDL.LU R12, [R1+0x12fc] ;  /* 0x0012fc00010c7983 */ /* 0x000ea20000300800 */
[----:B---3--:R-:W-:Y:S01]  /*5c6f0*/  ISETP.LT.AND P4, PT, R3, c[0x0][0x17c], !P0 ;  /* 0x00005f0003007a0c */ /* 0x008fe20004781270 */
[----:B------:R-:W-:-:S04]  /*5c700*/  IMAD R3, R24, 0x2, R4 ;  /* 0x0000000218037824 */ /* 0x000fc800078e0204 */
[----:B------:R-:W-:Y:S01]  /*5c710*/  IMAD R4, R24, 0x2, R3 ;  /* 0x0000000218047824 */ /* 0x000fe200078e0203 */
[----:B-1----:R-:W-:-:S04]  /*5c720*/  LEA R22, P6, R3, R2, 0x1 ;  /* 0x0000000203167211 */ /* 0x002fc800078c08ff */
[----:B------:R-:W-:Y:S02]  /*5c730*/  LEA.HI.X.SX32 R23, R3, R0, 0x1, P6 ;  /* 0x0000000003177211 */ /* 0x000fe400030f0eff */
[----:B0-----:R-:W-:Y:S01]  /*5c740*/  LEA R20, P6, R4, R2, 0x1 ;  /* 0x0000000204147211 */ /* 0x001fe200078c08ff */
[----:B------:R-:W-:Y:S01]  /*5c750*/  IMAD R3, R24, 0x2, R4 ;  /* 0x0000000218037824 */ /* 0x000fe200078e0204 */
[----:B------:R-:W-:Y:S02]  /*5c760*/  ISETP.LT.AND P3, PT, R15, c[0x0][0x17c], !P0 ;  /* 0x00005f000f007a0c */ /* 0x000fe40004761270 */
[----:B------:R-:W3:Y:S01]  /*5c770*/  LDL.LU R15, [R1+0x1300] ;  /* 0x00130000010f7983 */ /* 0x000ee20000300800 */
[----:B------:R-:W-:-:S03]  /*5c780*/  LEA.HI.X.SX32 R21, R4, R0, 0x1, P6 ;  /* 0x0000000004157211 */ /* 0x000fc600030f0eff */
[----:B------:R-:W5:Y:S04]  /*5c790*/  LDL.LU R4, [R1+0x12f4] ;  /* 0x0012f40001047983 */ /* 0x000f680000300800 */
[----:B------:R0:W-:Y:S02]  /*5c7a0*/  @P5 STG.E.U16 [R22.64], R25 ;  /* 0x0000001916005986 */ /* 0x0001e4000c10150a */
[----:B0-----:R-:W-:-:S04]  /*5c7b0*/  LEA R22, P6, R3, R2, 0x1 ;  /* 0x0000000203167211 */ /* 0x001fc800078c08ff */
[----:B------:R-:W-:Y:S02]  /*5c7c0*/  LEA.HI.X.SX32 R23, R3, R0, 0x1, P6 ;  /* 0x0000000003177211 */ /* 0x000fe400030f0eff */
[----:B-----5:R-:W-:Y:S01]  /*5c7d0*/  ISETP.LT.AND P5, PT, R4, c[0x0][0x17c], !P0 ;  /* 0x00005f0004007a0c */ /* 0x020fe200047a1270 */
[----:B------:R-:W-:Y:S02]  /*5c7e0*/  IMAD R4, R24, 0x2, R3 ;  /* 0x0000000218047824 */ /* 0x000fe400078e0203 */
[----:B------:R-:W5:Y:S04]  /*5c7f0*/  LDL.LU R3, [R1+0x12f8] ;  /* 0x0012f80001037983 */ /* 0x000f680000300800 */
[----:B----4-:R0:W-:Y:S04]  /*5c800*/  @P1 STG.E.U16 [R20.64], R11 ;  /* 0x0000000b14001986 */ /* 0x0101e8000c10150a */
[----:B------:R1:W-:Y:S01]  /*5c810*/  @P4 STG.E.U16 [R22.64], R26 ;  /* 0x0000001a16004986 */ /* 0x0003e2000c10150a */
[----:B0-----:R-:W-:-:S04]  /*5c820*/  LEA R20, P6, R4, R2, 0x1 ;  /* 0x0000000204147211 */ /* 0x001fc800078c08ff */
[----:B------:R-:W-:Y:S02]  /*5c830*/  LEA.HI.X.SX32 R21, R4, R0, 0x1, P6 ;  /* 0x0000000004157211 */ /* 0x000fe400030f0eff */
[----:B--2---:R-:W-:Y:S02]  /*5c840*/  ISETP.LT.AND P4, PT, R12, c[0x0][0x17c], !P0 ;  /* 0x00005f000c007a0c */ /* 0x004fe40004781270 */
[----:B------:R-:W2:Y:S04]  /*5c850*/  LDL.LU R12, [R1+0x130c] ;  /* 0x00130c00010c7983 */ /* 0x000ea80000300800 */
[----:B------:R0:W-:Y:S01]  /*5c860*/  @P2 STG.E.U16 [R20.64], R27 ;  /* 0x0000001b14002986 */ /* 0x0001e2000c10150a */
[----:B---3--:R-:W-:-:S03]  /*5c870*/  ISETP.LT.AND P2, PT, R15, c[0x0][0x17c], !P0 ;  /* 0x00005f000f007a0c */ /* 0x008fc60004741270 */
[----:B------:R-:W3:Y:S01]  /*5c880*/  LDL.LU R15, [R1+0x1310] ;  /* 0x00131000010f7983 */ /* 0x000ee20000300800 */
[----:B-----5:R-:W-:Y:S01]  /*5c890*/  ISETP.LT.AND P1, PT, R3, c[0x0][0x17c], !P0 ;  /* 0x00005f0003007a0c */ /* 0x020fe20004721270 */
[----:B------:R-:W-:-:S04]  /*5c8a0*/  IMAD R3, R24, 0x2, R4 ;  /* 0x0000000218037824 */ /* 0x000fc800078e0204 */
[----:B------:R-:W-:Y:S01]  /*5c8b0*/  IMAD R4, R24, 0x2, R3 ;  /* 0x0000000218047824 */ /* 0x000fe200078e0203 */
[----:B-1----:R-:W-:-:S04]  /*5c8c0*/  LEA R22, P6, R3, R2, 0x1 ;  /* 0x0000000203167211 */ /* 0x002fc800078c08ff */
[----:B------:R-:W-:Y:S02]  /*5c8d0*/  LEA.HI.X.SX32 R23, R3, R0, 0x1, P6 ;  /* 0x0000000003177211 */ /* 0x000fe400030f0eff */
[----:B0-----:R-:W-:Y:S01]  /*5c8e0*/  LEA R20, P6, R4, R2, 0x1 ;  /* 0x0000000204147211 */ /* 0x001fe200078c08ff */
[----:B------:R-:W-:-:S03]  /*5c8f0*/  IMAD R3, R24, 0x2, R4 ;  /* 0x0000000218037824 */ /* 0x000fc600078e0204 */
[----:B------:R-:W-:Y:S02]  /*5c900*/  LEA.HI.X.SX32 R21, R4, R0, 0x1, P6 ;  /* 0x0000000004157211 */ /* 0x000fe400030f0eff */
[----:B------:R-:W4:Y:S04]  /*5c910*/  LDL.LU R4, [R1+0x1304] ;  /* 0x0013040001047983 */ /* 0x000f280000300800 */
[----:B------:R0:W-:Y:S04]  /*5c920*/  @P3 STG.E.U16 [R22.64], R17 ;  /* 0x0000001116003986 */ /* 0x0001e8000c10150a */
[----:B------:R1:W-:Y:S01]  /*5c930*/  @P5 STG.E.U16 [R20.64], R19 ;  /* 0x0000001314005986 */ /* 0x0003e2000c10150a */
[----:B0-----:R-:W-:-:S04]  /*5c940*/  LEA R22, P6, R3, R2, 0x1 ;  /* 0x0000000203167211 */ /* 0x001fc800078c08ff */
[----:B------:R-:W-:-:S05]  /*5c950*/  LEA.HI.X.SX32 R23, R3, R0, 0x1, P6 ;  /* 0x0000000003177211 */ /* 0x000fca00030f0eff */
[----:B------:R-:W-:Y:S01]  /*5c960*/  @P1 STG.E.U16 [R22.64], R13 ;  /* 0x0000000d16001986 */ /* 0x000fe2000c10150a */
[----:B--2---:R-:W-:Y:S02]  /*5c970*/  ISETP.LT.AND P1, PT, R12, c[0x0][0x17c], !P0 ;  /* 0x00005f000c007a0c */ /* 0x004fe40004721270 */
[----:B----4-:R-:W-:Y:S01]  /*5c980*/  ISETP.LT.AND P3, PT, R4, c[0x0][0x17c], !P0 ;  /* 0x00005f0004007a0c */ /* 0x010fe20004761270 */
[----:B------:R-:W-:Y:S02]  /*5c990*/  IMAD R4, R24, 0x2, R3 ;  /* 0x0000000218047824 */ /* 0x000fe400078e0203 */
[----:B------:R-:W2:Y:S03]  /*5c9a0*/  LDL.LU R3, [R1+0x1308] ;  /* 0x0013080001037983 */ /* 0x000ea60000300800 */
[C---:B-1----:R-:W-:Y:S01]  /*5c9b0*/  LEA R20, P6, R4.reuse, R2, 0x1 ;  /* 0x0000000204147211 */ /* 0x042fe200078c08ff */
[----:B------:R-:W4:Y:S03]  /*5c9c0*/  LDL.LU R12, [R1+0x1318] ;  /* 0x00131800010c7983 */ /* 0x000f260000300800 */
[----:B------:R-:W-:-:S05]  /*5c9d0*/  LEA.HI.X.SX32 R21, R4, R0, 0x1, P6 ;  /* 0x0000000004157211 */ /* 0x000fca00030f0eff */
[----:B------:R0:W-:Y:S01]  /*5c9e0*/  @P4 STG.E.U16 [R20.64], R5 ;  /* 0x0000000514004986 */ /* 0x0001e2000c10150a */
[----:B---3--:R-:W-:-:S03]  /*5c9f0*/  ISETP.LT.AND P4, PT, R15, c[0x0][0x17c], !P0 ;  /* 0x00005f000f007a0c */ /* 0x008fc60004781270 */
[----:B------:R-:W3:Y:S04]  /*5ca00*/  LDL.LU R15, [R1+0x131c] ;  /* 0x00131c00010f7983 */ /* 0x000ee80000300800 */
[----:B0-----:R-:W5:Y:S01]  /*5ca10*/  LDL.LU R21, [R1+0x1314] ;  /* 0x0013140001157983 */ /* 0x001f620000300800 */
[----:B--2---:R-:W-:Y:S01]  /*5ca20*/  ISETP.LT.AND P5, PT, R3, c[0x0][0x17c], !P0 ;  /* 0x00005f0003007a0c */ /* 0x004fe200047a1270 */
[----:B------:R-:W-:-:S05]  /*5ca30*/  IMAD R3, R24, 0x2, R4 ;  /* 0x0000000218037824 */ /* 0x000fca00078e0204 */
[----:B------:R-:W-:Y:S01]  /*5ca40*/  LEA R22, P6, R3, R2, 0x1 ;  /* 0x0000000203167211 */ /* 0x000fe200078c08ff */
[----:B------:R-:W-:-:S03]  /*5ca50*/  IMAD R4, R24, 0x2, R3 ;  /* 0x0000000218047824 */ /* 0x000fc600078e0203 */
[----:B------:R-:W-:Y:S02]  /*5ca60*/  LEA.HI.X.SX32 R23, R3, R0, 0x1, P6 ;  /* 0x0000000003177211 */ /* 0x000fe400030f0eff */
[----:B------:R-:W-:Y:S01]  /*5ca70*/  LEA R20, P6, R4, R2, 0x1 ;  /* 0x0000000204147211 */ /* 0x000fe200078c08ff */
[----:B------:R-:W-:Y:S02]  /*5ca80*/  IMAD R3, R24, 0x2, R4 ;  /* 0x0000000218037824 */ /* 0x000fe400078e0204 */
[----:B------:R0:W-:Y:S01]  /*5ca90*/  @P2 STG.E.U16 [R22.64], R9 ;  /* 0x0000000916002986 */ /* 0x0001e2000c10150a */
[----:B-----5:R-:W-:Y:S02]  /*5caa0*/  ISETP.LT.AND P2, PT, R21, c[0x0][0x17c], !P0 ;  /* 0x00005f0015007a0c */ /* 0x020fe40004741270 */
[----:B------:R-:W-:Y:S02]  /*5cab0*/  LEA.HI.X.SX32 R21, R4, R0, 0x1, P6 ;  /* 0x0000000004157211 */ /* 0x000fe400030f0eff */
[----:B------:R-:W2:Y:S04]  /*5cac0*/  LDL.LU R4, [R1+0x64] ;  /* 0x0000640001047983 */ /* 0x000ea80000300800 */
[----:B0-----:R-:W5:Y:S01]  /*5cad0*/  LDL.LU R23, [R1+0x74] ;  /* 0x0000740001177983 */ /* 0x001f620000300800 */
[----:B------:R-:W-:-:S02]  /*5cae0*/  LEA R22, P6, R3, R2, 0x1 ;  /* 0x0000000203167211 */ /* 0x000fc400078c08ff */
[----:B--2---:R-:W-:Y:S01]  /*5caf0*/  PRMT R5, R4, 0x7632, R5 ;  /* 0x0000763204057816 */ /* 0x004fe20000000005 */
[----:B------:R-:W-:Y:S01]  /*5cb00*/  IMAD R4, R24, 0x2, R3 ;  /* 0x0000000218047824 */ /* 0x000fe200078e0203 */
[----:B-----5:R-:W-:Y:S02]  /*5cb10*/  PRMT R8, R23, 0x7632, R8 ;  /* 0x0000763217087816 */ /* 0x020fe40000000008 */
[----:B------:R-:W-:Y:S02]  /*5cb20*/  LEA.HI.X.SX32 R23, R3, R0, 0x1, P6 ;  /* 0x0000000003177211 */ /* 0x000fe400030f0eff */
[----:B------:R-:W2:Y:S04]  /*5cb30*/  LDL.LU R3, [R1+0x84] ;  /* 0x0000840001037983 */ /* 0x000ea80000300800 */
[----:B------:R0:W-:Y:S01]  /*5cb40*/  @P3 STG.E.U16 [R20.64], R8 ;  /* 0x0000000814003986 */ /* 0x0001e2000c10150a */
[----:B----4-:R-:W-:-:S03]  /*5cb50*/  ISETP.LT.AND P3, PT, R12, c[0x0][0x17c], !P0 ;  /* 0x00005f000c007a0c */ /* 0x010fc60004761270 */
[----:B------:R1:W-:Y:S01]  /*5cb60*/  @P5 STG.E.U16 [R22.64], R5 ;  /* 0x0000000516005986 */ /* 0x0003e2000c10150a */
[----:B---3--:R-:W-:-:S03]  /*5cb70*/  ISETP.LT.AND P5, PT, R15, c[0x0][0x17c], !P0 ;  /* 0x00005f000f007a0c */ /* 0x008fc600047a1270 */
[----:B------:R-:W3:Y:S01]  /*5cb80*/  LDL.LU R12, [R1+0x1324] ;  /* 0x00132400010c7983 */ /* 0x000ee20000300800 */
[----:B0-----:R-:W-:Y:S01]  /*5cb90*/  LEA R20, P6, R4, R2, 0x1 ;  /* 0x0000000204147211 */ /* 0x001fe200078c08ff */
[----:B------:R-:W-:Y:S02]  /*5cba0*/  IMAD R8, R24, 0x2, R4 ;  /* 0x0000000218087824 */ /* 0x000fe400078e0204 */
[----:B------:R-:W4:Y:S01]  /*5cbb0*/  LDL.LU R15, [R1+0x1328] ;  /* 0x00132800010f7983 */ /* 0x000f220000300800 */
[----:B------:R-:W-:-:S03]  /*5cbc0*/  LEA.HI.X.SX32 R21, R4, R0, 0x1, P6 ;  /* 0x0000000004157211 */ /* 0x000fc600030f0eff */
[----:B-1----:R-:W5:Y:S01]  /*5cbd0*/  LDL.LU R23, [R1+0x1320] ;  /* 0x0013200001177983 */ /* 0x002f620000300800 */
[----:B--2---:R-:W-:-:S05]  /*5cbe0*/  PRMT R4, R3, 0x7632, R4 ;  /* 0x0000763203047816 */ /* 0x004fca0000000004 */
[----:B------:R0:W-:Y:S04]  /*5cbf0*/  @P1 STG.E.U16 [R20.64], R4 ;  /* 0x0000000414001986 */ /* 0x0001e8000c10150a */
[----:B0-----:R-:W2:Y:S04]  /*5cc00*/  LDL.LU R4, [R1+0x174] ;  /* 0x0001740001047983 */ /* 0x001ea80000300800 */
[----:B------:R-:W3:Y:S01]  /*5cc10*/  LDL.LU R21, [R1+0x124] ;  /* 0x0001240001157983 */ /* 0x000ee20000300800 */
[----:B------:R-:W-:Y:S01]  /*5cc20*/  IMAD R3, R24, 0x2, R8 ;  /* 0x0000000218037824 */ /* 0x000fe200078e0208 */
[----:B------:R-:W-:-:S02]  /*5cc30*/  LEA R22, P6, R8, R2, 0x1 ;  /* 0x0000000208167211 */ /* 0x000fc400078c08ff */
[----:B-----5:R-:W-:Y:S02]  /*5cc40*/  ISETP.LT.AND P1, PT, R23, c[0x0][0x17c], !P0 ;  /* 0x00005f0017007a0c */ /* 0x020fe40004721270 */
[----:B------:R-:W-:Y:S02]  /*5cc50*/  LEA.HI.X.SX32 R23, R8, R0, 0x1, P6 ;  /* 0x0000000008177211 */ /* 0x000fe400030f0eff */
[----:B------:R-:W-:Y:S02]  /*5cc60*/  LEA R20, P6, R3, R2, 0x1 ;  /* 0x0000000203147211 */ /* 0x000fe400078c08ff */
[----:B--2---:R-:W-:Y:S01]  /*5cc70*/  PRMT R5, R4, 0x7632, R5 ;  /* 0x0000763204057816 */ /* 0x004fe20000000005 */
[----:B------:R-:W-:Y:S01]  /*5cc80*/  IMAD R4, R24, 0x2, R3 ;  /* 0x0000000218047824 */ /* 0x000fe200078e0203 */
[----:B---3--:R-:W-:Y:S02]  /*5cc90*/  PRMT R8, R21, 0x7632, R8 ;  /* 0x0000763215087816 */ /* 0x008fe40000000008 */
[----:B------:R-:W-:-:S02]  /*5cca0*/  LEA.HI.X.SX32 R21, R3, R0, 0x1, P6 ;  /* 0x0000000003157211 */ /* 0x000fc400030f0eff */
[----:B------:R-:W2:Y:S04]  /*5ccb0*/  LDL.LU R3, [R1+0x154] ;  /* 0x0001540001037983 */ /* 0x000ea80000300800 */
[----:B------:R0:W-:Y:S01]  /*5ccc0*/  @P4 STG.E.U16 [R22.64], R8 ;  /* 0x0000000816004986 */ /* 0x0001e2000c10150a */
[----:B------:R-:W-:-:S03]  /*5ccd0*/  ISETP.LT.AND P4, PT, R12, c[0x0][0x17c], !P0 ;  /* 0x00005f000c007a0c */ /* 0x000fc60004781270 */
[----:B------:R1:W-:Y:S01]  /*5cce0*/  @P2 STG.E.U16 [R20.64], R5 ;  /* 0x0000000514002986 */ /* 0x0003e2000c10150a */
[----:B----4-:R-:W-:-:S03]  /*5ccf0*/  ISETP.LT.AND P2, PT, R15, c[0x0][0x17c], !P0 ;  /* 0x00005f000f007a0c */ /* 0x010fc60004741270 */
        /* <DEDUP_REMOVED lines=68> */
[----:B------:R-:W-:Y:S01]  /*5d140*/  @P1 STG.E.U16 [R20.64], R8 ;  /* 0x0000000814001986 */ /* 0x000fe2000c10150a */
[----:B------:R-:W-:-:S03]  /*5d150*/  ISETP.LT.AND P1, PT, R12, c[0x0][0x17c], !P0 ;  /* 0x00005f000c007a0c */ /* 0x000fc60004721270 */
[----:B------:R0:W-:Y:S01]  /*5d160*/  @P4 STG.E.U16 [R22.64], R5 ;  /* 0x0000000516004986 */ /* 0x0001e2000c10150a */
[----:B----4-:R-:W-:-:S03]  /*5d170*/  ISETP.LT.AND P4, PT, R15, c[0x0][0x17c], !P0 ;  /* 0x00005f000f007a0c */ /* 0x010fc60004781270 */
[----:B------:R-:W3:Y:S04]  /*5d180*/  LDL.LU R12, [R1+0x1354] ;  /* 0x00135400010c7983 */ /* 0x000ee80000300800 */
[----:B------:R-:W4:Y:S04]  /*5d190*/  LDL.LU R15, [R1+0x1358] ;  /* 0x00135800010f7983 */ /* 0x000f280000300800 */
[----:B0-----:R-:W5:Y:S01]  /*5d1a0*/  LDL.LU R23, [R1+0x1350] ;  /* 0x0013500001177983 */ /* 0x001f620000300800 */
[----:B------:R-:W-:Y:S01]  /*5d1b0*/  LEA R20, P6, R4, R2, 0x1 ;  /* 0x0000000204147211 */ /* 0x000fe200078c08ff */
[----:B------:R-:W-:-:S03]  /*5d1c0*/  IMAD R8, R24, 0x2, R4 ;  /* 0x0000000218087824 */ /* 0x000fc600078e0204 */
[----:B------:R-:W-:Y:S02]  /*5d1d0*/  LEA.HI.X.SX32 R21, R4, R0, 0x1, P6 ;  /* 0x0000000004157211 */ /* 0x000fe400030f0eff */
[----:B------:R-:W-:Y:S02]  /*5d1e0*/  LEA R22, P6, R8, R2, 0x1 ;  /* 0x0000000208167211 */ /* 0x000fe400078c08ff */
[----:B------:R-:W-:Y:S02]  /*5d1f0*/  PRMT R5, R6, 0x7632, R5 ;  /* 0x0000763206057816 */ /* 0x000fe40000000005 */
[----:B--2---:R-:W-:Y:S01]  /*5d200*/  PRMT R4, R3, 0x7632, R4 ;  /* 0x0000763203047816 */ /* 0x004fe20000000004 */
[----:B------:R-:W-:-:S04]  /*5d210*/  IMAD R3, R24, 0x2, R8 ;  /* 0x0000000218037824 */ /* 0x000fc800078e0208 */
[----:B------:R0:W-:Y:S02]  /*5d220*/  @P2 STG.E.U16 [R20.64], R4 ;  /* 0x0000000414002986 */ /* 0x0001e4000c10150a */
[----:B0-----:R-:W-:Y:S01]  /*5d230*/  IMAD R4, R24, 0x2, R3 ;  /* 0x0000000218047824 */ /* 0x001fe200078e0203 */
[----:B-----5:R-:W-:Y:S02]  /*5d240*/  ISETP.LT.AND P2, PT, R23, c[0x0][0x17c], !P0 ;  /* 0x00005f0017007a0c */ /* 0x020fe40004741270 */
[----:B------:R-:W-:Y:S02]  /*5d250*/  LEA.HI.X.SX32 R23, R8, R0, 0x1, P6 ;  /* 0x0000000008177211 */ /* 0x000fe400030f0eff */
[----:B------:R-:W-:Y:S02]  /*5d260*/  PRMT R8, R10, 0x7632, R8 ;  /* 0x000076320a087816 */ /* 0x000fe40000000008 */
[C---:B------:R-:W-:Y:S01]  /*5d270*/  LEA R20, P6, R3.reuse, R2, 0x1 ;  /* 0x0000000203147211 */ /* 0x040fe200078c08ff */
[----:B------:R-:W2:Y:S03]  /*5d280*/  LDL.LU R10, [R1+0x16c0] ;  /* 0x0016c000010a7983 */ /* 0x000ea60000300800 */
[----:B------:R-:W-:Y:S01]  /*5d290*/  LEA.HI.X.SX32 R21, R3, R0, 0x1, P6 ;  /* 0x0000000003157211 */ /* 0x000fe200030f0eff */
[----:B------:R0:W-:Y:S01]  /*5d2a0*/  @P3 STG.E.U16 [R22.64], R8 ;  /* 0x0000000816003986 */ /* 0x0001e2000c10150a */
[----:B---3--:R-:W-:-:S03]  /*5d2b0*/  ISETP.LT.AND P3, PT, R12, c[0x0][0x17c], !P0 ;  /* 0x00005f000c007a0c */ /* 0x008fc60004761270 */
[----:B------:R-:W3:Y:S04]  /*5d2c0*/  LDL.LU R6, [R1+0x16bc] ;  /* 0x0016bc0001067983 */ /* 0x000ee80000300800 */
[----:B------:R-:W5:Y:S01]  /*5d2d0*/  LDL.LU R12, [R1+0x1360] ;  /* 0x00136000010c7983 */ /* 0x000f620000300800 */
[----:B0-----:R-:W-:Y:S01]  /*5d2e0*/  LEA R22, P6, R4, R2, 0x1 ;  /* 0x0000000204167211 */ /* 0x001fe200078c08ff */
[--C-:B------:R-:W-:Y:S02]  /*5d2f0*/  IMAD R8, R24, 0x2, R4.reuse ;  /* 0x0000000218087824 */ /* 0x100fe400078e0204 */
[----:B------:R0:W-:Y:S01]  /*5d300*/  @P5 STG.E.U16 [R20.64], R5 ;  /* 0x0000000514005986 */ /* 0x0001e2000c10150a */
[----:B------:R-:W-:Y:S02]  /*5d310*/  LEA.HI.X.SX32 R23, R4, R0, 0x1, P6 ;  /* 0x0000000004177211 */ /* 0x000fe400030f0eff */
[----:B------:R-:W-:-:S02]  /*5d320*/  PRMT R4, R14, 0x7632, R4 ;  /* 0x000076320e047816 */ /* 0x000fc40000000004 */
[----:B------:R-:W2:Y:S01]  /*5d330*/  LDL.LU R14, [R1+0x16b8] ;  /* 0x0016b800010e7983 */ /* 0x000ea20000300800 */
[----:B----4-:R-:W-:-:S03]  /*5d340*/  ISETP.LT.AND P5, PT, R15, c[0x0][0x17c], !P0 ;  /* 0x00005f000f007a0c */ /* 0x010fc600047a1270 */
[----:B------:R-:W4:Y:S04]  /*5d350*/  LDL.LU R15, [R1+0x1364] ;  /* 0x00136400010f7983 */ /* 0x000f280000300800 */
[----:B0-----:R-:W2:Y:S01]  /*5d360*/  LDL.LU R21, [R1+0x135c] ;  /* 0x00135c0001157983 */ /* 0x001ea20000300800 */
[----:B------:R-:W-:Y:S01]  /*5d370*/  LEA R20, P6, R8, R2, 0x1 ;  /* 0x0000000208147211 */ /* 0x000fe200078c08ff */
[----:B------:R-:W-:Y:S02]  /*5d380*/  IMAD R3, R24, 0x2, R8 ;  /* 0x0000000218037824 */ /* 0x000fe400078e0208 */
[----:B------:R0:W-:Y:S01]  /*5d390*/  @P1 STG.E.U16 [R22.64], R4 ;  /* 0x0000000416001986 */ /* 0x0001e2000c10150a */
[----:B------:R-:W-:Y:S02]  /*5d3a0*/  PRMT R5, R29, 0x7632, R5 ;  /* 0x000076321d057816 */ /* 0x000fe40000000005 */
[----:B--2---:R-:W-:-:S02]  /*5d3b0*/  ISETP.LT.AND P1, PT, R21, c[0x0][0x17c], !P0 ;  /* 0x00005f0015007a0c */ /* 0x004fc40004721270 */
[----:B------:R-:W-:Y:S02]  /*5d3c0*/  LEA.HI.X.SX32 R21, R8, R0, 0x1, P6 ;  /* 0x0000000008157211 */ /* 0x000fe400030f0eff */
[----:B------:R-:W-:Y:S02]  /*5d3d0*/  PRMT R8, R7, 0x7632, R8 ;  /* 0x0000763207087816 */ /* 0x000fe40000000008 */
[----:B------:R-:W2:Y:S01]  /*5d3e0*/  LDL.LU R7, [R1+0x1368] ;  /* 0x0013680001077983 */ /* 0x000ea20000300800 */
[C---:B0-----:R-:W-:Y:S01]  /*5d3f0*/  LEA R22, P6, R3.reuse, R2, 0x1 ;  /* 0x0000000203167211 */ /* 0x041fe200078c08ff */
[----:B------:R-:W-:Y:S02]  /*5d400*/  IMAD R4, R24, 0x2, R3 ;  /* 0x0000000218047824 */ /* 0x000fe400078e0203 */
[----:B------:R0:W-:Y:S01]  /*5d410*/  @P4 STG.E.U16 [R20.64], R8 ;  /* 0x0000000814004986 */ /* 0x0001e2000c10150a */
[----:B------:R-:W-:Y:S02]  /*5d420*/  LEA.HI.X.SX32 R23, R3, R0, 0x1, P6 ;  /* 0x0000000003177211 */ /* 0x000fe400030f0eff */
[----:B-----5:R-:W-:Y:S01]  /*5d430*/  ISETP.LT.AND P4, PT, R12, c[0x0][0x17c], !P0 ;  /* 0x00005f000c007a0c */ /* 0x020fe20004781270 */
[----:B------:R-:W5:Y:S04]  /*5d440*/  LDL.LU R29, [R1+0x16b4] ;  /* 0x0016b400011d7983 */ /* 0x000f680000300800 */
[----:B------:R-:W3:Y:S01]  /*5d450*/  LDL.LU R12, [R1+0x136c] ;  /* 0x00136c00010c7983 */ /* 0x000ee20000300800 */
[----:B0-----:R-:W-:Y:S01]  /*5d460*/  LEA R20, P6, R4, R2, 0x1 ;  /* 0x0000000204147211 */ /* 0x001fe200078c08ff */
[----:B------:R-:W-:-:S03]  /*5d470*/  IMAD R8, R24, 0x2, R4 ;  /* 0x0000000218087824 */ /* 0x000fc600078e0204 */
[----:B------:R-:W-:Y:S02]  /*5d480*/  LEA.HI.X.SX32 R21, R4, R0, 0x1, P6 ;  /* 0x0000000004157211 */ /* 0x000fe400030f0eff */
[----:B------:R-:W-:Y:S01]  /*5d490*/  PRMT R4, R18, 0x7632, R4 ;  /* 0x0000763212047816 */ /* 0x000fe20000000004 */
[----:B------:R0:W-:Y:S01]  /*5d4a0*/  @P2 STG.E.U16 [R22.64], R5 ;  /* 0x0000000516002986 */ /* 0x0001e2000c10150a */
[----:B----4-:R-:W-:-:S03]  /*5d4b0*/  ISETP.LT.AND P2, PT, R15, c[0x0][0x17c], !P0 ;  /* 0x00005f000f007a0c */ /* 0x010fc60004741270 */
[----:B------:R-:W4:Y:S04]  /*5d4c0*/  LDL.LU R18, [R1+0x16b0] ;  /* 0x0016b00001127983 */ /* 0x000f280000300800 */
[----:B------:R1:W-:Y:S04]  /*5d4d0*/  @P3 STG.E.U16 [R20.64], R4 ;  /* 0x0000000414003986 */ /* 0x0003e8000c10150a */
[----:B------:R-:W4:Y:S01]  /*5d4e0*/  LDL.LU R15, [R1+0x1370] ;  /* 0x00137000010f7983 */ /* 0x000f220000300800 */
[----:B--2---:R-:W-:-:S03]  /*5d4f0*/  ISETP.LT.AND P3, PT, R7, c[0x0][0x17c], !P0 ;  /* 0x00005f0007007a0c */ /* 0x004fc60004761270 */
[----:B------:R-:W2:Y:S01]  /*5d500*/  LDL.LU R7, [R1+0x1374] ;  /* 0x0013740001077983 */ /* 0x000ea20000300800 */
[----:B0-----:R-:W-:Y:S01]  /*5d510*/  LEA R22, P6, R8, R2, 0x1 ;  /* 0x0000000208167211 */ /* 0x001fe200078c08ff */
[----:B------:R-:W-:-:S03]  /*5d520*/  IMAD R3, R24, 0x2, R8 ;  /* 0x0000000218037824 */ /* 0x000fc600078e0208 */
[----:B------:R-:W-:Y:S01]  /*5d530*/  LEA.HI.X.SX32 R23, R8, R0, 0x1, P6 ;  /* 0x0000000008177211 */ /* 0x000fe200030f0eff */
[----:B-1----:R-:W-:Y:S01]  /*5d540*/  IMAD R4, R24, 0x2, R3 ;  /* 0x0000000218047824 */ /* 0x002fe200078e0203 */
[----:B------:R-:W-:Y:S02]  /*5d550*/  PRMT R8, R28, 0x7632, R8 ;  /* 0x000076321c087816 */ /* 0x000fe40000000008 */
[C---:B------:R-:W-:Y:S01]  /*5d560*/  LEA R20, P6, R3.reuse, R2, 0x1 ;  /* 0x0000000203147211 */ /* 0x040fe200078c08ff */
[----:B------:R-:W5:Y:S03]  /*5d570*/  LDL.LU R28, [R1+0x16ac] ;  /* 0x0016ac00011c7983 */ /* 0x000f660000300800 */
[----:B------:R-:W-:Y:S01]  /*5d580*/  LEA.HI.X.SX32 R21, R3, R0, 0x1, P6 ;  /* 0x0000000003157211 */ /* 0x000fe200030f0eff */
[----:B------:R0:W-:Y:S01]  /*5d590*/  @P5 STG.E.U16 [R22.64], R8 ;  /* 0x0000000816005986 */ /* 0x0001e2000c10150a */
[----:B---3--:R-:W-:-:S02]  /*5d5a0*/  ISETP.LT.AND P5, PT, R12, c[0x0][0x17c], !P0 ;  /* 0x00005f000c007a0c */ /* 0x008fc400047a1270 */
[----:B------:R-:W-:Y:S01]  /*5d5b0*/  PRMT R5, R16, 0x7632, R5 ;  /* 0x0000763210057816 */ /* 0x000fe20000000005 */
[----:B------:R-:W3:Y:S01]  /*5d5c0*/  LDL.LU R12, [R1+0x1378] ;  /* 0x00137800010c7983 */ /* 0x000ee20000300800 */
[----:B0-----:R-:W-:Y:S01]  /*5d5d0*/  LEA R22, P6, R4, R2, 0x1 ;  /* 0x0000000204167211 */ /* 0x001fe200078c08ff */
[----:B------:R-:W-:-:S03]  /*5d5e0*/  IMAD R8, R24, 0x2, R4 ;  /* 0x0000000218087824 */ /* 0x000fc600078e0204 */
[----:B------:R-:W-:Y:S02]  /*5d5f0*/  LEA.HI.X.SX32 R23, R4, R0, 0x1, P6 ;  /* 0x0000000004177211 */ /* 0x000fe400030f0eff */
[----:B------:R-:W-:Y:S01]  /*5d600*/  PRMT R4, R25, 0x7632, R4 ;  /* 0x0000763219047816 */ /* 0x000fe20000000004 */
[----:B------:R0:W-:Y:S01]  /*5d610*/  @P1 STG.E.U16 [R20.64], R5 ;  /* 0x0000000514001986 */ /* 0x0001e2000c10150a */
[----:B----4-:R-:W-:-:S03]  /*5d620*/  ISETP.LT.AND P1, PT, R15, c[0x0][0x17c], !P0 ;  /* 0x00005f000f007a0c */ /* 0x010fc60004721270 */
[----:B------:R1:W-:Y:S04]  /*5d630*/  @P4 STG.E.U16 [R22.64], R4 ;  /* 0x0000000416004986 */ /* 0x0003e8000c10150a */
[----:B------:R-:W4:Y:S01]  /*5d640*/  LDL.LU R15, [R1+0x137c] ;  /* 0x00137c00010f7983 */ /* 0x000f220000300800 */
[----:B0-----:R-:W-:Y:S01]  /*5d650*/  LEA R20, P6, R8, R2, 0x1 ;  /* 0x0000000208147211 */ /* 0x001fe200078c08ff */
[----:B------:R-:W-:-:S03]  /*5d660*/  IMAD R3, R24, 0x2, R8 ;  /* 0x0000000218037824 */ /* 0x000fc600078e0208 */
[----:B------:R-:W-:Y:S02]  /*5d670*/  LEA.HI.X.SX32 R21, R8, R0, 0x1, P6 ;  /* 0x0000000008157211 */ /* 0x000fe400030f0eff */
[----:B------:R-:W-:Y:S02]  /*5d680*/  PRMT R8, R11, 0x7632, R8 ;  /* 0x000076320b087816 */ /* 0x000fe40000000008 */
[----:B--2---:R-:W-:Y:S02]  /*5d690*/  ISETP.LT.AND P4, PT, R7, c[0x0][0x17c], !P0 ;  /* 0x00005f0007007a0c */ /* 0x004fe40004781270 */
[----:B------:R-:W2:Y:S04]  /*5d6a0*/  LDL.LU R7, [R1+0x1380] ;  /* 0x0013800001077983 */ /* 0x000ea80000300800 */
[----:B------:R-:W5:Y:S01]  /*5d6b0*/  LDL.LU R11, [R1+0x1384] ;  /* 0x00138400010b7983 */ /* 0x000f620000300800 */
[C---:B-1----:R-:W-:Y:S01]  /*5d6c0*/  LEA R22, P6, R3.reuse, R2, 0x1 ;  /* 0x0000000203167211 */ /* 0x042fe200078c08ff */
[----:B------:R-:W-:Y:S01]  /*5d6d0*/  IMAD R4, R24, 0x2, R3 ;  /* 0x0000000218047824 */ /* 0x000fe200078e0203 */
[----:B------:R-:W-:Y:S01]  /*5d6e0*/  PRMT R5, R26, 0x7632, R5 ;  /* 0x000076321a057816 */ /* 0x000fe20000000005 */
[----:B------:R0:W-:Y:S01]  /*5d6f0*/  @P2 STG.E.U16 [R20.64], R8 ;  /* 0x0000000814002986 */ /* 0x0001e2000c10150a */
[----:B------:R-:W-:Y:S01]  /*5d700*/  LEA.HI.X.SX32 R23, R3, R0, 0x1, P6 ;  /* 0x0000000003177211 */ /* 0x000fe200030f0eff */
[----:B------:R-:W-:-:S04]  /*5d710*/  IMAD R3, R24, 0x2, R4 ;  /* 0x0000000218037824 */ /* 0x000fc800078e0204 */
[----:B------:R1:W-:Y:S01]  /*5d720*/  @P3 STG.E.U16 [R22.64], R5 ;  /* 0x0000000516003986 */ /* 0x0003e2000c10150a */
[----:B---3--:R-:W-:-:S03]  /*5d730*/  ISETP.LT.AND P2, PT, R12, c[0x0][0x17c], !P0 ;  /* 0x00005f000c007a0c */ /* 0x008fc60004741270 */
[----:B------:R-:W3:Y:S01]  /*5d740*/  LDL.LU R12, [R1+0x1388] ;  /* 0x00138800010c7983 */ /* 0x000ee20000300800 */
[----:B0-----:R-:W-:-:S04]  /*5d750*/  LEA R20, P6, R4, R2, 0x1 ;  /* 0x0000000204147211 */ /* 0x001fc800078c08ff */
[----:B------:R-:W-:Y:S02]  /*5d760*/  LEA.HI.X.SX32 R21, R4, R0, 0x1, P6 ;  /* 0x0000000004157211 */ /* 0x000fe400030f0eff */
[----:B-1----:R-:W-:Y:S02]  /*5d770*/  PRMT R5, R27, 0x7632, R5 ;  /* 0x000076321b057816 */ /* 0x002fe40000000005 */
[----:B------:R-:W-:Y:S02]  /*5d780*/  LEA R22, P6, R3, R2, 0x1 ;  /* 0x0000000203167211 */ /* 0x000fe400078c08ff */
[----:B------:R-:W-:Y:S01]  /*5d790*/  PRMT R8, R17, 0x7632, R8 ;  /* 0x0000763211087816 */ /* 0x000fe20000000008 */
[----:B------:R0:W-:Y:S01]  /*5d7a0*/  @P5 STG.E.U16 [R20.64], R5 ;  /* 0x0000000514005986 */ /* 0x0001e2000c10150a */
[----:B------:R-:W-:-:S05]  /*5d7b0*/  LEA.HI.X.SX32 R23, R3, R0, 0x1, P6 ;  /* 0x0000000003177211 */ /* 0x000fca00030f0eff */
[----:B------:R1:W-:Y:S01]  /*5d7c0*/  @P1 STG.E.U16 [R22.64], R8 ;  /* 0x0000000816001986 */ /* 0x0003e2000c10150a */
[----:B----4-:R-:W-:Y:S02]  /*5d7d0*/  ISETP.LT.AND P3, PT, R15, c[0x0][0x17c], !P0 ;  /* 0x00005f000f007a0c */ /* 0x010fe40004761270 */
[----:B0-----:R-:W-:Y:S02]  /*5d7e0*/  PRMT R5, R19, 0x7632, R5 ;  /* 0x0000763213057816 */ /* 0x001fe40000000005 */
[----:B--2---:R-:W-:Y:S02]  /*5d7f0*/  ISETP.LT.AND P5, PT, R7, c[0x0][0x17c], !P0 ;  /* 0x00005f0007007a0c */ /* 0x004fe400047a1270 */
[----:B------:R-:W2:Y:S01]  /*5d800*/  LDL.LU R7, [R1+0x138c] ;  /* 0x00138c0001077983 */ /* 0x000ea20000300800 */
[----:B-----5:R-:W-:-:S03]  /*5d810*/  ISETP.LT.AND P1, PT, R11, c[0x0][0x17c], !P0 ;  /* 0x00005f000b007a0c */ /* 0x020fc60004721270 */
[----:B------:R-:W4:Y:S04]  /*5d820*/  LDL.LU R11, [R1+0x1394] ;  /* 0x00139400010b7983 */ /* 0x000f280000300800 */
[----:B------:R-:W5:Y:S04]  /*5d830*/  LDL R19, [R1+0x78] ;  /* 0x0000780001137983 */ /* 0x000f680000100800 */
[----:B------:R-:W5:Y:S01]  /*5d840*/  LDL.LU R15, [R1+0x1390] ;  /* 0x00139000010f7983 */ /* 0x000f620000300800 */
[----:B------:R-:W-:Y:S01]  /*5d850*/  IMAD R4, R24, 0x2, R3 ;  /* 0x0000000218047824 */ /* 0x000fe200078e0203 */
[----:B------:R-:W-:-:S02]  /*5d860*/  PRMT R13, R13, 0x7632, R13 ;  /* 0x000076320d0d7816 */ /* 0x000fc4000000000d */
[----:B-1----:R-:W-:Y:S01]  /*5d870*/  PRMT R8, R5, 0x7632, R8 ;  /* 0x0000763205087816 */ /* 0x002fe20000000008 */
[----:B------:R-:W-:Y:S01]  /*5d880*/  IMAD R3, R24, 0x2, R4 ;  /* 0x0000000218037824 */ /* 0x000fe200078e0204 */
[C---:B------:R-:W-:Y:S01]  /*5d890*/  LEA R16, P6, R4.reuse, R2, 0x1 ;  /* 0x0000000204107211 */ /* 0x040fe200078c08ff */
[----:B------:R-:W5:Y:S03]  /*5d8a0*/  LDL R26, [R1+0x68] ;  /* 0x00006800011a7983 */ /* 0x000f660000100800 */
[----:B------:R-:W-:Y:S01]  /*5d8b0*/  LEA.HI.X.SX32 R17, R4, R0, 0x1, P6 ;  /* 0x0000000004117211 */ /* 0x000fe200030f0eff */
[----:B------:R-:W-:Y:S01]  /*5d8c0*/  IMAD R4, R24, 0x2, R3 ;  /* 0x0000000218047824 */ /* 0x000fe200078e0203 */
[----:B------:R-:W-:-:S03]  /*5d8d0*/  LEA R20, P6, R3, R2, 0x1 ;  /* 0x0000000203147211 */ /* 0x000fc600078c08ff */
[----:B------:R0:W-:Y:S01]  /*5d8e0*/  @P4 STG.E.U16 [R16.64], R5 ;  /* 0x0000000510004986 */ /* 0x0001e2000c10150a */
[----:B------:R-:W-:Y:S01]  /*5d8f0*/  LEA.HI.X.SX32 R21, R3, R0, 0x1, P6 ;  /* 0x0000000003157211 */ /* 0x000fe200030f0eff */
[----:B------:R-:W-:Y:S01]  /*5d900*/  IMAD R3, R24, 0x2, R4 ;  /* 0x0000000218037824 */ /* 0x000fe200078e0204 */
[----:B---3--:R-:W-:Y:S02]  /*5d910*/  ISETP.LT.AND P4, PT, R12, c[0x0][0x17c], !P0 ;  /* 0x00005f000c007a0c */ /* 0x008fe40004781270 */
[----:B------:R-:W-:Y:S01]  /*5d920*/  LEA R12, P6, R4, R2, 0x1 ;  /* 0x00000002040c7211 */ /* 0x000fe200078c08ff */
[----:B------:R1:W-:Y:S01]  /*5d930*/  @P2 STG.E.U16 [R20.64], R13 ;  /* 0x0000000d14002986 */ /* 0x0003e2000c10150a */
[----:B------:R-:W-:Y:S01]  /*5d940*/  PRMT R9, R9, 0x7632, R9 ;  /* 0x0000763209097816 */ /* 0x000fe20000000009 */
[----:B0-----:R-:W-:Y:S02]  /*5d950*/  IMAD R16, R24, 0x2, R3 ;  /* 0x0000000218107824 */ /* 0x001fe400078e0203 */
[----:B------:R-:W3:Y:S01]  /*5d960*/  LDL.LU R17, [R1+0x139c] ;  /* 0x00139c0001117983 */ /* 0x000ee20000300800 */
[----:B-1----:R-:W-:-:S02]  /*5d970*/  LEA.HI.X.SX32 R13, R4, R0, 0x1, P6 ;  /* 0x00000000040d7211 */ /* 0x002fc400030f0eff */
[----:B------:R-:W-:-:S03]  /*5d980*/  LEA R4, P6, R3, R2, 0x1 ;  /* 0x0000000203047211 */ /* 0x000fc600078c08ff */
[----:B------:R0:W-:Y:S01]  /*5d990*/  @P3 STG.E.U16 [R12.64], R8 ;  /* 0x000000080c003986 */ /* 0x0001e2000c10150a */
[----:B------:R-:W-:-:S05]  /*5d9a0*/  LEA.HI.X.SX32 R5, R3, R0, 0x1, P6 ;  /* 0x0000000003057211 */ /* 0x000fca00030f0eff */
[----:B------:R1:W-:Y:S01]  /*5d9b0*/  @P5 STG.E.U16 [R4.64], R9 ;  /* 0x0000000904005986 */ /* 0x0003e2000c10150a */
[----:B0-----:R-:W-:-:S04]  /*5d9c0*/  LEA R8, P3, R16, R2, 0x1 ;  /* 0x0000000210087211 */ /* 0x001fc800078608ff */
[----:B-1----:R-:W-:Y:S02]  /*5d9d0*/  LEA.HI.X.SX32 R9, R16, R0, 0x1, P3 ;  /* 0x0000000010097211 */ /* 0x002fe400018f0eff */
[----:B--2---:R-:W-:Y:S02]  /*5d9e0*/  ISETP.LT.AND P2, PT, R7, c[0x0][0x17c], !P0 ;  /* 0x00005f0007007a0c */ /* 0x004fe40004741270 */
[----:B------:R-:W2:Y:S04]  /*5d9f0*/  LDL.LU R7, [R1+0x1398] ;  /* 0x0013980001077983 */ /* 0x000ea80000300800 */
[----:B------:R-:W2:Y:S01]  /*5da00*/  LDL R27, [R1+0x88] ;  /* 0x00008800011b7983 */ /* 0x000ea20000100800 */
[----:B----4-:R-:W-:-:S03]  /*5da10*/  ISETP.LT.AND P5, PT, R11, c[0x0][0x17c], !P0 ;  /* 0x00005f000b007a0c */ /* 0x010fc600047a1270 */
[----:B------:R-:W4:Y:S01]  /*5da20*/  LDL R25, [R1+0x128] ;  /* 0x0001280001197983 */ /* 0x000f220000100800 */
[----:B-----5:R-:W-:-:S03]  /*5da30*/  ISETP.LT.AND P3, PT, R15, c[0x0][0x17c], !P0 ;  /* 0x00005f000f007a0c */ /* 0x020fc60004761270 */
[----:B------:R0:W-:Y:S04]  /*5da40*/  STL [R1+0x1684], R13 ;  /* 0x0016840d01007387 */ /* 0x0001e80000100800 */
[----:B------:R-:W5:Y:S04]  /*5da50*/  LDL R11, [R1+0x178] ;  /* 0x00017800010b7983 */ /* 0x000f680000100800 */
[----:B------:R-:W3:Y:S04]  /*5da60*/  LDL.LU R15, [R1+0x13a4] ;  /* 0x0013a400010f7983 */ /* 0x000ee80000300800 */
[----:B0-----:R-:W5:Y:S01]  /*5da70*/  LDL.LU R13, [R1+0x13a0] ;  /* 0x0013a000010d7983 */ /* 0x001f620000300800 */
[----:B------:R-:W-:-:S04]  /*5da80*/  IMAD R3, R24, 0x2, R16 ;  /* 0x0000000218037824 */ /* 0x000fc800078e0210 */
[C---:B------:R-:W-:Y:S01]  /*5da90*/  IMAD R12, R24.reuse, 0x2, R3 ;  /* 0x00000002180c7824 */ /* 0x040fe200078e0203 */
[C---:B------:R-:W-:Y:S01]  /*5daa0*/  LEA R4, P6, R3.reuse, R2, 0x1 ;  /* 0x0000000203047211 */ /* 0x040fe200078c08ff */
[----:B------:R0:W-:Y:S03]  /*5dab0*/  @P1 STG.E.U16 [R8.64], R19 ;  /* 0x0000001308001986 */ /* 0x0001e6000c10150a */
[----:B------:R-:W-:Y:S01]  /*5dac0*/  LEA.HI.X.SX32 R5, R3, R0, 0x1, P6 ;  /* 0x0000000003057211 */ /* 0x000fe200030f0eff */
[----:B------:R-:W-:Y:S01]  /*5dad0*/  IMAD R3, R24, 0x2, R12 ;  /* 0x0000000218037824 */ /* 0x000fe200078e020c */
[C---:B0-----:R-:W-:Y:S01]  /*5dae0*/  LEA R8, P1, R12.reuse, R2, 0x1 ;  /* 0x000000020c087211 */ /* 0x041fe200078208ff */
[----:B------:R-:W5:Y:S03]  /*5daf0*/  LDL R19, [R1+0x158] ;  /* 0x0001580001137983 */ /* 0x000f660000100800 */
[----:B------:R-:W-:Y:S01]  /*5db00*/  LEA.HI.X.SX32 R9, R12, R0, 0x1, P1 ;  /* 0x000000000c097211 */ /* 0x000fe200008f0eff */
[----:B------:R-:W-:Y:S01]  /*5db10*/  IMAD R12, R24, 0x2, R3 ;  /* 0x00000002180c7824 */ /* 0x000fe200078e0203 */
[----:B------:R0:W-:Y:S02]  /*5db20*/  @P4 STG.E.U16 [R4.64], R26 ;  /* 0x0000001a04004986 */ /* 0x0001e4000c10150a */
[----:B0-----:R-:W-:-:S02]  /*5db30*/  LEA R4, P6, R3, R2, 0x1 ;  /* 0x0000000203047211 */ /* 0x001fc400078c08ff */
[----:B------:R-:W5:Y:S02]  /*5db40*/  LDL R26, [R1+0x198] ;  /* 0x00019800011a7983 */ /* 0x000f640000100800 */
[----:B------:R-:W-:Y:S02]  /*5db50*/  LEA.HI.X.SX32 R5, R3, R0, 0x1, P6 ;  /* 0x0000000003057211 */ /* 0x000fe400030f0eff */
[----:B------:R-:W5:Y:S04]  /*5db60*/  LDL.LU R16, [R1+0x13ac] ;  /* 0x0013ac0001107983 */ /* 0x000f680000300800 */
[----:B--2---:R0:W-:Y:S01]  /*5db70*/  @P2 STG.E.U16 [R8.64], R27 ;  /* 0x0000001b08002986 */ /* 0x0041e2000c10150a */
[----:B------:R-:W-:-:S03]  /*5db80*/  ISETP.LT.AND P1, PT, R7, c[0x0][0x17c], !P0 ;  /* 0x00005f0007007a0c */ /* 0x000fc60004721270 */
[----:B------:R-:W2:Y:S01]  /*5db90*/  LDL.LU R7, [R1+0x13a8] ;  /* 0x0013a80001077983 */ /* 0x000ea20000300800 */
[----:B0-----:R-:W-:-:S03]  /*5dba0*/  LEA R8, P2, R12, R2, 0x1 ;  /* 0x000000020c087211 */ /* 0x001fc600078408ff */
[----:B------:R-:W2:Y:S01]  /*5dbb0*/  LDL R27, [R1+0x1b8] ;  /* 0x0001b800011b7983 */ /* 0x000ea20000100800 */
[----:B------:R-:W-:-:S03]  /*5dbc0*/  LEA.HI.X.SX32 R9, R12, R0, 0x1, P2 ;  /* 0x000000000c097211 */ /* 0x000fc600010f0eff */
[----:B----4-:R-:W-:Y:S01]  /*5dbd0*/  @P5 STG.E.U16 [R4.64], R25 ;  /* 0x0000001904005986 */ /* 0x010fe2000c10150a */
[----:B---3--:R-:W-:Y:S02]  /*5dbe0*/  ISETP.LT.AND P5, PT, R15, c[0x0][0x17c], !P0 ;  /* 0x00005f000f007a0c */ /* 0x008fe400047a1270 */
[----:B-----5:R-:W-:Y:S01]  /*5dbf0*/  ISETP.LT.AND P2, PT, R13, c[0x0][0x17c], !P0 ;  /* 0x00005f000d007a0c */ /* 0x020fe20004741270 */
[----:B------:R0:W-:Y:S04]  /*5dc00*/  @P3 STG.E.U16 [R8.64], R11 ;  /* 0x0000000b08003986 */ /* 0x0001e8000c10150a */
[----:B------:R-:W3:Y:S04]  /*5dc10*/  LDL.LU R13, [R1+0x13b4] ;  /* 0x0013b400010d7983 */ /* 0x000ee80000300800 */
[----:B------:R-:W4:Y:S04]  /*5dc20*/  LDL R15, [R1+0x168] ;  /* 0x00016800010f7983 */ /* 0x000f280000100800 */
[----:B0-----:R-:W5:Y:S01]  /*5dc30*/  LDL.LU R11, [R1+0x13b0] ;  /* 0x0013b000010b7983 */ /* 0x001f620000300800 */
[----:B------:R-:W-:Y:S01]  /*5dc40*/  IMAD R3, R24, 0x2, R12 ;  /* 0x0000000218037824 */ /* 0x000fe200078e020c */
[----:B------:R-:W-:-:S02]  /*5dc50*/  ISETP.LT.AND P4, PT, R17, c[0x0][0x17c], !P0 ;  /* 0x00005f0011007a0c */ /* 0x000fc40004781270 */
[----:B------:R-:W4:Y:S01]  /*5dc60*/  LDL R23, [R1+0x148] ;  /* 0x0001480001177983 */ /* 0x000f220000100800 */
        /* <DEDUP_REMOVED lines=11> */
[----:B------:R-:W4:Y:S01]  /*5dd20*/  LDL R19, [R1+0x188] ;  /* 0x0001880001137983 */ /* 0x000f220000100800 */
[----:B------:R-:W-:-:S03]  /*5dd30*/  ISETP.LT.AND P4, PT, R16, c[0x0][0x17c], !P0 ;  /* 0x00005f0010007a0c */ /* 0x000fc60004781270 */
[----:B------:R-:W4:Y:S01]  /*5dd40*/  LDL.LU R16, [R1+0x13bc] ;  /* 0x0013bc0001107983 */ /* 0x000f220000300800 */
[----:B0-----:R-:W-:-:S04]  /*5dd50*/  LEA R8, P1, R12, R2, 0x1 ;  /* 0x000000020c087211 */ /* 0x001fc800078208ff */
[----:B------:R-:W-:Y:S02]  /*5dd60*/  LEA.HI.X.SX32 R9, R12, R0, 0x1, P1 ;  /* 0x000000000c097211 */ /* 0x000fe400008f0eff */
[----:B--2---:R-:W-:Y:S02]  /*5dd70*/  ISETP.LT.AND P3, PT, R7, c[0x0][0x17c], !P0 ;  /* 0x00005f0007007a0c */ /* 0x004fe40004761270 */
[----:B------:R-:W2:Y:S04]  /*5dd80*/  LDL.LU R7, [R1+0x13b8] ;  /* 0x0013b80001077983 */ /* 0x000ea80000300800 */
[----:B------:R-:W2:Y:S04]  /*5dd90*/  LDL R25, [R1+0x1a8] ;  /* 0x0001a80001197983 */ /* 0x000ea80000100800 */
[----:B------:R0:W-:Y:S04]  /*5dda0*/  @P5 STG.E.U16 [R4.64], R27 ;  /* 0x0000001b04005986 */ /* 0x0001e8000c10150a */
[----:B------:R-:W2:Y:S01]  /*5ddb0*/  LDL R26, [R1+0x138] ;  /* 0x00013800011a7983 */ /* 0x000ea20000100800 */
[----:B---3--:R-:W-:-:S03]  /*5ddc0*/  ISETP.LT.AND P5, PT, R13, c[0x0][0x17c], !P0 ;  /* 0x00005f000d007a0c */ /* 0x008fc600047a1270 */
[----:B------:R-:W3:Y:S04]  /*5ddd0*/  LDL.LU R13, [R1+0x13c4] ;  /* 0x0013c400010d7983 */ /* 0x000ee80000300800 */
[----:B0-----:R-:W3:Y:S01]  /*5dde0*/  LDL R27, [R1+0x118] ;  /* 0x00011800011b7983 */ /* 0x001ee20000100800 */
[----:B-----5:R-:W-:-:S03]  /*5ddf0*/  ISETP.LT.AND P1, PT, R11, c[0x0][0x17c], !P0 ;  /* 0x00005f000b007a0c */ /* 0x020fc60004721270 */
[----:B------:R-:W5:Y:S04]  /*5de00*/  LDL.LU R11, [R1+0x108] ;  /* 0x00010800010b7983 */ /* 0x000f680000300800 */
[----:B----4-:R0:W-:Y:S04]  /*5de10*/  @P2 STG.E.U16 [R8.64], R15 ;  /* 0x0000000f08002986 */ /* 0x0101e8000c10150a */
[----:B0-----:R-:W4:Y:S01]  /*5de20*/  LDL.LU R15, [R1+0x13c0] ;  /* 0x0013c000010f7983 */ /* 0x001f220000300800 */
[----:B------:R-:W-:-:S03]  /*5de30*/  IMAD R3, R24, 0x2, R12 ;  /* 0x0000000218037824 */ /* 0x000fc600078e020c */
[----:B------:R-:W5:Y:S01]  /*5de40*/  LDL.LU R20, [R1+0x13cc] ;  /* 0x0013cc0001147983 */ /* 0x000f620000300800 */
        /* <DEDUP_REMOVED lines=9> */
[----:B0-----:R-:W-:-:S04]  /*5dee0*/  LEA R4, P6, R3, R2, 0x1 ;  /* 0x0000000203047211 */ /* 0x001fc800078c08ff */
[----:B------:R-:W-:Y:S02]  /*5def0*/  LEA.HI.X.SX32 R5, R3, R0, 0x1, P6 ;  /* 0x0000000003057211 */ /* 0x000fe400030f0eff */
[----:B-1----:R-:W-:-:S04]  /*5df00*/  LEA R8, P3, R12, R2, 0x1 ;  /* 0x000000020c087211 */ /* 0x002fc800078608ff */
[----:B------:R-:W-:Y:S02]  /*5df10*/  LEA.HI.X.SX32 R9, R12, R0, 0x1, P3 ;  /* 0x000000000c097211 */ /* 0x000fe400018f0eff */
[----:B------:R-:W-:Y:S02]  /*5df20*/  ISETP.LT.AND P4, PT, R16, c[0x0][0x17c], !P0 ;  /* 0x00005f0010007a0c */ /* 0x000fe40004781270 */
[----:B--2---:R-:W-:Y:S02]  /*5df30*/  ISETP.LT.AND P2, PT, R7, c[0x0][0x17c], !P0 ;  /* 0x00005f0007007a0c */ /* 0x004fe40004741270 */
[----:B------:R-:W2:Y:S04]  /*5df40*/  LDL.LU R7, [R1+0xf8] ;  /* 0x0000f80001077983 */ /* 0x000ea80000300800 */
[----:B------:R-:W2:Y:S04]  /*5df50*/  LDL.LU R19, [R1+0x13c8] ;  /* 0x0013c80001137983 */ /* 0x000ea80000300800 */
[----:B------:R0:W-:Y:S01]  /*5df60*/  @P5 STG.E.U16 [R4.64], R25 ;  /* 0x0000001904005986 */ /* 0x0001e2000c10150a */
[----:B---3--:R-:W-:-:S03]  /*5df70*/  ISETP.LT.AND P5, PT, R13, c[0x0][0x17c], !P0 ;  /* 0x00005f000d007a0c */ /* 0x008fc600047a1270 */
[----:B------:R-:W3:Y:S01]  /*5df80*/  LDL.LU R13, [R1+0xe8] ;  /* 0x0000e800010d7983 */ /* 0x000ee20000300800 */
[----:B----4-:R-:W-:-:S03]  /*5df90*/  ISETP.LT.AND P3, PT, R15, c[0x0][0x17c], !P0 ;  /* 0x00005f000f007a0c */ /* 0x010fc60004761270 */
[----:B------:R-:W4:Y:S04]  /*5dfa0*/  LDL.LU R15, [R1+0xa8] ;  /* 0x0000a800010f7983 */ /* 0x000f280000300800 */
[----:B------:R-:W3:Y:S04]  /*5dfb0*/  LDL.LU R17, [R1+0x13d4] ;  /* 0x0013d40001117983 */ /* 0x000ee80000300800 */
[----:B------:R-:W3:Y:S01]  /*5dfc0*/  LDL.LU R16, [R1+0x13d0] ;  /* 0x0013d00001107983 */ /* 0x000ee20000300800 */
[----:B------:R-:W-:-:S04]  /*5dfd0*/  IMAD R3, R24, 0x2, R12 ;  /* 0x0000000218037824 */ /* 0x000fc800078e020c */
[C---:B------:R-:W-:Y:S01]  /*5dfe0*/  IMAD R12, R24.reuse, 0x2, R3 ;  /* 0x00000002180c7824 */ /* 0x040fe200078e0203 */
[C---:B0-----:R-:W-:Y:S01]  /*5dff0*/  LEA R4, P6, R3.reuse, R2, 0x1 ;  /* 0x0000000203047211 */ /* 0x041fe200078c08ff */
[----:B------:R0:W-:Y:S03]  /*5e000*/  @P1 STG.E.U16 [R8.64], R26 ;  /* 0x0000001a08001986 */ /* 0x0001e6000c10150a */
[----:B------:R-:W-:Y:S01]  /*5e010*/  LEA.HI.X.SX32 R5, R3, R0, 0x1, P6 ;  /* 0x0000000003057211 */ /* 0x000fe200030f0eff */
[----:B------:R-:W-:Y:S01]  /*5e020*/  IMAD R3, R24, 0x2, R12 ;  /* 0x0000000218037824 */ /* 0x000fe200078e020c */
[C---:B0-----:R-:W-:Y:S01]  /*5e030*/  LEA R8, P1, R12.reuse, R2, 0x1 ;  /* 0x000000020c087211 */ /* 0x041fe200078208ff */
[----:B------:R-:W4:Y:S03]  /*5e040*/  LDL.LU R26, [R1+0xd8] ;  /* 0x0000d800011a7983 */ /* 0x000f260000300800 */
[----:B------:R-:W-:Y:S01]  /*5e050*/  LEA.HI.X.SX32 R9, R12, R0, 0x1, P1 ;  /* 0x000000000c097211 */ /* 0x000fe200008f0eff */
[----:B------:R-:W-:Y:S01]  /*5e060*/  IMAD R12, R24, 0x2, R3 ;  /* 0x00000002180c7824 */ /* 0x000fe200078e0203 */
[----:B------:R-:W-:Y:S04]  /*5e070*/  @P4 STG.E.U16 [R4.64], R27 ;  /* 0x0000001b04004986 */ /* 0x000fe8000c10150a */
[----:B------:R-:W4:Y:S04]  /*5e080*/  LDL.LU R25, [R1+0x13dc] ;  /* 0x0013dc0001197983 */ /* 0x000f280000300800 */
[----:B-----5:R0:W-:Y:S04]  /*5e090*/  @P2 STG.E.U16 [R8.64], R11 ;  /* 0x0000000b08002986 */ /* 0x0201e8000c10150a */
[----:B------:R-:W5:Y:S01]  /*5e0a0*/  LDL.LU R23, [R1+0x13d8] ;  /* 0x0013d80001177983 */ /* 0x000f620000300800 */
[----:B------:R-:W-:-:S02]  /*5e0b0*/  ISETP.LT.AND P4, PT, R20, c[0x0][0x17c], !P0 ;  /* 0x00005f0014007a0c */ /* 0x000fc40004781270 */
[----:B0-----:R-:W-:-:S04]  /*5e0c0*/  LEA R8, P2, R12, R2, 0x1 ;  /* 0x000000020c087211 */ /* 0x001fc800078408ff */
[----:B------:R-:W-:Y:S02]  /*5e0d0*/  LEA.HI.X.SX32 R9, R12, R0, 0x1, P2 ;  /* 0x000000000c097211 */ /* 0x000fe400010f0eff */
[----:B--2---:R-:W-:Y:S02]  /*5e0e0*/  ISETP.LT.AND P1, PT, R19, c[0x0][0x17c], !P0 ;  /* 0x00005f0013007a0c */ /* 0x004fe40004721270 */
[----:B------:R-:W2:Y:S04]  /*5e0f0*/  LDL.LU R19, [R1+0xc8] ;  /* 0x0000c80001137983 */ /* 0x000ea80000300800 */
[----:B------:R-:W2:Y:S04]  /*5e100*/  LDL.LU R27, [R1+0xb8] ;  /* 0x0000b800011b7983 */ /* 0x000ea80000300800 */
[----:B------:R-:W2:Y:S04]  /*5e110*/  LDL.LU R21, [R1+0x98] ;  /* 0x0000980001157983 */ /* 0x000ea80000300800 */
[----:B------:R-:W2:Y:S01]  /*5e120*/  LDL.LU R20, [R1+0x13e4] ;  /* 0x0013e40001147983 */ /* 0x000ea20000300800 */
[----:B---3--:R-:W-:-:S03]  /*5e130*/  ISETP.LT.AND P2, PT, R16, c[0x0][0x17c], !P0 ;  /* 0x00005f0010007a0c */ /* 0x008fc60004741270 */
[----:B------:R-:W3:Y:S01]  /*5e140*/  LDL.LU R16, [R1+0x13e0] ;  /* 0x0013e00001107983 */ /* 0x000ee20000300800 */
[----:B------:R-:W-:-:S04]  /*5e150*/  LEA R4, P6, R3, R2, 0x1 ;  /* 0x0000000203047211 */ /* 0x000fc800078c08ff */
[----:B------:R-:W-:Y:S01]  /*5e160*/  LEA.HI.X.SX32 R5, R3, R0, 0x1, P6 ;  /* 0x0000000003057211 */ /* 0x000fe200030f0eff */
[----:B------:R-:W-:-:S04]  /*5e170*/  IMAD R3, R24, 0x2, R12 ;  /* 0x0000000218037824 */ /* 0x000fc800078e020c */
[----:B------:R0:W-:Y:S01]  /*5e180*/  @P5 STG.E.U16 [R4.64], R7 ;  /* 0x0000000704005986 */ /* 0x0001e2000c10150a */
[----:B------:R-:W-:-:S03]  /*5e190*/  IMAD R12, R24, 0x2, R3 ;  /* 0x00000002180c7824 */ /* 0x000fc600078e0203 */
[----:B------:R1:W-:Y:S01]  /*5e1a0*/  @P3 STG.E.U16 [R8.64], R13 ;  /* 0x0000000d08003986 */ /* 0x0003e2000c10150a */
[----:B0-----:R-:W-:-:S04]  /*5e1b0*/  LEA R4, P6, R3, R2, 0x1 ;  /* 0x0000000203047211 */ /* 0x001fc800078c08ff */
[----:B------:R-:W-:Y:S01]  /*5e1c0*/  LEA.HI.X.SX32 R5, R3, R0, 0x1, P6 ;  /* 0x0000000003057211 */ /* 0x000fe200030f0eff */
[----:B------:R-:W-:Y:S01]  /*5e1d0*/  IMAD R3, R24, 0x2, R12 ;  /* 0x0000000218037824 */ /* 0x000fe200078e020c */
[C---:B-1----:R-:W-:Y:S02]  /*5e1e0*/  LEA R8, P3, R12.reuse, R2, 0x1 ;  /* 0x000000020c087211 */ /* 0x042fe400078608ff */
[----:B------:R-:W-:Y:S01]  /*5e1f0*/  ISETP.LT.AND P5, PT, R17, c[0x0][0x17c], !P0 ;  /* 0x00005f0011007a0c */ /* 0x000fe200047a1270 */
[----:B----4-:R0:W-:Y:S01]  /*5e200*/  @P4 STG.E.U16 [R4.64], R15 ;  /* 0x0000000f04004986 */ /* 0x0101e2000c10150a */
[----:B------:R-:W-:Y:S01]  /*5e210*/  LEA.HI.X.SX32 R9, R12, R0, 0x1, P3 ;  /* 0x000000000c097211 */ /* 0x000fe200018f0eff */
[----:B------:R-:W-:Y:S02]  /*5e220*/  IMAD R12, R24, 0x2, R3 ;  /* 0x00000002180c7824 */ /* 0x000fe400078e0203 */
[----:B------:R-:W4:Y:S04]  /*5e230*/  LDL.LU R17, [R1+0x38] ;  /* 0x0000380001117983 */ /* 0x000f280000300800 */
[----:B------:R1:W-:Y:S01]  /*5e240*/  @P1 STG.E.U16 [R8.64], R26 ;  /* 0x0000001a08001986 */ /* 0x0003e2000c10150a */
[----:B0-----:R-:W-:-:S03]  /*5e250*/  LEA R4, P6, R3, R2, 0x1 ;  /* 0x0000000203047211 */ /* 0x001fc600078c08ff */
[----:B------:R-:W4:Y:S01]  /*5e260*/  LDL.LU R22, [R1+0x18] ;  /* 0x0000180001167983 */ /* 0x000f220000300800 */
[----:B------:R-:W-:Y:S01]  /*5e270*/  LEA.HI.X.SX32 R5, R3, R0, 0x1, P6 ;  /* 0x0000000003057211 */ /* 0x000fe200030f0eff */
[----:B------:R-:W-:Y:S01]  /*5e280*/  IMAD R3, R24, 0x2, R12 ;  /* 0x0000000218037824 */ /* 0x000fe200078e020c */
[C---:B-1----:R-:W-:Y:S02]  /*5e290*/  LEA R8, P1, R12.reuse, R2, 0x1 ;  /* 0x000000020c087211 */ /* 0x042fe400078208ff */
[----:B------:R-:W-:Y:S02]  /*5e2a0*/  ISETP.LT.AND P4, PT, R25, c[0x0][0x17c], !P0 ;  /* 0x00005f0019007a0c */ /* 0x000fe40004781270 */
[----:B------:R-:W-:Y:S01]  /*5e2b0*/  LEA.HI.X.SX32 R9, R12, R0, 0x1, P1 ;  /* 0x000000000c097211 */ /* 0x000fe200008f0eff */
[----:B------:R-:W-:Y:S01]  /*5e2c0*/  IMAD R12, R24, 0x2, R3 ;  /* 0x00000002180c7824 */ /* 0x000fe200078e0203 */
[----:B-----5:R-:W-:Y:S02]  /*5e2d0*/  ISETP.LT.AND P3, PT, R23, c[0x0][0x17c], !P0 ;  /* 0x00005f0017007a0c */ /* 0x020fe40004761270 */
[----:B------:R-:W5:Y:S04]  /*5e2e0*/  LDL.LU R23, [R1+0x58] ;  /* 0x0000580001177983 */ /* 0x000f680000300800 */
[----:B------:R-:W5:Y:S04]  /*5e2f0*/  LDL.LU R25, [R1+0x48] ;  /* 0x0000480001197983 */ /* 0x000f680000300800 */
[----:B--2---:R0:W-:Y:S04]  /*5e300*/  @P5 STG.E.U16 [R4.64], R19 ;  /* 0x0000001304005986 */ /* 0x0041e8000c10150a */
[----:B------:R1:W-:Y:S01]  /*5e310*/  @P2 STG.E.U16 [R8.64], R27 ;  /* 0x0000001b08002986 */ /* 0x0003e2000c10150a */
[----:B0-----:R-:W-:-:S02]  /*5e320*/  LEA R4, P6, R3, R2, 0x1 ;  /* 0x0000000203047211 */ /* 0x001fc400078c08ff */
[----:B------:R-:W-:Y:S02]  /*5e330*/  ISETP.LT.AND P5, PT, R20, c[0x0][0x17c], !P0 ;  /* 0x00005f0014007a0c */ /* 0x000fe400047a1270 */
[----:B-1----:R-:W-:Y:S01]  /*5e340*/  LEA R8, P2, R12, R2, 0x1 ;  /* 0x000000020c087211 */ /* 0x002fe200078408ff */
[----:B------:R-:W2:Y:S01]  /*5e350*/  LDL.LU R20, [R1+0x13f4] ;  /* 0x0013f40001147983 */ /* 0x000ea20000300800 */
[-C--:B------:R-:W-:Y:S01]  /*5e360*/  LEA.HI.X.SX32 R5, R3, R0.reuse, 0x1, P6 ;  /* 0x0000000003057211 */ /* 0x080fe200030f0eff */
[----:B------:R-:W-:Y:S01]  /*5e370*/  IMAD R3, R24, 0x2, R12 ;  /* 0x0000000218037824 */ /* 0x000fe200078e020c */
[----:B------:R-:W-:-:S03]  /*5e380*/  LEA.HI.X.SX32 R9, R12, R0, 0x1, P2 ;  /* 0x000000000c097211 */ /* 0x000fc600010f0eff */
[----:B------:R0:W-:Y:S01]  /*5e390*/  @P4 STG.E.U16 [R4.64], R21 ;  /* 0x0000001504004986 */ /* 0x0001e2000c10150a */
[----:B---3--:R-:W-:-:S03]  /*5e3a0*/  ISETP.LT.AND P1, PT, R16, c[0x0][0x17c], !P0 ;  /* 0x00005f0010007a0c */ /* 0x008fc60004721270 */
[----:B------:R-:W3:Y:S04]  /*5e3b0*/  LDL.LU R16, [R1+0x13f0] ;  /* 0x0013f00001107983 */ /* 0x000ee80000300800 */
[----:B------:R-:W2:Y:S04]  /*5e3c0*/  LDL.LU R12, [R1+0x13e8] ;  /* 0x0013e800010c7983 */ /* 0x000ea80000300800 */
[----:B0-----:R-:W3:Y:S01]  /*5e3d0*/  LDL.LU R5, [R1+0x13ec] ;  /* 0x0013ec0001057983 */ /* 0x001ee20000300800 */
[----:B------:R-:W-:-:S03]  /*5e3e0*/  LEA R4, P6, R3, R2, 0x1 ;  /* 0x0000000203047211 */ /* 0x000fc600078c08ff */
[----:B----4-:R0:W-:Y:S01]  /*5e3f0*/  @P3 STG.E.U16 [R8.64], R17 ;  /* 0x0000001108003986 */ /* 0x0101e2000c10150a */
[----:B--2---:R-:W-:Y:S01]  /*5e400*/  ISETP.LT.AND P2, PT, R12, c[0x0][0x17c], !P0 ;  /* 0x00005f000c007a0c */ /* 0x004fe20004741270 */
[C---:B------:R-:W-:Y:S01]  /*5e410*/  IMAD R12, R24.reuse, 0x2, R3 ;  /* 0x00000002180c7824 */ /* 0x040fe200078e0203 */
[----:B---3--:R-:W-:Y:S02]  /*5e420*/  ISETP.LT.AND P4, PT, R5, c[0x0][0x17c], !P0 ;  /* 0x00005f0005007a0c */ /* 0x008fe40004781270 */
[----:B------:R-:W-:Y:S01]  /*5e430*/  LEA.HI.X.SX32 R5, R3, R0, 0x1, P6 ;  /* 0x0000000003057211 */ /* 0x000fe200030f0eff */
[----:B------:R-:W-:Y:S01]  /*5e440*/  IMAD R3, R24, 0x2, R12 ;  /* 0x0000000218037824 */ /* 0x000fe200078e020c */
[----:B0-----:R-:W-:-:S04]  /*5e450*/  LEA R8, P3, R12, R2, 0x1 ;  /* 0x000000020c087211 */ /* 0x001fc800078608ff */
[----:B------:R-:W-:Y:S01]  /*5e460*/  LEA.HI.X.SX32 R9, R12, R0, 0x1, P3 ;  /* 0x000000000c097211 */ /* 0x000fe200018f0eff */
[----:B------:R-:W-:Y:S01]  /*5e470*/  IMAD R12, R24, 0x2, R3 ;  /* 0x00000002180c7824 */ /* 0x000fe200078e0203 */
[----:B------:R0:W-:Y:S01]  /*5e480*/  @P5 STG.E.U16 [R4.64], R22 ;  /* 0x0000001604005986 */ /* 0x0001e2000c10150a */
[----:B------:R-:W-:-:S03]  /*5e490*/  ISETP.LT.AND P3, PT, R16, c[0x0][0x17c], !P0 ;  /* 0x00005f0010007a0c */ /* 0x000fc60004761270 */
[----:B-----5:R1:W-:Y:S01]  /*5e4a0*/  @P1 STG.E.U16 [R8.64], R23 ;  /* 0x0000001708001986 */ /* 0x0203e2000c10150a */
[----:B------:R-:W-:-:S03]  /*5e4b0*/  ISETP.LT.AND P5, PT, R20, c[0x0][0x17c], !P0 ;  /* 0x00005f0014007a0c */ /* 0x000fc600047a1270 */
[----:B------:R-:W2:Y:S01]  /*5e4c0*/  LDL.LU R16, [R1+0x1404] ;  /* 0x0014040001107983 */ /* 0x000ea20000300800 */
[----:B0-----:R-:W-:-:S03]  /*5e4d0*/  LEA R4, P6, R3, R2, 0x1 ;  /* 0x0000000203047211 */ /* 0x001fc600078c08ff */
[----:B------:R-:W3:Y:S01]  /*5e4e0*/  LDL.LU R20, [R1+0x1400] ;  /* 0x0014000001147983 */ /* 0x000ee20000300800 */
[----:B-1----:R-:W-:Y:S02]  /*5e4f0*/  LEA R8, P1, R12, R2, 0x1 ;  /* 0x000000020c087211 */ /* 0x002fe400078208ff */
[-C--:B------:R-:W-:Y:S01]  /*5e500*/  LEA.HI.X.SX32 R5, R3, R0.reuse, 0x1, P6 ;  /* 0x0000000003057211 */ /* 0x080fe200030f0eff */
[----:B------:R-:W-:Y:S01]  /*5e510*/  IMAD R3, R24, 0x2, R12 ;  /* 0x0000000218037824 */ /* 0x000fe200078e020c */
[----:B------:R-:W-:Y:S02]  /*5e520*/  LEA.HI.X.SX32 R9, R12, R0, 0x1, P1 ;  /* 0x000000000c097211 */ /* 0x000fe400008f0eff */
[----:B------:R-:W4:Y:S04]  /*5e530*/  LDL.LU R12, [R1+0x13f8] ;  /* 0x0013f800010c7983 */ /* 0x000f280000300800 */
[----:B------:R0:W-:Y:S04]  /*5e540*/  @P4 STG.E.U16 [R4.64], R25 ;  /* 0x0000001904004986 */ /* 0x0001e8000c10150a */
[----:B0-----:R-:W5:Y:S01]  /*5e550*/  LDL.LU R5, [R1+0x13fc] ;  /* 0x0013fc0001057983 */ /* 0x001f620000300800 */
[----:B------:R-:W-:-:S03]  /*5e560*/  LEA R4, P6, R3, R2, 0x1 ;  /* 0x0000000203047211 */ /* 0x000fc600078c08ff */
[----:B------:R0:W-:Y:S01]  /*5e570*/  @P2 STG.E.U16 [R8.64], R28 ;  /* 0x0000001c08002986 */ /* 0x0001e2000c10150a */
[----:B----4-:R-:W-:Y:S01]  /*5e580*/  ISETP.LT.AND P1, PT, R12, c[0x0][0x17c], !P0 ;  /* 0x00005f000c007a0c */ /* 0x010fe20004721270 */
[----:B------:R-:W-:-:S05]  /*5e590*/  IMAD R12, R24, 0x2, R3 ;  /* 0x00000002180c7824 */ /* 0x000fca00078e0203 */
[----:B0-----:R-:W-:-:S04]  /*5e5a0*/  LEA R8, P2, R12, R2, 0x1 ;  /* 0x000000020c087211 */ /* 0x001fc800078408ff */
[-C--:B------:R-:W-:Y:S02]  /*5e5b0*/  LEA.HI.X.SX32 R9, R12, R0.reuse, 0x1, P2 ;  /* 0x000000000c097211 */ /* 0x080fe400010f0eff */
[----:B-----5:R-:W-:Y:S02]  /*5e5c0*/  ISETP.LT.AND P4, PT, R5, c[0x0][0x17c], !P0 ;  /* 0x00005f0005007a0c */ /* 0x020fe40004781270 */
[----:B------:R-:W-:Y:S01]  /*5e5d0*/  LEA.HI.X.SX32 R5, R3, R0, 0x1, P6 ;  /* 0x0000000003057211 */ /* 0x000fe200030f0eff */
[----:B------:R-:W-:-:S04]  /*5e5e0*/  IMAD R3, R24, 0x2, R12 ;  /* 0x0000000218037824 */ /* 0x000fc800078e020c */
[----:B------:R0:W-:Y:S01]  /*5e5f0*/  @P5 STG.E.U16 [R4.64], R18 ;  /* 0x0000001204005986 */ /* 0x0001e2000c10150a */
[----:B------:R-:W-:-:S03]  /*5e600*/  IMAD R12, R24, 0x2, R3 ;  /* 0x00000002180c7824 */ /* 0x000fc600078e0203 */
[----:B------:R1:W-:Y:S01]  /*5e610*/  @P3 STG.E.U16 [R8.64], R29 ;  /* 0x0000001d08003986 */ /* 0x0003e2000c10150a */
[----:B--2---:R-:W-:Y:S02]  /*5e620*/  ISETP.LT.AND P2, PT, R16, c[0x0][0x17c], !P0 ;  /* 0x00005f0010007a0c */ /* 0x004fe40004741270 */
[C---:B0-----:R-:W-:Y:S01]  /*5e630*/  LEA R4, P6, R3.reuse, R2, 0x1 ;  /* 0x0000000203047211 */ /* 0x041fe200078c08ff */
[----:B------:R-:W2:Y:S03]  /*5e640*/  LDL.LU R16, [R1+0x1410] ;  /* 0x0014100001107983 */ /* 0x000ea60000300800 */
[----:B------:R-:W-:Y:S02]  /*5e650*/  LEA.HI.X.SX32 R5, R3, R0, 0x1, P6 ;  /* 0x0000000003057211 */ /* 0x000fe400030f0eff */
[----:B-1----:R-:W-:Y:S01]  /*5e660*/  LEA R8, P3, R12, R2, 0x1 ;  /* 0x000000020c087211 */ /* 0x002fe200078608ff */
[----:B------:R-:W-:Y:S01]  /*5e670*/  IMAD R3, R24, 0x2, R12 ;  /* 0x0000000218037824 */ /* 0x000fe200078e020c */
[----:B---3--:R-:W-:Y:S01]  /*5e680*/  ISETP.LT.AND P5, PT, R20, c[0x0][0x17c], !P0 ;  /* 0x00005f0014007a0c */ /* 0x008fe200047a1270 */
[----:B------:R0:W-:Y:S01]  /*5e690*/  @P4 STG.E.U16 [R4.64], R14 ;  /* 0x0000000e04004986 */ /* 0x0001e2000c10150a */
[----:B------:R-:W-:-:S03]  /*5e6a0*/  LEA.HI.X.SX32 R9, R12, R0, 0x1, P3 ;  /* 0x000000000c097211 */ /* 0x000fc600018f0eff */
[----:B------:R-:W3:Y:S04]  /*5e6b0*/  LDL.LU R20, [R1+0x1414] ;  /* 0x0014140001147983 */ /* 0x000ee80000300800 */
[----:B------:R-:W4:Y:S04]  /*5e6c0*/  LDL.LU R12, [R1+0x1408] ;  /* 0x00140800010c7983 */ /* 0x000f280000300800 */
[----:B0-----:R-:W5:Y:S01]  /*5e6d0*/  LDL.LU R5, [R1+0x140c] ;  /* 0x00140c0001057983 */ /* 0x001f620000300800 */
[----:B------:R-:W-:Y:S02]  /*5e6e0*/  LEA R4, P6, R3, R2, 0x1 ;  /* 0x0000000203047211 */ /* 0x000fe400078c08ff */
[----:B----4-:R-:W-:Y:S01]  /*5e6f0*/  ISETP.LT.AND P3, PT, R12, c[0x0][0x17c], !P0 ;  /* 0x00005f000c007a0c */ /* 0x010fe20004761270 */
[----:B------:R-:W-:Y:S01]  /*5e700*/  IMAD R12, R24, 0x2, R3 ;  /* 0x00000002180c7824 */ /* 0x000fe200078e0203 */
[----:B-----5:R-:W-:-:S02]  /*5e710*/  ISETP.LT.AND P4, PT, R5, c[0x0][0x17c], !P0 ;  /* 0x00005f0005007a0c */ /* 0x020fc40004781270 */
[----:B------:R-:W-:Y:S02]  /*5e720*/  LEA.HI.X.SX32 R5, R3, R0, 0x1, P6 ;  /* 0x0000000003057211 */ /* 0x000fe400030f0eff */
[----:B------:R-:W4:Y:S04]  /*5e730*/  LDL.LU R3, [R1+0x78] ;  /* 0x0000780001037983 */ /* 0x000f280000300800 */
[----:B------:R0:W-:Y:S01]  /*5e740*/  @P1 STG.E.U16 [R8.64], R6 ;  /* 0x0000000608001986 */ /* 0x0001e2000c10150a */
[----:B--2---:R-:W-:-:S03]  /*5e750*/  ISETP.LT.AND P1, PT, R16, c[0x0][0x17c], !P0 ;  /* 0x00005f0010007a0c */ /* 0x004fc60004721270 */
[----:B------:R1:W-:Y:S01]  /*5e760*/  @P2 STG.E.U16 [R4.64], R10 ;  /* 0x0000000a04002986 */ /* 0x0003e2000c10150a */
[----:B0-----:R-:W-:-:S03]  /*5e770*/  LEA R8, P6, R12, R2, 0x1 ;  /* 0x000000020c087211 */ /* 0x001fc600078c08ff */
[----:B------:R-:W2:Y:S01]  /*5e780*/  LDL.LU R16, [R1+0x141c] ;  /* 0x00141c0001107983 */ /* 0x000ea20000300800 */
[----:B------:R-:W-:Y:S01]  /*5e790*/  LEA.HI.X.SX32 R9, R12, R0, 0x1, P6 ;  /* 0x000000000c097211 */ /* 0x000fe200030f0eff */
[----:B-1----:R-:W-:Y:S01]  /*5e7a0*/  IMAD R5, R24, 0x2, R12 ;  /* 0x0000000218057824 */ /* 0x002fe200078e020c */
[----:B---3--:R-:W-:Y:S01]  /*5e7b0*/  ISETP.LT.AND P2, PT, R20, c[0x0][0x17c], !P0 ;  /* 0x00005f0014007a0c */ /* 0x008fe20004741270 */
[----:B------:R-:W3:Y:S04]  /*5e7c0*/  LDL.LU R12, [R1+0x88] ;  /* 0x00008800010c7983 */ /* 0x000ee80000300800 */
[----:B------:R-:W5:Y:S01]  /*5e7d0*/  LDL.LU R20, [R1+0x1420] ;  /* 0x0014200001147983 */ /* 0x000f620000300800 */
[----:B----4-:R-:W-:-:S05]  /*5e7e0*/  PRMT R6, R3, 0x7632, R6 ;  /* 0x0000763203067816 */ /* 0x010fca0000000006 */
[----:B------:R0:W-:Y:S04]  /*5e7f0*/  @P5 STG.E.U16 [R8.64], R6 ;  /* 0x0000000608005986 */ /* 0x0001e8000c10150a */
[----:B0-----:R-:W4:Y:S01]  /*5e800*/  LDL.LU R9, [R1+0x1418] ;  /* 0x0014180001097983 */ /* 0x001f220000300800 */
[----:B------:R-:W-:Y:S01]  /*5e810*/  IMAD R3, R24, 0x2, R5 ;  /* 0x0000000218037824 */ /* 0x000fe200078e0205 */
[----:B------:R-:W-:Y:S02]  /*5e820*/  LEA R4, P6, R5, R2, 0x1 ;  /* 0x0000000205047211 */ /* 0x000fe400078c08ff */
[----:B----4-:R-:W-:Y:S02]  /*5e830*/  ISETP.LT.AND P5, PT, R9, c[0x0][0x17c], !P0 ;  /* 0x00005f0009007a0c */ /* 0x010fe400047a1270 */
[----:B------:R-:W4:Y:S01]  /*5e840*/  LDL.LU R9, [R1+0x68] ;  /* 0x0000680001097983 */ /* 0x000f220000300800 */
[----:B------:R-:W-:-:S02]  /*5e850*/  LEA.HI.X.SX32 R5, R5, R0, 0x1, P6 ;  /* 0x0000000005057211 */ /* 0x000fc400030f0eff */
[----:B------:R-:W-:Y:S02]  /*5e860*/  LEA R8, P6, R3, R2, 0x1 ;  /* 0x0000000203087211 */ /* 0x000fe400078c08ff */
[----:B---3--:R-:W-:Y:S01]  /*5e870*/  PRMT R6, R12, 0x7632, R6 ;  /* 0x000076320c067816 */ /* 0x008fe20000000006 */
[----:B------:R-:W-:Y:S01]  /*5e880*/  IMAD R12, R24, 0x2, R3 ;  /* 0x00000002180c7824 */ /* 0x000fe200078e0203 */
[----:B----4-:R-:W-:Y:S02]  /*5e890*/  PRMT R10, R9, 0x7632, R10 ;  /* 0x00007632090a7816 */ /* 0x010fe4000000000a */
[----:B------:R-:W-:Y:S02]  /*5e8a0*/  LEA.HI.X.SX32 R9, R3, R0, 0x1, P6 ;  /* 0x0000000003097211 */ /* 0x000fe400030f0eff */
[----:B------:R-:W3:Y:S04]  /*5e8b0*/  LDL.LU R3, [R1+0x128] ;  /* 0x0001280001037983 */ /* 0x000ee80000300800 */
[----:B------:R0:W-:Y:S01]  /*5e8c0*/  @P4 STG.E.U16 [R4.64], R10 ;  /* 0x0000000a04004986 */ /* 0x0001e2000c10150a */
[----:B--2---:R-:W-:-:S03]  /*5e8d0*/  ISETP.LT.AND P4, PT, R16, c[0x0][0x17c], !P0 ;  /* 0x00005f0010007a0c */ /* 0x004fc60004781270 */
[----:B------:R1:W-:Y:S01]  /*5e8e0*/  @P3 STG.E.U16 [R8.64], R6 ;  /* 0x0000000608003986 */ /* 0x0003e2000c10150a */
[----:B0-----:R-:W-:-:S03]  /*5e8f0*/  LEA R4, P6, R12, R2, 0x1 ;  /* 0x000000020c047211 */ /* 0x001fc600078c08ff */
[----:B------:R-:W2:Y:S01]  /*5e900*/  LDL.LU R16, [R1+0x1428] ;  /* 0x0014280001107983 */ /* 0x000ea20000300800 */
[----:B------:R-:W-:Y:S01]  /*5e910*/  LEA.HI.X.SX32 R5, R12, R0, 0x1, P6 ;  /* 0x000000000c057211 */ /* 0x000fe200030f0eff */
[----:B-1----:R-:W-:Y:S01]  /*5e920*/  IMAD R9, R24, 0x2, R12 ;  /* 0x0000000218097824 */ /* 0x002fe200078e020c */
[----:B-----5:R-:W-:Y:S01]  /*5e930*/  ISETP.LT.AND P3, PT, R20, c[0x0][0x17c], !P0 ;  /* 0x00005f0014007a0c */ /* 0x020fe20004761270 */
[----:B------:R-:W4:Y:S04]  /*5e940*/  LDL.LU R12, [R1+0x158] ;  /* 0x00015800010c7983 */ /* 0x000f280000300800 */
[----:B------:R-:W5:Y:S01]  /*5e950*/  LDL.LU R20, [R1+0x142c] ;  /* 0x00142c0001147983 */ /* 0x000f620000300800 */
[----:B---3--:R-:W-:-:S05]  /*5e960*/  PRMT R6, R3, 0x7632, R6 ;  /* 0x0000763203067816 */ /* 0x008fca0000000006 */
[----:B------:R0:W-:Y:S04]  /*5e970*/  @P1 STG.E.U16 [R4.64], R6 ;  /* 0x0000000604001986 */ /* 0x0001e8000c10150a */
[----:B0-----:R-:W3:Y:S01]  /*5e980*/  LDL.LU R5, [R1+0x1424] ;  /* 0x0014240001057983 */ /* 0x001ee20000300800 */
[----:B------:R-:W-:Y:S01]  /*5e990*/  IMAD R3, R24, 0x2, R9 ;  /* 0x0000000218037824 */ /* 0x000fe200078e0209 */
[----:B------:R-:W-:Y:S02]  /*5e9a0*/  LEA R8, P6, R9, R2, 0x1 ;  /* 0x0000000209087211 */ /* 0x000fe400078c08ff */
[----:B---3--:R-:W-:Y:S02]  /*5e9b0*/  ISETP.LT.AND P1, PT, R5, c[0x0][0x17c], !P0 ;  /* 0x00005f0005007a0c */ /* 0x008fe40004721270 */
[----:B------:R-:W3:Y:S01]  /*5e9c0*/  LDL.LU R5, [R1+0x178] ;  /* 0x0001780001057983 */ /* 0x000ee20000300800 */
[----:B------:R-:W-:-:S02]  /*5e9d0*/  LEA.HI.X.SX32 R9, R9, R0, 0x1, P6 ;  /* 0x0000000009097211 */ /* 0x000fc400030f0eff */
[----:B------:R-:W-:Y:S02]  /*5e9e0*/  LEA R4, P6, R3, R2, 0x1 ;  /* 0x0000000203047211 */ /* 0x000fe400078c08ff */
[----:B----4-:R-:W-:Y:S01]  /*5e9f0*/  PRMT R6, R12, 0x7632, R6 ;  /* 0x000076320c067816 */ /* 0x010fe20000000006 */
[----:B------:R-:W-:Y:S01]  /*5ea00*/  IMAD R12, R24, 0x2, R3 ;  /* 0x00000002180c7824 */ /* 0x000fe200078e0203 */
[----:B---3--:R-:W-:Y:S02]  /*5ea10*/  PRMT R10, R5, 0x7632, R10 ;  /* 0x00007632050a7816 */ /* 0x008fe4000000000a */
        /* <DEDUP_REMOVED lines=64> */
[----:B------:R-:W-:-:S04]  /*5ee20*/  LEA R4, P6, R5, R2, 0x1 ;  /* 0x0000000205047211 */ /* 0x000fc800078c08ff */
[----:B------:R-:W-:Y:S02]  /*5ee30*/  LEA.HI.X.SX32 R5, R5, R0, 0x1, P6 ;  /* 0x0000000005057211 */ /* 0x000fe400030f0eff */
[----:B------:R-:W-:Y:S02]  /*5ee40*/  LEA R8, P6, R3, R2, 0x1 ;  /* 0x0000000203087211 */ /* 0x000fe400078c08ff */
[----:B----4-:R-:W-:Y:S01]  /*5ee50*/  PRMT R10, R12, 0x7632, R10 ;  /* 0x000076320c0a7816 */ /* 0x010fe2000000000a */
[----:B------:R-:W-:Y:S01]  /*5ee60*/  IMAD R12, R24, 0x2, R3 ;  /* 0x00000002180c7824 */ /* 0x000fe200078e0203 */
[----:B------:R-:W-:Y:S02]  /*5ee70*/  PRMT R6, R11, 0x7632, R6 ;  /* 0x000076320b067816 */ /* 0x000fe40000000006 */
[----:B------:R-:W4:Y:S04]  /*5ee80*/  LDL.LU R11, [R1+0x16a8] ;  /* 0x0016a800010b7983 */ /* 0x000f280000300800 */
[----:B------:R0:W-:Y:S01]  /*5ee90*/  @P1 STG.E.U16 [R4.64], R10 ;  /* 0x0000000a04001986 */ /* 0x0001e2000c10150a */
[----:B--2---:R-:W-:-:S03]  /*5eea0*/  ISETP.LT.AND P1, PT, R16, c[0x0][0x17c], !P0 ;  /* 0x00005f0010007a0c */ /* 0x004fc60004721270 */
[----:B------:R-:W2:Y:S01]  /*5eeb0*/  LDL.LU R16, [R1+0x1458] ;  /* 0x0014580001107983 */ /* 0x000ea20000300800 */
[----:B0-----:R-:W-:Y:S02]  /*5eec0*/  PRMT R10, R13, 0x7632, R10 ;  /* 0x000076320d0a7816 */ /* 0x001fe4000000000a */
[----:B---3--:R-:W-:Y:S02]  /*5eed0*/  ISETP.LT.AND P3, PT, R9, c[0x0][0x17c], !P0 ;  /* 0x00005f0009007a0c */ /* 0x008fe40004761270 */
[----:B------:R-:W-:Y:S02]  /*5eee0*/  LEA.HI.X.SX32 R9, R3, R0, 0x1, P6 ;  /* 0x0000000003097211 */ /* 0x000fe400030f0eff */
[----:B------:R-:W-:-:S03]  /*5eef0*/  LEA R4, P6, R12, R2, 0x1 ;  /* 0x000000020c047211 */ /* 0x000fc600078c08ff */
[----:B------:R0:W-:Y:S01]  /*5ef00*/  @P2 STG.E.U16 [R8.64], R6 ;  /* 0x0000000608002986 */ /* 0x0001e2000c10150a */
[----:B------:R-:W-:Y:S01]  /*5ef10*/  LEA.HI.X.SX32 R5, R12, R0, 0x1, P6 ;  /* 0x000000000c057211 */ /* 0x000fe200030f0eff */
[----:B0-----:R-:W-:Y:S02]  /*5ef20*/  IMAD R9, R24, 0x2, R12 ;  /* 0x0000000218097824 */ /* 0x001fe400078e020c */
[----:B------:R-:W3:Y:S01]  /*5ef30*/  LDL.LU R12, [R1+0x1454] ;  /* 0x00145400010c7983 */ /* 0x000ee20000300800 */
[----:B------:R-:W-:Y:S02]  /*5ef40*/  PRMT R6, R7, 0x7632, R6 ;  /* 0x0000763207067816 */ /* 0x000fe40000000006 */
[----:B-----5:R-:W-:Y:S01]  /*5ef50*/  ISETP.LT.AND P2, PT, R20, c[0x0][0x17c], !P0 ;  /* 0x00005f0014007a0c */ /* 0x020fe20004741270 */
[----:B------:R-:W5:Y:S04]  /*5ef60*/  LDL.LU R7, [R1+0x16a4] ;  /* 0x0016a40001077983 */ /* 0x000f680000300800 */
[----:B------:R-:W4:Y:S04]  /*5ef70*/  LDL.LU R20, [R1+0x145c] ;  /* 0x00145c0001147983 */ /* 0x000f280000300800 */
[----:B------:R-:W4:Y:S01]  /*5ef80*/  LDL.LU R13, [R1+0x1460] ;  /* 0x00146000010d7983 */ /* 0x000f220000300800 */
[----:B------:R-:W-:Y:S01]  /*5ef90*/  IMAD R3, R24, 0x2, R9 ;  /* 0x0000000218037824 */ /* 0x000fe200078e0209 */
[----:B------:R-:W-:-:S02]  /*5efa0*/  LEA R8, P6, R9, R2, 0x1 ;  /* 0x0000000209087211 */ /* 0x000fc400078c08ff */
[----:B------:R0:W-:Y:S02]  /*5efb0*/  @P5 STG.E.U16 [R4.64], R6 ;  /* 0x0000000604005986 */ /* 0x0001e4000c10150a */
[----:B------:R-:W-:-:S05]  /*5efc0*/  LEA.HI.X.SX32 R9, R9, R0, 0x1, P6 ;  /* 0x0000000009097211 */ /* 0x000fca00030f0eff */
[----:B------:R-:W-:Y:S01]  /*5efd0*/  @P4 STG.E.U16 [R8.64], R10 ;  /* 0x0000000a08004986 */ /* 0x000fe2000c10150a */
[----:B0-----:R-:W-:Y:S02]  /*5efe0*/  LEA R4, P6, R3, R2, 0x1 ;  /* 0x0000000203047211 */ /* 0x001fe400078c08ff */
[----:B------:R-:W-:Y:S02]  /*5eff0*/  PRMT R6, R15, 0x7632, R6 ;  /* 0x000076320f067816 */ /* 0x000fe40000000006 */
[----:B------:R-:W-:Y:S01]  /*5f000*/  LEA.HI.X.SX32 R5, R3, R0, 0x1, P6 ;  /* 0x0000000003057211 */ /* 0x000fe200030f0eff */
[----:B------:R-:W5:Y:S04]  /*5f010*/  LDL.LU R15, [R1+0x16a0] ;  /* 0x0016a000010f7983 */ /* 0x000f680000300800 */
[----:B------:R0:W-:Y:S01]  /*5f020*/  @P3 STG.E.U16 [R4.64], R6 ;  /* 0x0000000604003986 */ /* 0x0001e2000c10150a */
[----:B--2---:R-:W-:-:S03]  /*5f030*/  ISETP.LT.AND P4, PT, R16, c[0x0][0x17c], !P0 ;  /* 0x00005f0010007a0c */ /* 0x004fc60004781270 */
[----:B------:R-:W2:Y:S01]  /*5f040*/  LDL.LU R16, [R1+0x1464] ;  /* 0x0014640001107983 */ /* 0x000ea20000300800 */
[----:B0-----:R-:W-:-:S03]  /*5f050*/  PRMT R6, R26, 0x7632, R6 ;  /* 0x000076321a067816 */ /* 0x001fc60000000006 */
[----:B------:R-:W2:Y:S01]  /*5f060*/  LDL.LU R26, [R1+0x169c] ;  /* 0x00169c00011a7983 */ /* 0x000ea20000300800 */
[----:B---3--:R-:W-:Y:S01]  /*5f070*/  ISETP.LT.AND P5, PT, R12, c[0x0][0x17c], !P0 ;  /* 0x00005f000c007a0c */ /* 0x008fe200047a1270 */
[----:B------:R-:W-:-:S05]  /*5f080*/  IMAD R12, R24, 0x2, R3 ;  /* 0x00000002180c7824 */ /* 0x000fca00078e0203 */
[----:B------:R-:W-:-:S04]  /*5f090*/  LEA R8, P6, R12, R2, 0x1 ;  /* 0x000000020c087211 */ /* 0x000fc800078c08ff */
[----:B------:R-:W-:Y:S02]  /*5f0a0*/  LEA.HI.X.SX32 R9, R12, R0, 0x1, P6 ;  /* 0x000000000c097211 */ /* 0x000fe400030f0eff */
[----:B----4-:R-:W-:Y:S02]  /*5f0b0*/  ISETP.LT.AND P3, PT, R20, c[0x0][0x17c], !P0 ;  /* 0x00005f0014007a0c */ /* 0x010fe40004761270 */
[----:B------:R-:W3:Y:S04]  /*5f0c0*/  LDL.LU R20, [R1+0x1468] ;  /* 0x0014680001147983 */ /* 0x000ee80000300800 */
[----:B------:R0:W-:Y:S01]  /*5f0d0*/  @P1 STG.E.U16 [R8.64], R6 ;  /* 0x0000000608001986 */ /* 0x0001e2000c10150a */
[----:B------:R-:W-:-:S03]  /*5f0e0*/  ISETP.LT.AND P1, PT, R13, c[0x0][0x17c], !P0 ;  /* 0x00005f000d007a0c */ /* 0x000fc60004721270 */
[----:B------:R-:W4:Y:S01]  /*5f0f0*/  LDL.LU R13, [R1+0x146c] ;  /* 0x00146c00010d7983 */ /* 0x000f220000300800 */
[----:B------:R-:W-:-:S04]  /*5f100*/  IMAD R5, R24, 0x2, R12 ;  /* 0x0000000218057824 */ /* 0x000fc800078e020c */
[C---:B------:R-:W-:Y:S01]  /*5f110*/  IMAD R3, R24.reuse, 0x2, R5 ;  /* 0x0000000218037824 */ /* 0x040fe200078e0205 */
[----:B------:R-:W-:Y:S02]  /*5f120*/  LEA R4, P6, R5, R2, 0x1 ;  /* 0x0000000205047211 */ /* 0x000fe400078c08ff */
[----:B------:R-:W-:Y:S02]  /*5f130*/  PRMT R10, R19, 0x7632, R10 ;  /* 0x00007632130a7816 */ /* 0x000fe4000000000a */
[----:B------:R-:W-:Y:S01]  /*5f140*/  LEA.HI.X.SX32 R5, R5, R0, 0x1, P6 ;  /* 0x0000000005057211 */ /* 0x000fe200030f0eff */
[----:B------:R-:W-:Y:S01]  /*5f150*/  IMAD R12, R24, 0x2, R3 ;  /* 0x00000002180c7824 */ /* 0x000fe200078e0203 */
[----:B0-----:R-:W-:Y:S01]  /*5f160*/  LEA R8, P6, R3, R2, 0x1 ;  /* 0x0000000203087211 */ /* 0x001fe200078c08ff */
[----:B------:R-:W3:Y:S01]  /*5f170*/  LDL.LU R19, [R1+0x1698] ;  /* 0x0016980001137983 */ /* 0x000ee20000300800 */
[----:B------:R-:W-:Y:S02]  /*5f180*/  PRMT R6, R27, 0x7632, R6 ;  /* 0x000076321b067816 */ /* 0x000fe40000000006 */
[----:B------:R-:W-:Y:S01]  /*5f190*/  LEA.HI.X.SX32 R9, R3, R0, 0x1, P6 ;  /* 0x0000000003097211 */ /* 0x000fe200030f0eff */
[----:B------:R0:W-:Y:S04]  /*5f1a0*/  @P2 STG.E.U16 [R4.64], R10 ;  /* 0x0000000a04002986 */ /* 0x0001e8000c10150a */
[----:B------:R1:W-:Y:S04]  /*5f1b0*/  @P5 STG.E.U16 [R8.64], R6 ;  /* 0x0000000608005986 */ /* 0x0003e8000c10150a */
[----:B------:R-:W5:Y:S01]  /*5f1c0*/  LDL.LU R27, [R1+0x1694] ;  /* 0x00169400011b7983 */ /* 0x000f620000300800 */
[----:B0-----:R-:W-:-:S04]  /*5f1d0*/  LEA R4, P6, R12, R2, 0x1 ;  /* 0x000000020c047211 */ /* 0x001fc800078c08ff */
[----:B------:R-:W-:Y:S02]  /*5f1e0*/  LEA.HI.X.SX32 R5, R12, R0, 0x1, P6 ;  /* 0x000000000c057211 */ /* 0x000fe400030f0eff */
[----:B-1----:R-:W-:Y:S02]  /*5f1f0*/  PRMT R6, R21, 0x7632, R6 ;  /* 0x0000763215067816 */ /* 0x002fe40000000006 */
[----:B--2---:R-:W-:Y:S02]  /*5f200*/  ISETP.LT.AND P2, PT, R16, c[0x0][0x17c], !P0 ;  /* 0x00005f0010007a0c */ /* 0x004fe40004741270 */
[----:B------:R-:W2:Y:S04]  /*5f210*/  LDL.LU R16, [R1+0x1470] ;  /* 0x0014700001107983 */ /* 0x000ea80000300800 */
[----:B------:R0:W-:Y:S01]  /*5f220*/  @P4 STG.E.U16 [R4.64], R6 ;  /* 0x0000000604004986 */ /* 0x0001e2000c10150a */
[----:B----4-:R-:W-:-:S03]  /*5f230*/  ISETP.LT.AND P4, PT, R13, c[0x0][0x17c], !P0 ;  /* 0x00005f000d007a0c */ /* 0x010fc60004781270 */
[----:B------:R-:W4:Y:S01]  /*5f240*/  LDL.LU R13, [R1+0x1474] ;  /* 0x00147400010d7983 */ /* 0x000f220000300800 */
[----:B------:R-:W-:-:S04]  /*5f250*/  IMAD R9, R24, 0x2, R12 ;  /* 0x0000000218097824 */ /* 0x000fc800078e020c */
[----:B------:R-:W-:Y:S01]  /*5f260*/  IMAD R3, R24, 0x2, R9 ;  /* 0x0000000218037824 */ /* 0x000fe200078e0209 */
[----:B------:R-:W-:-:S04]  /*5f270*/  LEA R8, P6, R9, R2, 0x1 ;  /* 0x0000000209087211 */ /* 0x000fc800078c08ff */
[----:B------:R-:W-:Y:S02]  /*5f280*/  LEA.HI.X.SX32 R9, R9, R0, 0x1, P6 ;  /* 0x0000000009097211 */ /* 0x000fe400030f0eff */
[----:B0-----:R-:W-:Y:S02]  /*5f290*/  LEA R4, P6, R3, R2, 0x1 ;  /* 0x0000000203047211 */ /* 0x001fe400078c08ff */
[----:B------:R-:W-:Y:S02]  /*5f2a0*/  PRMT R10, R17, 0x7632, R10 ;  /* 0x00007632110a7816 */ /* 0x000fe4000000000a */
[----:B------:R-:W-:Y:S01]  /*5f2b0*/  PRMT R6, R22, 0x7632, R6 ;  /* 0x0000763216067816 */ /* 0x000fe20000000006 */
[----:B------:R-:W5:Y:S01]  /*5f2c0*/  LDL.LU R17, [R1+0x1478] ;  /* 0x0014780001117983 */ /* 0x000f620000300800 */
[----:B------:R-:W-:Y:S02]  /*5f2d0*/  LEA.HI.X.SX32 R5, R3, R0, 0x1, P6 ;  /* 0x0000000003057211 */ /* 0x000fe400030f0eff */
[----:B---3--:R-:W-:Y:S01]  /*5f2e0*/  ISETP.LT.AND P5, PT, R20, c[0x0][0x17c], !P0 ;  /* 0x00005f0014007a0c */ /* 0x008fe200047a1270 */
[----:B------:R-:W-:Y:S04]  /*5f2f0*/  @P3 STG.E.U16 [R8.64], R10 ;  /* 0x0000000a08003986 */ /* 0x000fe8000c10150a */
[----:B------:R-:W3:Y:S04]  /*5f300*/  LDL.LU R20, [R1+0x147c] ;  /* 0x00147c0001147983 */ /* 0x000ee80000300800 */
[----:B------:R0:W-:Y:S01]  /*5f310*/  @P1 STG.E.U16 [R4.64], R6 ;  /* 0x0000000604001986 */ /* 0x0001e2000c10150a */
[----:B--2---:R-:W-:-:S03]  /*5f320*/  ISETP.LT.AND P3, PT, R16, c[0x0][0x17c], !P0 ;  /* 0x00005f0010007a0c */ /* 0x004fc60004761270 */
[----:B------:R-:W2:Y:S01]  /*5f330*/  LDL.LU R16, [R1+0x1480] ;  /* 0x0014800001107983 */ /* 0x000ea20000300800 */
[----:B----4-:R-:W-:-:S03]  /*5f340*/  ISETP.LT.AND P1, PT, R13, c[0x0][0x17c], !P0 ;  /* 0x00005f000d007a0c */ /* 0x010fc60004721270 */
[----:B------:R-:W4:Y:S01]  /*5f350*/  LDL.LU R13, [R1+0x1484] ;  /* 0x00148400010d7983 */ /* 0x000f220000300800 */
[----:B------:R-:W-:Y:S01]  /*5f360*/  IMAD R12, R24, 0x2, R3 ;  /* 0x00000002180c7824 */ /* 0x000fe200078e0203 */
[----:B0-----:R-:W-:-:S03]  /*5f370*/  PRMT R5, R23, 0x7632, R5 ;  /* 0x0000763217057816 */ /* 0x001fc60000000005 */
[----:B------:R-:W-:Y:S01]  /*5f380*/  IMAD R3, R24, 0x2, R12 ;  /* 0x0000000218037824 */ /* 0x000fe200078e020c */
[----:B------:R-:W-:-:S04]  /*5f390*/  LEA R8, P6, R12, R2, 0x1 ;  /* 0x000000020c087211 */ /* 0x000fc800078c08ff */
[----:B------:R-:W-:Y:S01]  /*5f3a0*/  LEA.HI.X.SX32 R9, R12, R0, 0x1, P6 ;  /* 0x000000000c097211 */ /* 0x000fe200030f0eff */
[----:B------:R-:W-:Y:S01]  /*5f3b0*/  IMAD R12, R24, 0x2, R3 ;  /* 0x00000002180c7824 */ /* 0x000fe200078e0203 */
[----:B------:R-:W-:Y:S02]  /*5f3c0*/  LEA R4, P6, R3, R2, 0x1 ;  /* 0x0000000203047211 */ /* 0x000fe400078c08ff */
[----:B------:R-:W-:Y:S01]  /*5f3d0*/  PRMT R10, R25, 0x7632, R10 ;  /* 0x00007632190a7816 */ /* 0x000fe2000000000a */
[----:B------:R0:W-:Y:S01]  /*5f3e0*/  @P2 STG.E.U16 [R8.64], R5 ;  /* 0x0000000508002986 */ /* 0x0001e2000c10150a */
[----:B------:R-:W-:Y:S02]  /*5f3f0*/  PRMT R6, R28, 0x7632, R6 ;  /* 0x000076321c067816 */ /* 0x000fe40000000006 */
[----:B0-----:R-:W-:Y:S01]  /*5f400*/  LEA.HI.X.SX32 R5, R3, R0, 0x1, P6 ;  /* 0x0000000003057211 */ /* 0x001fe200030f0eff */
[----:B------:R-:W-:Y:S01]  /*5f410*/  IMAD R3, R24, 0x2, R12 ;  /* 0x0000000218037824 */ /* 0x000fe200078e020c */
[C---:B------:R-:W-:Y:S01]  /*5f420*/  LEA R8, P6, R12.reuse, R2, 0x1 ;  /* 0x000000020c087211 */ /* 0x040fe200078c08ff */
[----:B------:R-:W3:Y:S03]  /*5f430*/  LDL.LU R28, [R1+0x1690] ;  /* 0x00169000011c7983 */ /* 0x000ee60000300800 */
[----:B------:R-:W-:Y:S01]  /*5f440*/  LEA.HI.X.SX32 R9, R12, R0, 0x1, P6 ;  /* 0x000000000c097211 */ /* 0x000fe200030f0eff */
[----:B------:R0:W-:Y:S01]  /*5f450*/  @P5 STG.E.U16 [R4.64], R10 ;  /* 0x0000000a04005986 */ /* 0x0001e2000c10150a */
[----:B------:R-:W-:-:S02]  /*5f460*/  PRMT R18, R18, 0x7632, R18 ;  /* 0x0000763212127816 */ /* 0x000fc40000000012 */
[----:B-----5:R-:W-:Y:S02]  /*5f470*/  ISETP.LT.AND P2, PT, R17, c[0x0][0x17c], !P0 ;  /* 0x00005f0011007a0c */ /* 0x020fe40004741270 */
[----:B------:R-:W5:Y:S01]  /*5f480*/  LDL.LU R17, [R1+0x1488] ;  /* 0x0014880001117983 */ /* 0x000f620000300800 */
[----:B0-----:R-:W-:-:S04]  /*5f490*/  LEA R4, P6, R3, R2, 0x1 ;  /* 0x0000000203047211 */ /* 0x001fc800078c08ff */
[----:B------:R-:W-:Y:S01]  /*5f4a0*/  LEA.HI.X.SX32 R5, R3, R0, 0x1, P6 ;  /* 0x0000000003057211 */ /* 0x000fe200030f0eff */
[----:B------:R0:W-:Y:S01]  /*5f4b0*/  @P4 STG.E.U16 [R8.64], R6 ;  /* 0x0000000608004986 */ /* 0x0001e2000c10150a */
[----:B--2---:R-:W-:-:S03]  /*5f4c0*/  ISETP.LT.AND P4, PT, R16, c[0x0][0x17c], !P0 ;  /* 0x00005f0010007a0c */ /* 0x004fc60004781270 */
[----:B------:R1:W-:Y:S04]  /*5f4d0*/  @P3 STG.E.U16 [R4.64], R18 ;  /* 0x0000001204003986 */ /* 0x0003e8000c10150a */
[----:B------:R-:W2:Y:S01]  /*5f4e0*/  LDL.LU R16, [R1+0x148c] ;  /* 0x00148c0001107983 */ /* 0x000ea20000300800 */
[----:B----4-:R-:W-:-:S03]  /*5f4f0*/  ISETP.LT.AND P3, PT, R13, c[0x0][0x17c], !P0 ;  /* 0x00005f000d007a0c */ /* 0x010fc60004761270 */
[----:B------:R-:W4:Y:S01]  /*5f500*/  LDL.LU R13, [R1+0x1490] ;  /* 0x00149000010d7983 */ /* 0x000f220000300800 */
[----:B0-----:R-:W-:-:S04]  /*5f510*/  IMAD R9, R24, 0x2, R3 ;  /* 0x0000000218097824 */ /* 0x001fc800078e0203 */
[C---:B------:R-:W-:Y:S01]  /*5f520*/  IMAD R3, R24.reuse, 0x2, R9 ;  /* 0x0000000218037824 */ /* 0x040fe200078e0209 */
[----:B------:R-:W-:Y:S02]  /*5f530*/  LEA R8, P6, R9, R2, 0x1 ;  /* 0x0000000209087211 */ /* 0x000fe400078c08ff */
[----:B------:R-:W-:Y:S02]  /*5f540*/  PRMT R6, R29, 0x7632, R6 ;  /* 0x000076321d067816 */ /* 0x000fe40000000006 */
[----:B------:R-:W-:Y:S01]  /*5f550*/  LEA.HI.X.SX32 R9, R9, R0, 0x1, P6 ;  /* 0x0000000009097211 */ /* 0x000fe200030f0eff */
[----:B------:R-:W-:Y:S01]  /*5f560*/  IMAD R12, R24, 0x2, R3 ;  /* 0x00000002180c7824 */ /* 0x000fe200078e0203 */
[C---:B-1----:R-:W-:Y:S01]  /*5f570*/  LEA R4, P6, R3.reuse, R2, 0x1 ;  /* 0x0000000203047211 */ /* 0x042fe200078c08ff */
[----:B------:R-:W2:Y:S01]  /*5f580*/  LDL.LU R29, [R1+0x168c] ;  /* 0x00168c00011d7983 */ /* 0x000ea20000300800 */
[----:B---3--:R-:W-:Y:S02]  /*5f590*/  ISETP.LT.AND P5, PT, R20, c[0x0][0x17c], !P0 ;  /* 0x00005f0014007a0c */ /* 0x008fe400047a1270 */
[----:B------:R-:W-:Y:S01]  /*5f5a0*/  PRMT R14, R14, 0x7632, R14 ;  /* 0x000076320e0e7816 */ /* 0x000fe2000000000e */
[----:B------:R0:W-:Y:S01]  /*5f5b0*/  @P1 STG.E.U16 [R8.64], R6 ;  /* 0x0000000608001986 */ /* 0x0001e2000c10150a */
[----:B------:R-:W-:-:S03]  /*5f5c0*/  LEA.HI.X.SX32 R5, R3, R0, 0x1, P6 ;  /* 0x0000000003057211 */ /* 0x000fc600030f0eff */
[----:B------:R-:W3:Y:S04]  /*5f5d0*/  LDL R22, [R1+0x7c] ;  /* 0x00007c0001167983 */ /* 0x000ee80000100800 */
[----:B------:R1:W-:Y:S01]  /*5f5e0*/  @P2 STG.E.U16 [R4.64], R14 ;  /* 0x0000000e04002986 */ /* 0x0003e2000c10150a */
[----:B0-----:R-:W-:-:S03]  /*5f5f0*/  LEA R8, P6, R12, R2, 0x1 ;  /* 0x000000020c087211 */ /* 0x001fc600078c08ff */
[----:B------:R-:W3:Y:S01]  /*5f600*/  LDL.LU R18, [R1+0x1494] ;  /* 0x0014940001127983 */ /* 0x000ee20000300800 */
[----:B------:R-:W-:Y:S02]  /*5f610*/  LEA.HI.X.SX32 R9, R12, R0, 0x1, P6 ;  /* 0x000000000c097211 */ /* 0x000fe400030f0eff */
[----:B-1----:R-:W-:Y:S02]  /*5f620*/  PRMT R5, R6, 0x7632, R5 ;  /* 0x0000763206057816 */ /* 0x002fe40000000005 */
[----:B-----5:R-:W-:Y:S02]  /*5f630*/  ISETP.LT.AND P1, PT, R17, c[0x0][0x17c], !P0 ;  /* 0x00005f0011007a0c */ /* 0x020fe40004721270 */
[----:B------:R-:W5:Y:S04]  /*5f640*/  LDL.LU R17, [R1+0x1498] ;  /* 0x0014980001117983 */ /* 0x000f680000300800 */
[----:B------:R-:W5:Y:S04]  /*5f650*/  LDL R23, [R1+0x6c] ;  /* 0x00006c0001177983 */ /* 0x000f680000100800 */
[----:B------:R-:W-:Y:S04]  /*5f660*/  STL [R1+0x1680], R14 ;  /* 0x0016800e01007387 */ /* 0x000fe80000100800 */
[----:B------:R-:W-:Y:S04]  /*5f670*/  STL [R1+0x1688], R12 ;  /* 0x0016880c01007387 */ /* 0x000fe80000100800 */
[----:B------:R0:W-:Y:S04]  /*5f680*/  @P5 STG.E.U16 [R8.64], R5 ;  /* 0x0000000508005986 */ /* 0x0001e8000c10150a */
[----:B------:R-:W5:Y:S01]  /*5f690*/  LDL R25, [R1+0x8c] ;  /* 0x00008c0001197983 */ /* 0x000f620000100800 */
[----:B----4-:R-:W-:-:S03]  /*5f6a0*/  ISETP.LT.AND P5, PT, R13, c[0x0][0x17c], !P0 ;  /* 0x00005f000d007a0c */ /* 0x010fc600047a1270 */
[----:B------:R-:W4:Y:S01]  /*5f6b0*/  LDL.LU R13, [R1+0x149c] ;  /* 0x00149c00010d7983 */ /* 0x000f220000300800 */
[----:B------:R-:W-:Y:S01]  /*5f6c0*/  IMAD R3, R24, 0x2, R12 ;  /* 0x0000000218037824 */ /* 0x000fe200078e020c */
[----:B------:R-:W-:Y:S02]  /*5f6d0*/  PRMT R10, R10, 0x7632, R10 ;  /* 0x000076320a0a7816 */ /* 0x000fe4000000000a */
[----:B--2---:R-:W-:Y:S01]  /*5f6e0*/  ISETP.LT.AND P2, PT, R16, c[0x0][0x17c], !P0 ;  /* 0x00005f0010007a0c */ /* 0x004fe20004741270 */
[C---:B------:R-:W-:Y:S01]  /*5f6f0*/  IMAD R6, R24.reuse, 0x2, R3 ;  /* 0x0000000218067824 */ /* 0x040fe200078e0203 */
[C---:B------:R-:W-:Y:S01]  /*5f700*/  LEA R4, P6, R3.reuse, R2, 0x1 ;  /* 0x0000000203047211 */ /* 0x040fe200078c08ff */
[----:B------:R-:W2:Y:S03]  /*5f710*/  LDL R16, [R1+0x12c] ;  /* 0x00012c0001107983 */ /* 0x000ea60000100800 */
[----:B0-----:R-:W-:Y:S01]  /*5f720*/  LEA.HI.X.SX32 R5, R3, R0, 0x1, P6 ;  /* 0x0000000003057211 */ /* 0x001fe200030f0eff */
[----:B------:R-:W-:Y:S01]  /*5f730*/  IMAD R3, R24, 0x2, R6 ;  /* 0x0000000218037824 */ /* 0x000fe200078e0206 */
[C---:B------:R-:W-:Y:S01]  /*5f740*/  LEA R8, P6, R6.reuse, R2, 0x1 ;  /* 0x0000000206087211 */ /* 0x040fe200078c08ff */
[----:B------:R-:W2:Y:S03]  /*5f750*/  LDL R20, [R1+0x17c] ;  /* 0x00017c0001147983 */ /* 0x000ea60000100800 */
[----:B------:R-:W-:Y:S01]  /*5f760*/  LEA.HI.X.SX32 R9, R6, R0, 0x1, P6 ;  /* 0x0000000006097211 */ /* 0x000fe200030f0eff */
[----:B------:R0:W-:Y:S04]  /*5f770*/  @P4 STG.E.U16 [R4.64], R10 ;  /* 0x0000000a04004986 */ /* 0x0001e8000c10150a */
[----:B------:R-:W2:Y:S01]  /*5f780*/  LDL.LU R12, [R1+0x14a0] ;  /* 0x0014a000010c7983 */ /* 0x000ea20000300800 */
[----:B0-----:R-:W-:-:S03]  /*5f790*/  LEA R4, P6, R3, R2, 0x1 ;  /* 0x0000000203047211 */ /* 0x001fc600078c08ff */
[----:B---3--:R0:W-:Y:S01]  /*5f7a0*/  @P3 STG.E.U16 [R8.64], R22 ;  /* 0x0000001608003986 */ /* 0x0081e2000c10150a */
[----:B------:R-:W-:-:S03]  /*5f7b0*/  LEA.HI.X.SX32 R5, R3, R0, 0x1, P6 ;  /* 0x0000000003057211 */ /* 0x000fc600030f0eff */
[----:B------:R-:W3:Y:S04]  /*5f7c0*/  LDL R21, [R1+0x15c] ;  /* 0x00015c0001157983 */ /* 0x000ee80000100800 */
[----:B------:R-:W3:Y:S01]  /*5f7d0*/  LDL.LU R14, [R1+0x14a4] ;  /* 0x0014a400010e7983 */ /* 0x000ee20000300800 */
[----:B-----5:R-:W-:-:S03]  /*5f7e0*/  ISETP.LT.AND P3, PT, R17, c[0x0][0x17c], !P0 ;  /* 0x00005f0011007a0c */ /* 0x020fc60004761270 */
[----:B0-----:R-:W5:Y:S04]  /*5f7f0*/  LDL R22, [R1+0x19c] ;  /* 0x00019c0001167983 */ /* 0x001f680000100800 */
[----:B------:R0:W-:Y:S01]  /*5f800*/  @P1 STG.E.U16 [R4.64], R23 ;  /* 0x0000001704001986 */ /* 0x0001e2000c10150a */
[----:B----4-:R-:W-:-:S03]  /*5f810*/  ISETP.LT.AND P1, PT, R13, c[0x0][0x17c], !P0 ;  /* 0x00005f000d007a0c */ /* 0x010fc60004721270 */
[----:B------:R-:W4:Y:S04]  /*5f820*/  LDL.LU R13, [R1+0x14a8] ;  /* 0x0014a800010d7983 */ /* 0x000f280000300800 */
[----:B0-----:R-:W5:Y:S04]  /*5f830*/  LDL R23, [R1+0x1bc] ;  /* 0x0001bc0001177983 */ /* 0x001f680000100800 */
[----:B------:R-:W5:Y:S01]  /*5f840*/  LDL.LU R17, [R1+0x14ac] ;  /* 0x0014ac0001117983 */ /* 0x000f620000300800 */
[----:B------:R-:W-:-:S04]  /*5f850*/  IMAD R6, R24, 0x2, R3 ;  /* 0x0000000218067824 */ /* 0x000fc800078e0203 */
[----:B------:R-:W-:Y:S01]  /*5f860*/  IMAD R3, R24, 0x2, R6 ;  /* 0x0000000218037824 */ /* 0x000fe200078e0206 */
[----:B------:R-:W-:-:S04]  /*5f870*/  LEA R8, P6, R6, R2, 0x1 ;  /* 0x0000000206087211 */ /* 0x000fc800078c08ff */
[----:B------:R-:W-:Y:S01]  /*5f880*/  LEA.HI.X.SX32 R9, R6, R0, 0x1, P6 ;  /* 0x0000000006097211 */ /* 0x000fe200030f0eff */
[----:B------:R-:W-:Y:S01]  /*5f890*/  IMAD R6, R24, 0x2, R3 ;  /* 0x0000000218067824 */ /* 0x000fe200078e0203 */
[C---:B------:R-:W-:Y:S02]  /*5f8a0*/  LEA R4, P6, R3.reuse, R2, 0x1 ;  /* 0x0000000203047211 */ /* 0x040fe400078c08ff */
[----:B------:R-:W-:Y:S01]  /*5f8b0*/  ISETP.LT.AND P4, PT, R18, c[0x0][0x17c], !P0 ;  /* 0x00005f0012007a0c */ /* 0x000fe20004781270 */
[----:B------:R0:W-:Y:S01]  /*5f8c0*/  @P2 STG.E.U16 [R8.64], R25 ;  /* 0x0000001908002986 */ /* 0x0001e2000c10150a */
[----:B------:R-:W-:Y:S01]  /*5f8d0*/  LEA.HI.X.SX32 R5, R3, R0, 0x1, P6 ;  /* 0x0000000003057211 */ /* 0x000fe200030f0eff */
[----:B------:R-:W-:-:S04]  /*5f8e0*/  IMAD R3, R24, 0x2, R6 ;  /* 0x0000000218037824 */ /* 0x000fc800078e0206 */
[----:B--2---:R1:W-:Y:S01]  /*5f8f0*/  @P5 STG.E.U16 [R4.64], R16 ;  /* 0x0000001004005986 */ /* 0x0043e2000c10150a */
[----:B0-----:R-:W-:-:S03]  /*5f900*/  LEA R8, P6, R6, R2, 0x1 ;  /* 0x0000000206087211 */ /* 0x001fc600078c08ff */
[----:B------:R-:W2:Y:S01]  /*5f910*/  LDL R25, [R1+0x16c] ;  /* 0x00016c0001197983 */ /* 0x000ea20000100800 */
[----:B------:R-:W-:Y:S02]  /*5f920*/  LEA.HI.X.SX32 R9, R6, R0, 0x1, P6 ;  /* 0x0000000006097211 */ /* 0x000fe400030f0eff */
[C---:B-1----:R-:W-:Y:S02]  /*5f930*/  LEA R4, P6, R3.reuse, R2, 0x1 ;  /* 0x0000000203047211 */ /* 0x042fe400078c08ff */
[----:B------:R-:W-:Y:S02]  /*5f940*/  ISETP.LT.AND P2, PT, R12, c[0x0][0x17c], !P0 ;  /* 0x00005f000c007a0c */ /* 0x000fe40004741270 */
[----:B------:R-:W2:Y:S01]  /*5f950*/  LDL.LU R12, [R1+0x14c] ;  /* 0x00014c00010c7983 */ /* 0x000ea20000300800 */
[----:B------:R-:W-:-:S03]  /*5f960*/  LEA.HI.X.SX32 R5, R3, R0, 0x1, P6 ;  /* 0x0000000003057211 */ /* 0x000fc600030f0eff */
[----:B------:R-:W2:Y:S01]  /*5f970*/  LDL.LU R16, [R1+0x14b0] ;  /* 0x0014b00001107983 */ /* 0x000ea20000300800 */
[----:B---3--:R-:W-:-:S03]  /*5f980*/  ISETP.LT.AND P5, PT, R14, c[0x0][0x17c], !P0 ;  /* 0x00005f000e007a0c */ /* 0x008fc600047a1270 */
[----:B------:R-:W-:Y:S04]  /*5f990*/  @P4 STG.E.U16 [R8.64], R20 ;  /* 0x0000001408004986 */ /* 0x000fe8000c10150a */
[----:B------:R-:W3:Y:S04]  /*5f9a0*/  LDL.LU R14, [R1+0x14b4] ;  /* 0x0014b400010e7983 */ /* 0x000ee80000300800 */
[----:B------:R0:W-:Y:S01]  /*5f9b0*/  @P3 STG.E.U16 [R4.64], R21 ;  /* 0x0000001504003986 */ /* 0x0001e2000c10150a */
[----:B----4-:R-:W-:-:S03]  /*5f9c0*/  ISETP.LT.AND P4, PT, R13, c[0x0][0x17c], !P0 ;  /* 0x00005f000d007a0c */ /* 0x010fc60004781270 */
[----:B------:R-:W4:Y:S04]  /*5f9d0*/  LDL.LU R13, [R1+0x1ac] ;  /* 0x0001ac00010d7983 */ /* 0x000f280000300800 */
[----:B0-----:R-:W4:Y:S01]  /*5f9e0*/  LDL R21, [R1+0x18c] ;  /* 0x00018c0001157983 */ /* 0x001f220000100800 */
[----:B-----5:R-:W-:-:S03]  /*5f9f0*/  ISETP.LT.AND P3, PT, R17, c[0x0][0x17c], !P0 ;  /* 0x00005f0011007a0c */ /* 0x020fc60004761270 */
        /* <DEDUP_REMOVED lines=8> */
[----:B------:R-:W-:Y:S02]  /*5fa80*/  LEA.HI.X.SX32 R5, R3, R0, 0x1, P6 ;  /* 0x0000000003057211 */ /* 0x000fe400030f0eff */
[----:B0-----:R-:W-:-:S03]  /*5fa90*/  LEA R8, P6, R6, R2, 0x1 ;  /* 0x0000000206087211 */ /* 0x001fc600078c08ff */
[----:B------:R0:W-:Y:S01]  /*5faa0*/  @P2 STG.E.U16 [R4.64], R23 ;  /* 0x0000001704002986 */ /* 0x0001e2000c10150a */
[----:B------:R-:W-:Y:S02]  /*5fab0*/  LEA.HI.X.SX32 R9, R6, R0, 0x1, P6 ;  /* 0x0000000006097211 */ /* 0x000fe400030f0eff */
[----:B--2---:R-:W-:Y:S02]  /*5fac0*/  ISETP.LT.AND P1, PT, R16, c[0x0][0x17c], !P0 ;  /* 0x00005f0010007a0c */ /* 0x004fe40004721270 */
[----:B------:R-:W2:Y:S04]  /*5fad0*/  LDL.LU R16, [R1+0x14bc] ;  /* 0x0014bc0001107983 */ /* 0x000ea80000300800 */
[----:B0-----:R-:W2:Y:S01]  /*5fae0*/  LDL R23, [R1+0x13c] ;  /* 0x00013c0001177983 */ /* 0x001ea20000100800 */
[----:B---3--:R-:W-:-:S03]  /*5faf0*/  ISETP.LT.AND P2, PT, R14, c[0x0][0x17c], !P0 ;  /* 0x00005f000e007a0c */ /* 0x008fc60004741270 */
[----:B------:R0:W-:Y:S04]  /*5fb00*/  @P5 STG.E.U16 [R8.64], R25 ;  /* 0x0000001908005986 */ /* 0x0001e8000c10150a */
[----:B------:R-:W3:Y:S01]  /*5fb10*/  LDL.LU R14, [R1+0x14c0] ;  /* 0x0014c000010e7983 */ /* 0x000ee20000300800 */
[----:B-----5:R-:W-:-:S03]  /*5fb20*/  ISETP.LT.AND P5, PT, R17, c[0x0][0x17c], !P0 ;  /* 0x00005f0011007a0c */ /* 0x020fc600047a1270 */
[----:B------:R-:W5:Y:S04]  /*5fb30*/  LDL.LU R17, [R1+0x14c4] ;  /* 0x0014c40001117983 */ /* 0x000f680000300800 */
[----:B0-----:R-:W5:Y:S04]  /*5fb40*/  LDL R25, [R1+0x11c] ;  /* 0x00011c0001197983 */ /* 0x001f680000100800 */
[----:B------:R-:W5:Y:S01]  /*5fb50*/  LDL.LU R18, [R1+0x14c8] ;  /* 0x0014c80001127983 */ /* 0x000f620000300800 */
[----:B------:R-:W-:-:S03]  /*5fb60*/  IMAD R3, R24, 0x2, R6 ;  /* 0x0000000218037824 */ /* 0x000fc600078e0206 */
[----:B------:R-:W5:Y:S01]  /*5fb70*/  LDL R22, [R1+0x10c] ;  /* 0x00010c0001167983 */ /* 0x000f620000100800 */
        /* <DEDUP_REMOVED lines=8> */
[----:B----4-:R1:W-:Y:S01]  /*5fc00*/  @P3 STG.E.U16 [R8.64], R21 ;  /* 0x0000001508003986 */ /* 0x0103e2000c10150a */
[----:B0-----:R-:W-:-:S04]  /*5fc10*/  LEA R4, P6, R3, R2, 0x1 ;  /* 0x0000000203047211 */ /* 0x001fc800078c08ff */
[----:B------:R-:W-:Y:S01]  /*5fc20*/  LEA.HI.X.SX32 R5, R3, R0, 0x1, P6 ;  /* 0x0000000003057211 */ /* 0x000fe200030f0eff */
[----:B------:R-:W-:Y:S01]  /*5fc30*/  IMAD R3, R24, 0x2, R6 ;  /* 0x0000000218037824 */ /* 0x000fe200078e0206 */
[----:B-1----:R-:W-:Y:S02]  /*5fc40*/  LEA R8, P6, R6, R2, 0x1 ;  /* 0x0000000206087211 */ /* 0x002fe400078c08ff */
[----:B--2---:R-:W-:Y:S01]  /*5fc50*/  ISETP.LT.AND P4, PT, R16, c[0x0][0x17c], !P0 ;  /* 0x00005f0010007a0c */ /* 0x004fe20004781270 */
[----:B------:R0:W-:Y:S01]  /*5fc60*/  @P1 STG.E.U16 [R4.64], R13 ;  /* 0x0000000d04001986 */ /* 0x0001e2000c10150a */
[----:B------:R-:W-:-:S03]  /*5fc70*/  LEA.HI.X.SX32 R9, R6, R0, 0x1, P6 ;  /* 0x0000000006097211 */ /* 0x000fc600030f0eff */
[----:B------:R-:W2:Y:S01]  /*5fc80*/  LDL.LU R16, [R1+0xfc] ;  /* 0x0000fc0001107983 */ /* 0x000ea20000300800 */
[----:B---3--:R-:W-:-:S03]  /*5fc90*/  ISETP.LT.AND P3, PT, R14, c[0x0][0x17c], !P0 ;  /* 0x00005f000e007a0c */ /* 0x008fc60004761270 */
[----:B------:R-:W3:Y:S01]  /*5fca0*/  LDL.LU R20, [R1+0x14cc] ;  /* 0x0014cc0001147983 */ /* 0x000ee20000300800 */
[----:B0-----:R-:W-:-:S03]  /*5fcb0*/  LEA R4, P6, R3, R2, 0x1 ;  /* 0x0000000203047211 */ /* 0x001fc600078c08ff */
[----:B------:R-:W4:Y:S01]  /*5fcc0*/  LDL.LU R14, [R1+0xec] ;  /* 0x0000ec00010e7983 */ /* 0x000f220000300800 */
[----:B------:R-:W-:-:S03]  /*5fcd0*/  LEA.HI.X.SX32 R5, R3, R0, 0x1, P6 ;  /* 0x0000000003057211 */ /* 0x000fc600030f0eff */
[----:B------:R-:W3:Y:S04]  /*5fce0*/  LDL.LU R21, [R1+0x14d0] ;  /* 0x0014d00001157983 */ /* 0x000ee80000300800 */
[----:B------:R0:W-:Y:S01]  /*5fcf0*/  @P2 STG.E.U16 [R8.64], R23 ;  /* 0x0000001708002986 */ /* 0x0001e2000c10150a */
[----:B-----5:R-:W-:-:S03]  /*5fd00*/  ISETP.LT.AND P1, PT, R17, c[0x0][0x17c], !P0 ;  /* 0x00005f0011007a0c */ /* 0x020fc60004721270 */
[----:B------:R-:W5:Y:S04]  /*5fd10*/  LDL.LU R17, [R1+0xac] ;  /* 0x0000ac0001117983 */ /* 0x000f680000300800 */
[----:B0-----:R-:W5:Y:S01]  /*5fd20*/  LDL.LU R23, [R1+0x14d4] ;  /* 0x0014d40001177983 */ /* 0x001f620000300800 */
[----:B------:R-:W-:-:S03]  /*5fd30*/  ISETP.LT.AND P2, PT, R18, c[0x0][0x17c], !P0 ;  /* 0x00005f0012007a0c */ /* 0x000fc60004741270 */
[----:B------:R-:W5:Y:S04]  /*5fd40*/  LDL.LU R18, [R1+0xdc] ;  /* 0x0000dc0001127983 */ /* 0x000f680000300800 */
[----:B------:R0:W-:Y:S04]  /*5fd50*/  @P5 STG.E.U16 [R4.64], R25 ;  /* 0x0000001904005986 */ /* 0x0001e8000c10150a */
[----:B0-----:R-:W5:Y:S01]  /*5fd60*/  LDL.LU R25, [R1+0x14d8] ;  /* 0x0014d80001197983 */ /* 0x001f620000300800 */
        /* <DEDUP_REMOVED lines=9> */
[----:B--2---:R1:W-:Y:S01]  /*5fe00*/  @P3 STG.E.U16 [R4.64], R16 ;  /* 0x0000001004003986 */ /* 0x0043e2000c10150a */
[----:B0-----:R-:W-:-:S04]  /*5fe10*/  LEA R8, P6, R6, R2, 0x1 ;  /* 0x0000000206087211 */ /* 0x001fc800078c08ff */
[----:B------:R-:W-:Y:S01]  /*5fe20*/  LEA.HI.X.SX32 R9, R6, R0, 0x1, P6 ;  /* 0x0000000006097211 */ /* 0x000fe200030f0eff */
[----:B------:R-:W-:Y:S01]  /*5fe30*/  IMAD R6, R24, 0x2, R3 ;  /* 0x0000000218067824 */ /* 0x000fe200078e0203 */
[C---:B-1----:R-:W-:Y:S02]  /*5fe40*/  LEA R4, P6, R3.reuse, R2, 0x1 ;  /* 0x0000000203047211 */ /* 0x042fe400078c08ff */
[----:B---3--:R-:W-:Y:S01]  /*5fe50*/  ISETP.LT.AND P5, PT, R20, c[0x0][0x17c], !P0 ;  /* 0x00005f0014007a0c */ /* 0x008fe200047a1270 */
[----:B----4-:R0:W-:Y:S01]  /*5fe60*/  @P1 STG.E.U16 [R8.64], R14 ;  /* 0x0000000e08001986 */ /* 0x0101e2000c10150a */
[----:B------:R-:W-:Y:S02]  /*5fe70*/  LEA.HI.X.SX32 R5, R3, R0, 0x1, P6 ;  /* 0x0000000003057211 */ /* 0x000fe400030f0eff */
[----:B------:R-:W-:Y:S01]  /*5fe80*/  ISETP.LT.AND P4, PT, R21, c[0x0][0x17c], !P0 ;  /* 0x00005f0015007a0c */ /* 0x000fe20004781270 */
[----:B------:R-:W2:Y:S01]  /*5fe90*/  LDL.LU R20, [R1+0xcc] ;  /* 0x0000cc0001147983 */ /* 0x000ea20000300800 */
[----:B------:R-:W-:-:S03]  /*5fea0*/  IMAD R3, R24, 0x2, R6 ;  /* 0x0000000218037824 */ /* 0x000fc600078e0206 */
[----:B------:R-:W3:Y:S01]  /*5feb0*/  LDL.LU R21, [R1+0xbc] ;  /* 0x0000bc0001157983 */ /* 0x000ee20000300800 */
[----:B0-----:R-:W-:-:S03]  /*5fec0*/  LEA R8, P6, R6, R2, 0x1 ;  /* 0x0000000206087211 */ /* 0x001fc600078c08ff */
[----:B------:R-:W4:Y:S01]  /*5fed0*/  LDL.LU R22, [R1+0x9c] ;  /* 0x00009c0001167983 */ /* 0x000f220000300800 */
[----:B------:R-:W-:Y:S02]  /*5fee0*/  LEA.HI.X.SX32 R9, R6, R0, 0x1, P6 ;  /* 0x0000000006097211 */ /* 0x000fe400030f0eff */
[----:B-----5:R-:W-:Y:S02]  /*5fef0*/  ISETP.LT.AND P3, PT, R23, c[0x0][0x17c], !P0 ;  /* 0x00005f0017007a0c */ /* 0x020fe40004761270 */
[----:B------:R-:W5:Y:S01]  /*5ff00*/  LDL.LU R23, [R1+0x3c] ;  /* 0x00003c0001177983 */ /* 0x000f620000300800 */
[----:B------:R-:W-:-:S03]  /*5ff10*/  ISETP.LT.AND P1, PT, R25, c[0x0][0x17c], !P0 ;  /* 0x00005f0019007a0c */ /* 0x000fc60004721270 */
[----:B------:R-:W2:Y:S04]  /*5ff20*/  LDL.LU R25, [R1+0x1c] ;  /* 0x00001c0001197983 */ /* 0x000ea80000300800 */
[----:B------:R-:W2:Y:S04]  /*5ff30*/  LDL.LU R6, [R1+0x14dc] ;  /* 0x0014dc0001067983 */ /* 0x000ea80000300800 */
[----:B------:R0:W-:Y:S02]  /*5ff40*/  @P2 STG.E.U16 [R4.64], R17 ;  /* 0x0000001104002986 */ /* 0x0001e4000c10150a */
[----:B0-----:R-:W-:-:S04]  /*5ff50*/  LEA R4, P6, R3, R2, 0x1 ;  /* 0x0000000203047211 */ /* 0x001fc800078c08ff */
[----:B------:R-:W-:Y:S02]  /*5ff60*/  LEA.HI.X.SX32 R5, R3, R0, 0x1, P6 ;  /* 0x0000000003057211 */ /* 0x000fe400030f0eff */
[----:B--2---:R-:W-:Y:S01]  /*5ff70*/  ISETP.LT.AND P2, PT, R6, c[0x0][0x17c], !P0 ;  /* 0x00005f0006007a0c */ /* 0x004fe20004741270 */
[----:B------:R-:W-:Y:S02]  /*5ff80*/  IMAD R6, R24, 0x2, R3 ;  /* 0x0000000218067824 */ /* 0x000fe400078e0203 */
        /* <DEDUP_REMOVED lines=13> */
[----:B---3--:R0:W-:Y:S02]  /*60060*/  @P3 STG.E.U16 [R8.64], R21 ;  /* 0x0000001508003986 */ /* 0x0081e4000c10150a */
[----:B0-----:R-:W-:-:S04]  /*60070*/  LEA R8, P6, R6, R2, 0x1 ;  /* 0x0000000206087211 */ /* 0x001fc800078c08ff */
[----:B------:R-:W-:Y:S02]  /*60080*/  LEA.HI.X.SX32 R9, R6, R0, 0x1, P6 ;  /* 0x0000000006097211 */ /* 0x000fe400030f0eff */
[----:B--2---:R-:W-:Y:S01]  /*60090*/  ISETP.LT.AND P3, PT, R3, c[0x0][0x17c], !P0 ;  /* 0x00005f0003007a0c */ /* 0x004fe20004761270 */
[----:B------:R-:W-:Y:S02]  /*600a0*/  IMAD R3, R24, 0x2, R6 ;  /* 0x0000000218037824 */ /* 0x000fe400078e0206 */
[----:B------:R-:W2:Y:S04]  /*600b0*/  LDL.LU R6, [R1+0x14ec] ;  /* 0x0014ec0001067983 */ /* 0x000ea80000300800 */
[----:B----4-:R0:W-:Y:S02]  /*600c0*/  @P1 STG.E.U16 [R4.64], R22 ;  /* 0x0000001604001986 */ /* 0x0101e4000c10150a */
[----:B0-----:R-:W-:-:S04]  /*600d0*/  LEA R4, P6, R3, R2, 0x1 ;  /* 0x0000000203047211 */ /* 0x001fc800078c08ff */
[----:B------:R-:W-:Y:S02]  /*600e0*/  LEA.HI.X.SX32 R5, R3, R0, 0x1, P6 ;  /* 0x0000000003057211 */ /* 0x000fe400030f0eff */
[----:B--2---:R-:W-:Y:S01]  /*600f0*/  ISETP.LT.AND P1, PT, R6, c[0x0][0x17c], !P0 ;  /* 0x00005f0006007a0c */ /* 0x004fe20004721270 */
[----:B------:R-:W-:Y:S02]  /*60100*/  IMAD R6, R24, 0x2, R3 ;  /* 0x0000000218067824 */ /* 0x000fe400078e0203 */
[----:B------:R-:W2:Y:S04]  /*60110*/  LDL.LU R3, [R1+0x14f0] ;  /* 0x0014f00001037983 */ /* 0x000ea80000300800 */
[----:B-----5:R0:W-:Y:S02]  /*60120*/  @P2 STG.E.U16 [R8.64], R23 ;  /* 0x0000001708002986 */ /* 0x0201e4000c10150a */
        /* <DEDUP_REMOVED lines=41> */
[----:B------:R0:W-:Y:S04]  /*603c0*/  @P4 STG.E.U16 [R4.64], R15 ;  /* 0x0000000f04004986 */ /* 0x0001e8000c10150a */
[----:B------:R1:W-:Y:S01]  /*603d0*/  @P3 STG.E.U16 [R8.64], R7 ;  /* 0x0000000708003986 */ /* 0x0003e2000c10150a */
[----:B0-----:R-:W-:-:S04]  /*603e0*/  LEA R4, P6, R3, R2, 0x1 ;  /* 0x0000000203047211 */ /* 0x001fc800078c08ff */
[----:B------:R-:W-:Y:S02]  /*603f0*/  LEA.HI.X.SX32 R5, R3, R0, 0x1, P6 ;  /* 0x0000000003057211 */ /* 0x000fe400030f0eff */
[----:B--2---:R-:W-:Y:S01]  /*60400*/  ISETP.LT.AND P4, PT, R6, c[0x0][0x17c], !P0 ;  /* 0x00005f0006007a0c */ /* 0x004fe20004781270 */
[----:B------:R-:W-:Y:S02]  /*60410*/  IMAD R6, R24, 0x2, R3 ;  /* 0x0000000218067824 */ /* 0x000fe400078e0203 */
[----:B------:R-:W2:Y:S04]  /*60420*/  LDL.LU R3, [R1+0x1510] ;  /* 0x0015100001037983 */ /* 0x000ea80000300800 */
[----:B-1----:R-:W3:Y:S01]  /*60430*/  LDL.LU R9, [R1+0x1514] ;  /* 0x0015140001097983 */ /* 0x002ee20000300800 */
[----:B------:R-:W-:-:S03]  /*60440*/  LEA R8, P6, R6, R2, 0x1 ;  /* 0x0000000206087211 */ /* 0x000fc600078c08ff */
[----:B------:R0:W-:Y:S01]  /*60450*/  @P1 STG.E.U16 [R4.64], R11 ;  /* 0x0000000b04001986 */ /* 0x0001e2000c10150a */
[----:B--2---:R-:W-:Y:S01]  /*60460*/  ISETP.LT.AND P3, PT, R3, c[0x0][0x17c], !P0 ;  /* 0x00005f0003007a0c */ /* 0x004fe20004761270 */
[----:B------:R-:W-:Y:S01]  /*60470*/  IMAD R3, R24, 0x2, R6 ;  /* 0x0000000218037824 */ /* 0x000fe200078e0206 */
[----:B---3--:R-:W-:Y:S02]  /*60480*/  ISETP.LT.AND P1, PT, R9, c[0x0][0x17c], !P0 ;  /* 0x00005f0009007a0c */ /* 0x008fe40004721270 */
[----:B------:R-:W-:Y:S02]  /*60490*/  LEA.HI.X.SX32 R9, R6, R0, 0x1, P6 ;  /* 0x0000000006097211 */ /* 0x000fe400030f0eff */
[----:B------:R-:W2:Y:S04]  /*604a0*/  LDL.LU R6, [R1+0x6c] ;  /* 0x00006c0001067983 */ /* 0x000ea80000300800 */
[----:B0-----:R-:W3:Y:S01]  /*604b0*/  LDL.LU R5, [R1+0x7c] ;  /* 0x00007c0001057983 */ /* 0x001ee20000300800 */
[----:B------:R-:W-:-:S02]  /*604c0*/  LEA R4, P6, R3, R2, 0x1 ;  /* 0x0000000203047211 */ /* 0x000fc400078c08ff */
[----:B--2---:R-:W-:Y:S02]  /*604d0*/  PRMT R7, R6, 0x7632, R7 ;  /* 0x0000763206077816 */ /* 0x004fe40000000007 */
[----:B---3--:R-:W-:Y:S01]  /*604e0*/  PRMT R10, R5, 0x7632, R10 ;  /* 0x00007632050a7816 */ /* 0x008fe2000000000a */
[----:B------:R-:W-:Y:S01]  /*604f0*/  IMAD R6, R24, 0x2, R3 ;  /* 0x0000000218067824 */ /* 0x000fe200078e0203 */
[----:B------:R-:W-:Y:S02]  /*60500*/  LEA.HI.X.SX32 R5, R3, R0, 0x1, P6 ;  /* 0x0000000003057211 */ /* 0x000fe400030f0eff */
[----:B------:R-:W2:Y:S04]  /*60510*/  LDL.LU R3, [R1+0x1518] ;  /* 0x0015180001037983 */ /* 0x000ea80000300800 */
[----:B------:R0:W-:Y:S04]  /*60520*/  @P2 STG.E.U16 [R8.64], R10 ;  /* 0x0000000a08002986 */ /* 0x0001e8000c10150a */
[----:B0-----:R-:W3:Y:S01]  /*60530*/  LDL.LU R9, [R1+0x151c] ;  /* 0x00151c0001097983 */ /* 0x001ee20000300800 */
[----:B------:R-:W-:-:S03]  /*60540*/  LEA R8, P6, R6, R2, 0x1 ;  /* 0x0000000206087211 */ /* 0x000fc600078c08ff */
[----:B------:R0:W-:Y:S04]  /*60550*/  @P5 STG.E.U16 [R4.64], R7 ;  /* 0x0000000704005986 */ /* 0x0001e8000c10150a */
[----:B0-----:R-:W4:Y:S01]  /*60560*/  LDL.LU R5, [R1+0x8c] ;  /* 0x00008c0001057983 */ /* 0x001f220000300800 */
[----:B--2---:R-:W-:Y:S01]  /*60570*/  ISETP.LT.AND P2, PT, R3, c[0x0][0x17c], !P0 ;  /* 0x00005f0003007a0c */ /* 0x004fe20004741270 */
[----:B------:R-:W-:Y:S01]  /*60580*/  IMAD R3, R24, 0x2, R6 ;  /* 0x0000000218037824 */ /* 0x000fe200078e0206 */
[----:B---3--:R-:W-:Y:S02]  /*60590*/  ISETP.LT.AND P5, PT, R9, c[0x0][0x17c], !P0 ;  /* 0x00005f0009007a0c */ /* 0x008fe400047a1270 */
[----:B------:R-:W-:Y:S02]  /*605a0*/  LEA.HI.X.SX32 R9, R6, R0, 0x1, P6 ;  /* 0x0000000006097211 */ /* 0x000fe400030f0eff */
[----:B------:R-:W2:Y:S01]  /*605b0*/  LDL.LU R6, [R1+0x12c] ;  /* 0x00012c0001067983 */ /* 0x000ea20000300800 */
[----:B------:R-:W-:-:S02]  /*605c0*/  LEA R4, P6, R3, R2, 0x1 ;  /* 0x0000000203047211 */ /* 0x000fc400078c08ff */
[----:B----4-:R-:W-:Y:S02]  /*605d0*/  PRMT R10, R5, 0x7632, R10 ;  /* 0x00007632050a7816 */ /* 0x010fe4000000000a */
[----:B------:R-:W-:-:S03]  /*605e0*/  LEA.HI.X.SX32 R5, R3, R0, 0x1, P6 ;  /* 0x0000000003057211 */ /* 0x000fc600030f0eff */
[----:B------:R0:W-:Y:S01]  /*605f0*/  @P4 STG.E.U16 [R8.64], R10 ;  /* 0x0000000a08004986 */ /* 0x0001e2000c10150a */
[----:B--2---:R-:W-:Y:S01]  /*60600*/  PRMT R7, R6, 0x7632, R7 ;  /* 0x0000763206077816 */ /* 0x004fe20000000007 */
[----:B------:R-:W-:Y:S02]  /*60610*/  IMAD R6, R24, 0x2, R3 ;  /* 0x0000000218067824 */ /* 0x000fe400078e0203 */
[----:B------:R-:W2:Y:S04]  /*60620*/  LDL.LU R3, [R1+0x1520] ;  /* 0x0015200001037983 */ /* 0x000ea80000300800 */
[----:B0-----:R-:W3:Y:S01]  /*60630*/  LDL.LU R9, [R1+0x1524] ;  /* 0x0015240001097983 */ /* 0x001ee20000300800 */
        /* <DEDUP_REMOVED lines=38> */
[----:B------:R-:W2:Y:S01]  /*608a0*/  LDL.LU R6, [R1+0x16c] ;  /* 0x00016c0001067983 */ /* 0x000ea20000300800 */
[----:B0-----:R-:W-:Y:S02]  /*608b0*/  LEA R4, P6, R3, R2, 0x1 ;  /* 0x0000000203047211 */ /* 0x001fe400078c08ff */
[----:B------:R-:W-:-:S02]  /*608c0*/  PRMT R7, R12, 0x7632, R7 ;  /* 0x000076320c077816 */ /* 0x000fc40000000007 */
[----:B------:R-:W3:Y:S01]  /*608d0*/  LDL.LU R12, [R1+0x1688] ;  /* 0x00168800010c7983 */ /* 0x000ee20000300800 */
[----:B------:R-:W-:Y:S02]  /*608e0*/  LEA.HI.X.SX32 R5, R3, R0, 0x1, P6 ;  /* 0x0000000003057211 */ /* 0x000fe400030f0eff */
[----:B--2---:R-:W-:Y:S01]  /*608f0*/  PRMT R10, R6, 0x7632, R10 ;  /* 0x00007632060a7816 */ /* 0x004fe2000000000a */
[----:B------:R-:W-:Y:S02]  /*60900*/  IMAD R6, R24, 0x2, R3 ;  /* 0x0000000218067824 */ /* 0x000fe400078e0203 */
[----:B------:R-:W3:Y:S04]  /*60910*/  LDL.LU R3, [R1+0x18c] ;  /* 0x00018c0001037983 */ /* 0x000ee80000300800 */
[----:B------:R0:W-:Y:S04]  /*60920*/  @P3 STG.E.U16 [R8.64], R10 ;  /* 0x0000000a08003986 */ /* 0x0001e8000c10150a */
[----:B0-----:R-:W2:Y:S01]  /*60930*/  LDL.LU R9, [R1+0x1538] ;  /* 0x0015380001097983 */ /* 0x001ea20000300800 */
[----:B------:R-:W-:-:S02]  /*60940*/  LEA R8, P6, R6, R2, 0x1 ;  /* 0x0000000206087211 */ /* 0x000fc400078c08ff */
[----:B--2---:R-:W-:Y:S02]  /*60950*/  ISETP.LT.AND P3, PT, R9, c[0x0][0x17c], !P0 ;  /* 0x00005f0009007a0c */ /* 0x004fe40004761270 */
[----:B------:R-:W2:Y:S01]  /*60960*/  LDL.LU R9, [R1+0x153c] ;  /* 0x00153c0001097983 */ /* 0x000ea20000300800 */
[----:B---3--:R-:W-:-:S03]  /*60970*/  PRMT R12, R3, 0x7632, R12 ;  /* 0x00007632030c7816 */ /* 0x008fc6000000000c */
[----:B------:R0:W-:Y:S02]  /*60980*/  @P1 STG.E.U16 [R4.64], R7 ;  /* 0x0000000704001986 */ /* 0x0001e4000c10150a */
[----:B0-----:R-:W-:Y:S01]  /*60990*/  IMAD R5, R24, 0x2, R6 ;  /* 0x0000000218057824 */ /* 0x001fe200078e0206 */
[----:B------:R-:W-:Y:S02]  /*609a0*/  PRMT R7, R13, 0x7632, R7 ;  /* 0x000076320d077816 */ /* 0x000fe40000000007 */
[----:B--2---:R-:W-:Y:S02]  /*609b0*/  ISETP.LT.AND P1, PT, R9, c[0x0][0x17c], !P0 ;  /* 0x00005f0009007a0c */ /* 0x004fe40004721270 */
[----:B------:R-:W-:Y:S02]  /*609c0*/  LEA.HI.X.SX32 R9, R6, R0, 0x1, P6 ;  /* 0x0000000006097211 */ /* 0x000fe400030f0eff */
[----:B------:R-:W2:Y:S04]  /*609d0*/  LDL.LU R6, [R1+0x1540] ;  /* 0x0015400001067983 */ /* 0x000ea80000300800 */
[----:B------:R-:W3:Y:S04]  /*609e0*/  LDL.LU R13, [R1+0x1684] ;  /* 0x00168400010d7983 */ /* 0x000ee80000300800 */
[----:B------:R0:W-:Y:S04]  /*609f0*/  @P2 STG.E.U16 [R8.64], R12 ;  /* 0x0000000c08002986 */ /* 0x0001e8000c10150a */
[----:B0-----:R-:W4:Y:S01]  /*60a00*/  LDL.LU R9, [R1+0x1544] ;  /* 0x0015440001097983 */ /* 0x001f220000300800 */
[----:B------:R-:W-:Y:S01]  /*60a10*/  LEA R4, P6, R5, R2, 0x1 ;  /* 0x0000000205047211 */ /* 0x000fe200078c08ff */
[----:B------:R-:W-:-:S03]  /*60a20*/  IMAD R3, R24, 0x2, R5 ;  /* 0x0000000218037824 */ /* 0x000fc600078e0205 */
[----:B------:R-:W-:Y:S02]  /*60a30*/  LEA.HI.X.SX32 R5, R5, R0, 0x1, P6 ;  /* 0x0000000005057211 */ /* 0x000fe400030f0eff */
[----:B------:R-:W-:-:S03]  /*60a40*/  LEA R8, P6, R3, R2, 0x1 ;  /* 0x0000000203087211 */ /* 0x000fc600078c08ff */
[----:B------:R0:W-:Y:S01]  /*60a50*/  @P5 STG.E.U16 [R4.64], R7 ;  /* 0x0000000704005986 */ /* 0x0001e2000c10150a */
[----:B--2---:R-:W-:Y:S01]  /*60a60*/  ISETP.LT.AND P2, PT, R6, c[0x0][0x17c], !P0 ;  /* 0x00005f0006007a0c */ /* 0x004fe20004741270 */
[----:B------:R-:W-:Y:S01]  /*60a70*/  IMAD R6, R24, 0x2, R3 ;  /* 0x0000000218067824 */ /* 0x000fe200078e0203 */
[----:B----4-:R-:W-:Y:S02]  /*60a80*/  ISETP.LT.AND P5, PT, R9, c[0x0][0x17c], !P0 ;  /* 0x00005f0009007a0c */ /* 0x010fe400047a1270 */
[----:B------:R-:W-:Y:S02]  /*60a90*/  LEA.HI.X.SX32 R9, R3, R0, 0x1, P6 ;  /* 0x0000000003097211 */ /* 0x000fe400030f0eff */
[----:B------:R-:W3:Y:S04]  /*60aa0*/  LDL.LU R3, [R1+0x11c] ;  /* 0x00011c0001037983 */ /* 0x000ee80000300800 */
[----:B0-----:R-:W2:Y:S01]  /*60ab0*/  LDL.LU R5, [R1+0x13c] ;  /* 0x00013c0001057983 */ /* 0x001ea20000300800 */
[----:B------:R-:W-:-:S02]  /*60ac0*/  LEA R4, P6, R6, R2, 0x1 ;  /* 0x0000000206047211 */ /* 0x000fc400078c08ff */
[----:B---3--:R-:W-:Y:S02]  /*60ad0*/  PRMT R13, R3, 0x7632, R13 ;  /* 0x00007632030d7816 */ /* 0x008fe4000000000d */
[----:B--2---:R-:W-:Y:S01]  /*60ae0*/  PRMT R10, R5, 0x7632, R10 ;  /* 0x00007632050a7816 */ /* 0x004fe2000000000a */
[----:B------:R-:W-:Y:S01]  /*60af0*/  IMAD R3, R24, 0x2, R6 ;  /* 0x0000000218037824 */ /* 0x000fe200078e0206 */
[----:B------:R-:W-:Y:S02]  /*60b00*/  LEA.HI.X.SX32 R5, R6, R0, 0x1, P6 ;  /* 0x0000000006057211 */ /* 0x000fe400030f0eff */
[----:B------:R-:W2:Y:S04]  /*60b10*/  LDL.LU R6, [R1+0x1550] ;  /* 0x0015500001067983 */ /* 0x000ea80000300800 */
[----:B------:R0:W-:Y:S04]  /*60b20*/  @P4 STG.E.U16 [R8.64], R10 ;  /* 0x0000000a08004986 */ /* 0x0001e8000c10150a */
[----:B0-----:R-:W3:Y:S04]  /*60b30*/  LDL.LU R9, [R1+0x1548] ;  /* 0x0015480001097983 */ /* 0x001ee80000300800 */
[----:B------:R0:W-:Y:S01]  /*60b40*/  @P3 STG.E.U16 [R4.64], R13 ;  /* 0x0000000d04003986 */ /* 0x0001e2000c10150a */
[----:B---3--:R-:W-:-:S03]  /*60b50*/  ISETP.LT.AND P4, PT, R9, c[0x0][0x17c], !P0 ;  /* 0x00005f0009007a0c */ /* 0x008fc60004781270 */
[----:B------:R-:W3:Y:S04]  /*60b60*/  LDL.LU R9, [R1+0x154c] ;  /* 0x00154c0001097983 */ /* 0x000ee80000300800 */
[----:B0-----:R-:W4:Y:S01]  /*60b70*/  LDL.LU R4, [R1+0x10c] ;  /* 0x00010c0001047983 */ /* 0x001f220000300800 */
[----:B------:R-:W-:Y:S02]  /*60b80*/  LEA R8, P6, R3, R2, 0x1 ;  /* 0x0000000203087211 */ /* 0x000fe400078c08ff */
[----:B------:R-:W-:Y:S02]  /*60b90*/  PRMT R12, R16, 0x7632, R12 ;  /* 0x00007632100c7816 */ /* 0x000fe4000000000c */
[----:B------:R-:W5:Y:S01]  /*60ba0*/  LDL.LU R16, [R1+0x1558] ;  /* 0x0015580001107983 */ /* 0x000f620000300800 */
[----:B------:R-:W-:-:S02]  /*60bb0*/  PRMT R10, R14, 0x7632, R10 ;  /* 0x000076320e0a7816 */ /* 0x000fc4000000000a */
[----:B------:R-:W-:Y:S02]  /*60bc0*/  PRMT R13, R17, 0x7632, R13 ;  /* 0x00007632110d7816 */ /* 0x000fe4000000000d */
[----:B---3--:R-:W-:Y:S02]  /*60bd0*/  ISETP.LT.AND P3, PT, R9, c[0x0][0x17c], !P0 ;  /* 0x00005f0009007a0c */ /* 0x008fe40004761270 */
[----:B------:R-:W-:Y:S02]  /*60be0*/  LEA.HI.X.SX32 R9, R3, R0, 0x1, P6 ;  /* 0x0000000003097211 */ /* 0x000fe400030f0eff */
[----:B----4-:R-:W-:-:S05]  /*60bf0*/  PRMT R7, R4, 0x7632, R7 ;  /* 0x0000763204077816 */ /* 0x010fca0000000007 */
[----:B------:R0:W-:Y:S04]  /*60c00*/  @P1 STG.E.U16 [R8.64], R7 ;  /* 0x0000000708001986 */ /* 0x0001e8000c10150a */
[----:B0-----:R-:W3:Y:S04]  /*60c10*/  LDL.LU R9, [R1+0x1554] ;  /* 0x0015540001097983 */ /* 0x001ee80000300800 */
[----:B------:R-:W4:Y:S04]  /*60c20*/  LDL.LU R14, [R1+0x1680] ;  /* 0x00168000010e7983 */ /* 0x000f280000300800 */
[----:B------:R-:W4:Y:S01]  /*60c30*/  LDL.LU R17, [R1+0x1560] ;  /* 0x0015600001117983 */ /* 0x000f220000300800 */
[----:B------:R-:W-:-:S05]  /*60c40*/  IMAD R5, R24, 0x2, R3 ;  /* 0x0000000218057824 */ /* 0x000fca00078e0203 */
[C---:B------:R-:W-:Y:S01]  /*60c50*/  LEA R4, P6, R5.reuse, R2, 0x1 ;  /* 0x0000000205047211 */ /* 0x040fe200078c08ff */
[----:B------:R-:W-:Y:S01]  /*60c60*/  IMAD R3, R24, 0x2, R5 ;  /* 0x0000000218037824 */ /* 0x000fe200078e0205 */
[----:B--2---:R-:W-:Y:S02]  /*60c70*/  ISETP.LT.AND P1, PT, R6, c[0x0][0x17c], !P0 ;  /* 0x00005f0006007a0c */ /* 0x004fe40004721270 */
[----:B------:R-:W-:Y:S01]  /*60c80*/  LEA.HI.X.SX32 R5, R5, R0, 0x1, P6 ;  /* 0x0000000005057211 */ /* 0x000fe200030f0eff */
[----:B------:R-:W-:Y:S01]  /*60c90*/  IMAD R6, R24, 0x2, R3 ;  /* 0x0000000218067824 */ /* 0x000fe200078e0203 */
[----:B------:R-:W-:-:S03]  /*60ca0*/  LEA R8, P6, R3, R2, 0x1 ;  /* 0x0000000203087211 */ /* 0x000fc600078c08ff */
[----:B------:R0:W-:Y:S01]  /*60cb0*/  @P2 STG.E.U16 [R4.64], R12 ;  /* 0x0000000c04002986 */ /* 0x0001e2000c10150a */
[----:B------:R-:W-:Y:S02]  /*60cc0*/  PRMT R7, R18, 0x7632, R7 ;  /* 0x0000763212077816 */ /* 0x000fe40000000007 */
[----:B---3--:R-:W-:Y:S02]  /*60cd0*/  ISETP.LT.AND P2, PT, R9, c[0x0][0x17c], !P0 ;  /* 0x00005f0009007a0c */ /* 0x008fe40004741270 */
[----:B------:R-:W-:Y:S02]  /*60ce0*/  LEA.HI.X.SX32 R9, R3, R0, 0x1, P6 ;  /* 0x0000000003097211 */ /* 0x000fe400030f0eff */
[----:B0-----:R-:W-:Y:S01]  /*60cf0*/  LEA R4, P6, R6, R2, 0x1 ;  /* 0x0000000206047211 */ /* 0x001fe200078c08ff */
[----:B------:R-:W-:Y:S02]  /*60d00*/  IMAD R3, R24, 0x2, R6 ;  /* 0x0000000218037824 */ /* 0x000fe400078e0206 */
[----:B------:R0:W-:Y:S01]  /*60d10*/  @P5 STG.E.U16 [R8.64], R10 ;  /* 0x0000000a08005986 */ /* 0x0001e2000c10150a */
[----:B------:R-:W-:-:S02]  /*60d20*/  LEA.HI.X.SX32 R5, R6, R0, 0x1, P6 ;  /* 0x0000000006057211 */ /* 0x000fc400030f0eff */
[----:B-----5:R-:W-:Y:S01]  /*60d30*/  ISETP.LT.AND P5, PT, R16, c[0x0][0x17c], !P0 ;  /* 0x00005f0010007a0c */ /* 0x020fe200047a1270 */
[----:B------:R-:W2:Y:S04]  /*60d40*/  LDL.LU R6, [R1+0x155c] ;  /* 0x00155c0001067983 */ /* 0x000ea80000300800 */
[----:B------:R-:W3:Y:S01]  /*60d50*/  LDL.LU R16, [R1+0x1564] ;  /* 0x0015640001107983 */ /* 0x000ee20000300800 */
[----:B0-----:R-:W-:-:S03]  /*60d60*/  LEA R8, P6, R3, R2, 0x1 ;  /* 0x0000000203087211 */ /* 0x001fc600078c08ff */
[----:B------:R0:W-:Y:S01]  /*60d70*/  @P4 STG.E.U16 [R4.64], R13 ;  /* 0x0000000d04004986 */ /* 0x0001e2000c10150a */
[----:B------:R-:W-:-:S05]  /*60d80*/  LEA.HI.X.SX32 R9, R3, R0, 0x1, P6 ;  /* 0x0000000003097211 */ /* 0x000fca00030f0eff */
[----:B------:R1:W-:Y:S01]  /*60d90*/  @P3 STG.E.U16 [R8.64], R7 ;  /* 0x0000000708003986 */ /* 0x0003e2000c10150a */
[----:B----4-:R-:W-:-:S03]  /*60da0*/  ISETP.LT.AND P3, PT, R17, c[0x0][0x17c], !P0 ;  /* 0x00005f0011007a0c */ /* 0x010fc60004761270 */
[----:B0-----:R-:W4:Y:S04]  /*60db0*/  LDL.LU R13, [R1+0x1568] ;  /* 0x00156800010d7983 */ /* 0x001f280000300800 */
[----:B------:R-:W5:Y:S01]  /*60dc0*/  LDL.LU R17, [R1+0x156c] ;  /* 0x00156c0001117983 */ /* 0x000f620000300800 */
[----:B------:R-:W-:Y:S01]  /*60dd0*/  IMAD R5, R24, 0x2, R3 ;  /* 0x0000000218057824 */ /* 0x000fe200078e0203 */
[----:B------:R-:W-:-:S04]  /*60de0*/  PRMT R12, R20, 0x7632, R12 ;  /* 0x00007632140c7816 */ /* 0x000fc8000000000c */
[----:B------:R-:W-:Y:S01]  /*60df0*/  LEA R4, P6, R5, R2, 0x1 ;  /* 0x0000000205047211 */ /* 0x000fe200078c08ff */
[----:B------:R-:W-:-:S03]  /*60e00*/  IMAD R3, R24, 0x2, R5 ;  /* 0x0000000218037824 */ /* 0x000fc600078e0205 */
[----:B------:R-:W-:-:S05]  /*60e10*/  LEA.HI.X.SX32 R5, R5, R0, 0x1, P6 ;  /* 0x0000000005057211 */ /* 0x000fca00030f0eff */
[----:B------:R0:W-:Y:S01]  /*60e20*/  @P1 STG.E.U16 [R4.64], R12 ;  /* 0x0000000c04001986 */ /* 0x0001e2000c10150a */
[----:B-1----:R-:W-:Y:S02]  /*60e30*/  PRMT R7, R25, 0x7632, R7 ;  /* 0x0000763219077816 */ /* 0x002fe40000000007 */
[----:B------:R-:W-:Y:S02]  /*60e40*/  PRMT R14, R22, 0x7632, R14 ;  /* 0x00007632160e7816 */ /* 0x000fe4000000000e */
[C---:B------:R-:W-:Y:S02]  /*60e50*/  LEA R8, P6, R3.reuse, R2, 0x1 ;  /* 0x0000000203087211 */ /* 0x040fe400078c08ff */
[----:B---3--:R-:W-:Y:S02]  /*60e60*/  ISETP.LT.AND P1, PT, R16, c[0x0][0x17c], !P0 ;  /* 0x00005f0010007a0c */ /* 0x008fe40004721270 */
[----:B------:R-:W3:Y:S04]  /*60e70*/  LDL.LU R16, [R1+0x1574] ;  /* 0x0015740001107983 */ /* 0x000ee80000300800 */
[----:B0-----:R-:W3:Y:S04]  /*60e80*/  LDL.LU R12, [R1+0x1578] ;  /* 0x00157800010c7983 */ /* 0x001ee80000300800 */
[----:B------:R-:W3:Y:S04]  /*60e90*/  LDL.LU R25, [R1+0x157c] ;  /* 0x00157c0001197983 */ /* 0x000ee80000300800 */
[----:B------:R-:W3:Y:S04]  /*60ea0*/  LDL.LU R22, [R1+0x1580] ;  /* 0x0015800001167983 */ /* 0x000ee80000300800 */
[----:B------:R-:W3:Y:S01]  /*60eb0*/  LDL.LU R18, [R1+0x1570] ;  /* 0x0015700001127983 */ /* 0x000ee20000300800 */
[----:B--2---:R-:W-:Y:S01]  /*60ec0*/  ISETP.LT.AND P4, PT, R6, c[0x0][0x17c], !P0 ;  /* 0x00005f0006007a0c */ /* 0x004fe20004781270 */
[----:B------:R-:W-:Y:S01]  /*60ed0*/  IMAD R6, R24, 0x2, R3 ;  /* 0x0000000218067824 */ /* 0x000fe200078e0203 */
[----:B------:R-:W-:-:S02]  /*60ee0*/  LEA.HI.X.SX32 R9, R3, R0, 0x1, P6 ;  /* 0x0000000003097211 */ /* 0x000fc400030f0eff */
[----:B------:R-:W-:Y:S02]  /*60ef0*/  PRMT R10, R21, 0x7632, R10 ;  /* 0x00007632150a7816 */ /* 0x000fe4000000000a */
[----:B------:R-:W-:Y:S01]  /*60f00*/  LEA R4, P6, R6, R2, 0x1 ;  /* 0x0000000206047211 */ /* 0x000fe200078c08ff */
[----:B------:R-:W-:Y:S02]  /*60f10*/  IMAD R3, R24, 0x2, R6 ;  /* 0x0000000218037824 */ /* 0x000fe400078e0206 */
[----:B------:R0:W-:Y:S01]  /*60f20*/  @P2 STG.E.U16 [R8.64], R10 ;  /* 0x0000000a08002986 */ /* 0x0001e2000c10150a */
[----:B------:R-:W-:Y:S02]  /*60f30*/  LEA.HI.X.SX32 R5, R6, R0, 0x1, P6 ;  /* 0x0000000006057211 */ /* 0x000fe400030f0eff */
[----:B----4-:R-:W-:Y:S01]  /*60f40*/  ISETP.LT.AND P2, PT, R13, c[0x0][0x17c], !P0 ;  /* 0x00005f000d007a0c */ /* 0x010fe20004741270 */
[C---:B------:R-:W-:Y:S02]  /*60f50*/  IMAD R13, R24.reuse, 0x2, R3 ;  /* 0x00000002180d7824 */ /* 0x040fe400078e0203 */
[----:B------:R1:W-:Y:S01]  /*60f60*/  @P5 STG.E.U16 [R4.64], R14 ;  /* 0x0000000e04005986 */ /* 0x0003e2000c10150a */
[----:B-----5:R-:W-:Y:S01]  /*60f70*/  ISETP.LT.AND P5, PT, R17, c[0x0][0x17c], !P0 ;  /* 0x00005f0011007a0c */ /* 0x020fe200047a1270 */
[----:B------:R-:W-:Y:S01]  /*60f80*/  IMAD R17, R24, 0x2, R13 ;  /* 0x0000000218117824 */ /* 0x000fe200078e020d */
[----:B0-----:R-:W-:-:S03]  /*60f90*/  LEA R8, P6, R3, R2, 0x1 ;  /* 0x0000000203087211 */ /* 0x001fc600078c08ff */
[C---:B------:R-:W-:Y:S01]  /*60fa0*/  IMAD R21, R24.reuse, 0x2, R17 ;  /* 0x0000000218157824 */ /* 0x040fe200078e0211 */
[----:B------:R-:W-:Y:S02]  /*60fb0*/  PRMT R6, R23, 0x7632, R6 ;  /* 0x0000763217067816 */ /* 0x000fe40000000006 */
[----:B------:R-:W-:Y:S02]  /*60fc0*/  LEA.HI.X.SX32 R9, R3, R0, 0x1, P6 ;  /* 0x0000000003097211 */ /* 0x000fe400030f0eff */
[C---:B-1----:R-:W-:Y:S01]  /*60fd0*/  LEA R4, P6, R13.reuse, R2, 0x1 ;  /* 0x000000020d047211 */ /* 0x042fe200078c08ff */
[C---:B------:R-:W-:Y:S02]  /*60fe0*/  IMAD R3, R24.reuse, 0x2, R21 ;  /* 0x0000000218037824 */ /* 0x040fe400078e0215 */
[----:B------:R0:W-:Y:S01]  /*60ff0*/  @P4 STG.E.U16 [R8.64], R6 ;  /* 0x0000000608004986 */ /* 0x0001e2000c10150a */
[----:B------:R-:W-:Y:S01]  /*61000*/  LEA.HI.X.SX32 R5, R13, R0, 0x1, P6 ;  /* 0x000000000d057211 */ /* 0x000fe200030f0eff */
[----:B------:R-:W-:Y:S01]  /*61010*/  IMAD R13, R24, 0x2, R3 ;  /* 0x00000002180d7824 */ /* 0x000fe200078e0203 */
[----:B------:R-:W-:-:S03]  /*61020*/  PRMT R10, R29, 0x7632, R10 ;  /* 0x000076321d0a7816 */ /* 0x000fc6000000000a */
[----:B------:R1:W-:Y:S01]  /*61030*/  @P3 STG.E.U16 [R4.64], R7 ;  /* 0x0000000704003986 */ /* 0x0003e2000c10150a */
[----:B0-----:R-:W-:-:S04]  /*61040*/  LEA R8, P6, R17, R2, 0x1 ;  /* 0x0000000211087211 */ /* 0x001fc800078c08ff */
[----:B------:R-:W-:Y:S01]  /*61050*/  LEA.HI.X.SX32 R9, R17, R0, 0x1, P6 ;  /* 0x0000000011097211 */ /* 0x000fe200030f0eff */
[----:B------:R-:W-:Y:S01]  /*61060*/  IMAD R17, R24, 0x2, R13 ;  /* 0x0000000218117824 */ /* 0x000fe200078e020d */
[----:B-1----:R-:W-:-:S04]  /*61070*/  LEA R4, P6, R21, R2, 0x1 ;  /* 0x0000000215047211 */ /* 0x002fc800078c08ff */
[----:B------:R-:W-:Y:S01]  /*61080*/  LEA.HI.X.SX32 R5, R21, R0, 0x1, P6 ;  /* 0x0000000015057211 */ /* 0x000fe200030f0eff */
[----:B------:R-:W-:Y:S01]  /*61090*/  IMAD R21, R24, 0x2, R17 ;  /* 0x0000000218157824 */ /* 0x000fe200078e0211 */
[----:B------:R-:W-:Y:S01]  /*610a0*/  PRMT R6, R28, 0x7632, R6 ;  /* 0x000076321c067816 */ /* 0x000fe20000000006 */
[----:B------:R0:W-:Y:S02]  /*610b0*/  @P1 STG.E.U16 [R8.64], R10 ;  /* 0x0000000a08001986 */ /* 0x0001e4000c10150a */
[----:B------:R-:W-:Y:S02]  /*610c0*/  IMAD R23, R24, 0x2, R21 ;  /* 0x0000000218177824 */ /* 0x000fe400078e0215 */
[----:B------:R1:W-:Y:S01]  /*610d0*/  @P2 STG.E.U16 [R4.64], R6 ;  /* 0x0000000604002986 */ /* 0x0003e2000c10150a */
[----:B0-----:R-:W-:-:S04]  /*610e0*/  LEA R8, P1, R3, R2, 0x1 ;  /* 0x0000000203087211 */ /* 0x001fc800078208ff */
[----:B------:R-:W-:Y:S01]  /*610f0*/  LEA.HI.X.SX32 R9, R3, R0, 0x1, P1 ;  /* 0x0000000003097211 */ /* 0x000fe200008f0eff */
[----:B------:R-:W-:Y:S01]  /*61100*/  IMAD R3, R24, 0x2, R23 ;  /* 0x0000000218037824 */ /* 0x000fe200078e0217 */
[-C--:B-1----:R-:W-:Y:S02]  /*61110*/  LEA R4, P1, R17, R2.reuse, 0x1 ;  /* 0x0000000211047211 */ /* 0x082fe400078208ff */
[----:B------:R-:W-:Y:S02]  /*61120*/  LEA R20, P6, R21, R2, 0x1 ;  /* 0x0000000215147211 */ /* 0x000fe400078c08ff */
[-C--:B------:R-:W-:Y:S02]  /*61130*/  LEA.HI.X.SX32 R5, R17, R0.reuse, 0x1, P1 ;  /* 0x0000000011057211 */ /* 0x080fe400008f0eff */
[----:B------:R-:W-:Y:S02]  /*61140*/  LEA.HI.X.SX32 R21, R21, R0, 0x1, P6 ;  /* 0x0000000015157211 */ /* 0x000fe400030f0eff */
[----:B------:R-:W-:-:S02]  /*61150*/  PRMT R7, R26, 0x7632, R7 ;  /* 0x000076321a077816 */ /* 0x000fc40000000007 */
[----:B------:R-:W-:Y:S02]  /*61160*/  PRMT R6, R19, 0x7632, R6 ;  /* 0x0000763213067816 */ /* 0x000fe40000000006 */
[----:B------:R-:W-:Y:S02]  /*61170*/  PRMT R10, R15, 0x7632, R10 ;  /* 0x000076320f0a7816 */ /* 0x000fe4000000000a */
[----:B------:R-:W-:Y:S02]  /*61180*/  PRMT R14, R7, 0x7632, R14 ;  /* 0x00007632070e7816 */ /* 0x000fe4000000000e */
[----:B---3--:R-:W-:Y:S02]  /*61190*/  ISETP.LT.AND P4, PT, R16, c[0x0][0x17c], !P0 ;  /* 0x00005f0010007a0c */ /* 0x008fe40004781270 */
[----:B------:R-:W-:Y:S02]  /*611a0*/  LEA R16, P1, R3, R2, 0x1 ;  /* 0x0000000203107211 */ /* 0x000fe400078208ff */
[----:B------:R-:W-:-:S02]  /*611b0*/  ISETP.LT.AND P3, PT, R12, c[0x0][0x17c], !P0 ;  /* 0x00005f000c007a0c */ /* 0x000fc40004761270 */
[-C--:B------:R-:W-:Y:S02]  /*611c0*/  LEA R12, P2, R13, R2.reuse, 0x1 ;  /* 0x000000020d0c7211 */ /* 0x080fe400078408ff */
[----:B------:R-:W-:Y:S02]  /*611d0*/  LEA R2, P6, R23, R2, 0x1 ;  /* 0x0000000217027211 */ /* 0x000fe400078c08ff */
[-C--:B------:R-:W-:Y:S02]  /*611e0*/  LEA.HI.X.SX32 R13, R13, R0.reuse, 0x1, P2 ;  /* 0x000000000d0d7211 */ /* 0x080fe400010f0eff */
[----:B------:R-:W-:Y:S02]  /*611f0*/  ISETP.LT.AND P2, PT, R25, c[0x0][0x17c], !P0 ;  /* 0x00005f0019007a0c */ /* 0x000fe40004741270 */
[----:B------:R-:W-:Y:S02]  /*61200*/  LEA.HI.X.SX32 R17, R3, R0, 0x1, P1 ;  /* 0x0000000003117211 */ /* 0x000fe400008f0eff */
[----:B------:R-:W-:-:S02]  /*61210*/  ISETP.LT.AND P1, PT, R22, c[0x0][0x17c], !P0 ;  /* 0x00005f0016007a0c */ /* 0x000fc40004721270 */
[----:B------:R-:W-:Y:S02]  /*61220*/  ISETP.LT.AND P0, PT, R18, c[0x0][0x17c], !P0 ;  /* 0x00005f0012007a0c */ /* 0x000fe40004701270 */
[----:B------:R-:W-:Y:S02]  /*61230*/  LEA.HI.X.SX32 R3, R23, R0, 0x1, P6 ;  /* 0x0000000017037211 */ /* 0x000fe400030f0eff */
[----:B------:R-:W-:-:S05]  /*61240*/  PRMT R0, R27, 0x7632, R0 ;  /* 0x000076321b007816 */ /* 0x000fca0000000000 */
[----:B------:R0:W-:Y:S04]  /*61250*/  @P5 STG.E.U16 [R8.64], R0 ;  /* 0x0000000008005986 */ /* 0x0001e8000c10150a */
[----:B------:R0:W-:Y:S04]  /*61260*/  @P4 STG.E.U16 [R12.64], R6 ;  /* 0x000000060c004986 */ /* 0x0001e8000c10150a */
[----:B------:R0:W-:Y:S04]  /*61270*/  @P3 STG.E.U16 [R4.64], R7 ;  /* 0x0000000704003986 */ /* 0x0001e8000c10150a */
[----:B------:R0:W-:Y:S04]  /*61280*/  @P2 STG.E.U16 [R20.64], R10 ;  /* 0x0000000a14002986 */ /* 0x0001e8000c10150a */
[----:B------:R0:W-:Y:S01]  /*61290*/  @P1 STG.E.U16 [R2.64], R14 ;  /* 0x0000000e02001986 */ /* 0x0001e2000c10150a */
[----:B------:R-:W-:Y:S05]  /*612a0*/  @!P0 EXIT ;  /* 0x000000000000894d */ /* 0x000fea0003800000 */
[----:B0-----:R-:W-:-:S05]  /*612b0*/  PRMT R8, R11, 0x7632, R8 ;  /* 0x000076320b087816 */ /* 0x001fca0000000008 */
[----:B------:R-:W-:Y:S01]  /*612c0*/  STG.E.U16 [R16.64], R8 ;  /* 0x0000000810007986 */ /* 0x000fe2000c10150a */
[----:B------:R-:W-:Y:S05]  /*612d0*/  EXIT ;  /* 0x000000000000794d */ /* 0x000fea0003800000 */
.L_x_4:
[----:B------:R-:W-:-:S00]  /*612e0*/  BRA `(.L_x_4) ;  /* 0xfffffff000007947 */ /* 0x000fc0000383ffff */
[----:B------:R-:W-:-:S00]  /*612f0*/  NOP ;  /* 0x0000000000007918 */ /* 0x000fc00000000000 */
        /* <DEDUP_REMOVED lines=8> */
.L_x_5:


//--------------------- .nv.shared.matmul_kernel  --------------------------
	.section	.nv.shared.matmul_kernel,"aw",@nobits
	.sectionflags	@""
	.align	16
